	.target	sm_90a

	.elftype	@"ET_EXEC"


//--------------------- .note.nv.tkinfo           --------------------------
	.section	.note.nv.tkinfo,"",@"SHT_NOTE"
	.sectionflags	@"SHF_NOTE_NV_TKINFO"
	.tkinfo
        /*0018*/ 	.word	0x00000002
        /*0030*/ 	.string	""
        /*0030*/ 	.string	"ptxas"
        /*0030*/ 	.string	"Cuda compilation tools, release 13.0, V13.0.88"
        /*0030*/ 	.string	"Build cuda_13.0.r13.0/compiler.36424714_0"
        /*0030*/ 	.string	"-v  -suppress-debug-info  -lineinfo  -arch sm_90a "



//--------------------- .note.nv.cuinfo           --------------------------
	.section	.note.nv.cuinfo,"",@"SHT_NOTE"
	.sectionflags	@"SHF_NOTE_NV_CUINFO"
        /*0018*/ 	.short	0x0002
        /*001a*/ 	.short	0x005a
        /*001c*/ 	.short	0x0082
	.zero		2


//--------------------- .nv.info                  --------------------------
	.section	.nv.info,"",@"SHT_CUDA_INFO"
	.align	4


	//----- nvinfo : EIATTR_REGCOUNT
	.align		4
        /*0000*/ 	.byte	0x04, 0x2f
        /*0002*/ 	.short	(.L_1 - .L_0)
	.align		4
.L_0:
        /*0004*/ 	.word	index@(matmul_kernel)
        /*0008*/ 	.word	0x000000ff


	//----- nvinfo : EIATTR_FRAME_SIZE
	.align		4
.L_1:
        /*000c*/ 	.byte	0x04, 0x11
        /*000e*/ 	.short	(.L_3 - .L_2)
	.align		4
.L_2:
        /*0010*/ 	.word	index@(matmul_kernel)
        /*0014*/ 	.word	0x000019b0


	//----- nvinfo : EIATTR_MIN_STACK_SIZE
	.align		4
.L_3:
        /*0018*/ 	.byte	0x04, 0x12
        /*001a*/ 	.short	(.L_5 - .L_4)
	.align		4
.L_4:
        /*001c*/ 	.word	index@(matmul_kernel)
        /*0020*/ 	.word	0x000019b0
.L_5:


//--------------------- .nv.compat                --------------------------
	.section	.nv.compat,"",@"SHT_CUDA_COMPAT_INFO"
	.align	4
        /*0000*/ 	.byte	0x02, 0x09, 0x01, 0x00, 0x02, 0x02, 0x04, 0x00, 0x02, 0x05, 0x05, 0x00, 0x03, 0x07, 0x01, 0x01
        /*0010*/ 	.byte	0x02, 0x03, 0x00, 0x00, 0x02, 0x06, 0x01, 0x00, 0x04, 0x0b, 0x08, 0x00, 0x00, 0x00, 0x00, 0x00
        /*0020*/ 	.byte	0x00, 0x00, 0x00, 0x00


//--------------------- .nv.info.matmul_kernel    --------------------------
	.section	.nv.info.matmul_kernel,"",@"SHT_CUDA_INFO"
	.sectionflags	@""
	.align	4


	//----- nvinfo : EIATTR_CUDA_API_VERSION
	.align		4
        /*0000*/ 	.byte	0x04, 0x37
        /*0002*/ 	.short	(.L_7 - .L_6)
.L_6:
        /*0004*/ 	.word	0x00000082


	//----- nvinfo : EIATTR_KPARAM_INFO
	.align		4
.L_7:
        /*0008*/ 	.byte	0x04, 0x17
        /*000a*/ 	.short	(.L_9 - .L_8)
.L_8:
        /*000c*/ 	.word	0x00000000
        /*0010*/ 	.short	0x000d
        /*0012*/ 	.short	0x0048
        /*0014*/ 	.byte	0x00, 0xf4, 0x21, 0x00


	//----- nvinfo : EIATTR_KPARAM_INFO
	.align		4
.L_9:
        /*0018*/ 	.byte	0x04, 0x17
        /*001a*/ 	.short	(.L_11 - .L_10)
.L_10:
        /*001c*/ 	.word	0x00000000
        /*0020*/ 	.short	0x000c
        /*0022*/ 	.short	0x0040
        /*0024*/ 	.byte	0x00, 0xf4, 0x21, 0x00


	//----- nvinfo : EIATTR_KPARAM_INFO
	.align		4
.L_11:
        /*0028*/ 	.byte	0x04, 0x17
        /*002a*/ 	.short	(.L_13 - .L_12)
.L_12:
        /*002c*/ 	.word	0x00000000
        /*0030*/ 	.short	0x000b
        /*0032*/ 	.short	0x0038
        /*0034*/ 	.byte	0x00, 0xf0, 0x11, 0x00


	//----- nvinfo : EIATTR_KPARAM_INFO
	.align		4
.L_13:
        /*0038*/ 	.byte	0x04, 0x17
        /*003a*/ 	.short	(.L_15 - .L_14)
.L_14:
        /*003c*/ 	.word	0x00000000
        /*0040*/ 	.short	0x000a
        /*0042*/ 	.short	0x0034
        /*0044*/ 	.byte	0x00, 0xf0, 0x11, 0x00


	//----- nvinfo : EIATTR_KPARAM_INFO
	.align		4
.L_15:
        /*0048*/ 	.byte	0x04, 0x17
        /*004a*/ 	.short	(.L_17 - .L_16)
.L_16:
        /*004c*/ 	.word	0x00000000
        /*0050*/ 	.short	0x0009
        /*0052*/ 	.short	0x0030
        /*0054*/ 	.byte	0x00, 0xf0, 0x11, 0x00


	//----- nvinfo : EIATTR_KPARAM_INFO
	.align		4
.L_17:
        /*0058*/ 	.byte	0x04, 0x17
        /*005a*/ 	.short	(.L_19 - .L_18)
.L_18:
        /*005c*/ 	.word	0x00000000
        /*0060*/ 	.short	0x0008
        /*0062*/ 	.short	0x002c
        /*0064*/ 	.byte	0x00, 0xf0, 0x11, 0x00


	//----- nvinfo : EIATTR_KPARAM_INFO
	.align		4
.L_19:
        /*0068*/ 	.byte	0x04, 0x17
        /*006a*/ 	.short	(.L_21 - .L_20)
.L_20:
        /*006c*/ 	.word	0x00000000
        /*0070*/ 	.short	0x0007
        /*0072*/ 	.short	0x0028
        /*0074*/ 	.byte	0x00, 0xf0, 0x11, 0x00


	//----- nvinfo : EIATTR_KPARAM_INFO
	.align		4
.L_21:
        /*0078*/ 	.byte	0x04, 0x17
        /*007a*/ 	.short	(.L_23 - .L_22)
.L_22:
        /*007c*/ 	.word	0x00000000
        /*0080*/ 	.short	0x0006
        /*0082*/ 	.short	0x0024
        /*0084*/ 	.byte	0x00, 0xf0, 0x11, 0x00


	//----- nvinfo : EIATTR_KPARAM_INFO
	.align		4
.L_23:
        /*0088*/ 	.byte	0x04, 0x17
        /*008a*/ 	.short	(.L_25 - .L_24)
.L_24:
        /*008c*/ 	.word	0x00000000
        /*0090*/ 	.short	0x0005
        /*0092*/ 	.short	0x0020
        /*0094*/ 	.byte	0x00, 0xf0, 0x11, 0x00


	//----- nvinfo : EIATTR_KPARAM_INFO
	.align		4
.L_25:
        /*0098*/ 	.byte	0x04, 0x17
        /*009a*/ 	.short	(.L_27 - .L_26)
.L_26:
        /*009c*/ 	.word	0x00000000
        /*00a0*/ 	.short	0x0004
        /*00a2*/ 	.short	0x001c
        /*00a4*/ 	.byte	0x00, 0xf0, 0x11, 0x00


	//----- nvinfo : EIATTR_KPARAM_INFO
	.align		4
.L_27:
        /*00a8*/ 	.byte	0x04, 0x17
        /*00aa*/ 	.short	(.L_29 - .L_28)
.L_28:
        /*00ac*/ 	.word	0x00000000
        /*00b0*/ 	.short	0x0003
        /*00b2*/ 	.short	0x0018
        /*00b4*/ 	.byte	0x00, 0xf0, 0x11, 0x00


	//----- nvinfo : EIATTR_KPARAM_INFO
	.align		4
.L_29:
        /*00b8*/ 	.byte	0x04, 0x17
        /*00ba*/ 	.short	(.L_31 - .L_30)
.L_30:
        /*00bc*/ 	.word	0x00000000
        /*00c0*/ 	.short	0x0002
        /*00c2*/ 	.short	0x0010
        /*00c4*/ 	.byte	0x00, 0xf4, 0x21, 0x00


	//----- nvinfo : EIATTR_KPARAM_INFO
	.align		4
.L_31:
        /*00c8*/ 	.byte	0x04, 0x17
        /*00ca*/ 	.short	(.L_33 - .L_32)
.L_32:
        /*00cc*/ 	.word	0x00000000
        /*00d0*/ 	.short	0x0001
        /*00d2*/ 	.short	0x0008
        /*00d4*/ 	.byte	0x00, 0xf4, 0x21, 0x00


	//----- nvinfo : EIATTR_KPARAM_INFO
	.align		4
.L_33:
        /*00d8*/ 	.byte	0x04, 0x17
        /*00da*/ 	.short	(.L_35 - .L_34)
.L_34:
        /*00dc*/ 	.word	0x00000000
        /*00e0*/ 	.short	0x0000
        /*00e2*/ 	.short	0x0000
        /*00e4*/ 	.byte	0x00, 0xf4, 0x21, 0x00


	//----- nvinfo : EIATTR_EXPLICIT_CLUSTER
	.align		4
.L_35:
        /*00e8*/ 	.byte	0x01, 0x3e
	.zero		2


	//----- nvinfo : EIATTR_CTA_PER_CLUSTER
	.align		4
        /*00ec*/ 	.byte	0x04, 0x3d
        /*00ee*/ 	.short	(.L_37 - .L_36)
.L_36:
        /*00f0*/ 	.word	0x00000002
        /*00f4*/ 	.word	0x00000001
        /*00f8*/ 	.word	0x00000001


	//----- nvinfo : EIATTR_SPARSE_MMA_MASK
	.align		4
.L_37:
        /*00fc*/ 	.byte	0x03, 0x50
        /*00fe*/ 	.short	0x0000


	//----- nvinfo : EIATTR_MAXREG_COUNT
	.align		4
        /*0100*/ 	.byte	0x03, 0x1b
        /*0102*/ 	.short	0x00ff


	//----- nvinfo : EIATTR_NUM_BARRIERS
	.align		4
        /*0104*/ 	.byte	0x02, 0x4c
        /*0106*/ 	.byte	0x01
	.zero		1


	//----- nvinfo : EIATTR_ANNOTATIONS
	.align		4
        /*0108*/ 	.byte	0x04, 0x55
        /*010a*/ 	.short	(.L_39 - .L_38)


	//   ....[0]....
.L_38:
        /*010c*/ 	.word	0x00000001
        /*0110*/ 	.byte	0x60, 0x00, 0x00, 0x00, 0x01, 0x00, 0x00, 0x00, 0xa0, 0x00, 0x00, 0x00, 0x01, 0x00, 0x00, 0x00
        /* <DEDUP_REMOVED lines=292> */
        /*1360*/ 	.byte	0xf0, 0x2d, 0x00, 0x00, 0x01, 0x00, 0x00, 0x00, 0x00, 0x2e, 0x00, 0x00


	//----- nvinfo : EIATTR_MERCURY_ISA_VERSION
	.align		4
.L_39:
        /*136c*/ 	.byte	0x03, 0x5f
        /*136e*/ 	.short	0x0101


	//----- nvinfo : EIATTR_EXIT_INSTR_OFFSETS
	.align		4
        /*1370*/ 	.byte	0x04, 0x1c
        /*1372*/ 	.short	(.L_41 - .L_40)


	//   ....[0]....
.L_40:
        /*1374*/ 	.word	0x0006a1c0


	//   ....[1]....
        /*1378*/ 	.word	0x0006a1e0


	//----- nvinfo : EIATTR_REQNTID
	.align		4
.L_41:
        /*137c*/ 	.byte	0x04, 0x10
        /*137e*/ 	.short	(.L_43 - .L_42)
.L_42:
        /*1380*/ 	.word	0x00000080
        /*1384*/ 	.word	0x00000001
        /*1388*/ 	.word	0x00000001


	//----- nvinfo : EIATTR_CBANK_PARAM_SIZE
	.align		4
.L_43:
        /*138c*/ 	.byte	0x03, 0x19
        /*138e*/ 	.short	0x0050


	//----- nvinfo : EIATTR_PARAM_CBANK
	.align		4
        /*1390*/ 	.byte	0x04, 0x0a
        /*1392*/ 	.short	(.L_45 - .L_44)
	.align		4
.L_44:
        /*1394*/ 	.word	index@(.nv.constant0.matmul_kernel)
        /*1398*/ 	.short	0x0210
        /*139a*/ 	.short	0x0050


	//----- nvinfo : EIATTR_SW_WAR
	.align		4
.L_45:
        /*139c*/ 	.byte	0x04, 0x36
        /*139e*/ 	.short	(.L_47 - .L_46)
.L_46:
        /*13a0*/ 	.word	0x00000008
.L_47:


//--------------------- .nv.callgraph             --------------------------
	.section	.nv.callgraph,"",@"SHT_CUDA_CALLGRAPH"
	.align	4
	.sectionentsize	8
	.align		4
        /*0000*/ 	.word	0x00000000
	.align		4
        /*0004*/ 	.word	0xffffffff
	.align		4
        /*0008*/ 	.word	0x00000000
	.align		4
        /*000c*/ 	.word	0xfffffffe
	.align		4
        /*0010*/ 	.word	0x00000000
	.align		4
        /*0014*/ 	.word	0xfffffffd
	.align		4
        /*0018*/ 	.word	0x00000000
	.align		4
        /*001c*/ 	.word	0xfffffffc


//--------------------- .text.matmul_kernel       --------------------------
	.section	.text.matmul_kernel,"ax",@progbits
	.align	128
        .global         matmul_kernel
        .type           matmul_kernel,@function
        .size           matmul_kernel,(.L_x_3 - matmul_kernel)
        .other          matmul_kernel,@"STO_CUDA_ENTRY STV_DEFAULT"
matmul_kernel:
.text.matmul_kernel:
[----:B------:R-:W0:Y:S02]  /*0000*/  LDC R1, c[0x0][0x28] ;  /* 0x00000a00ff017b82 */ /* 0x000e240000000800 */
[----:B0-----:R-:W-:-:S06]  /*0010*/  VIADD R1, R1, 0xffffe650 ;  /* 0xffffe65001017836 */ /* 0x001fcc0000000000 */
[----:B------:R-:W0:Y:S01]  /*0020*/  LDC.64 R4, c[0x0][0x228] ;  /* 0x00008a00ff047b82 */ /* 0x000e220000000a00 */
[----:B------:R-:W-:Y:S01]  /*0030*/  UMOV UR6, 0x400 ;  /* 0x0000040000067882 */ /* 0x000fe20000000000 */
[----:B------:R-:W-:Y:S01]  /*0040*/  ULDC.64 UR58, c[0x0][0x208] ;  /* 0x00008200003a7ab9 */ /* 0x000fe20000000a00 */
[----:B------:R-:W-:Y:S01]  /*0050*/  CS2R R24, SRZ ;  /* 0x0000000000187805 */ /* 0x000fe2000001ff00 */
[----:B------:R1:W-:Y:S01]  /*0060*/  STL [R1+0xc00], RZ ;  /* 0x000c00ff01007387 */ /* 0x0003e20000100800 */
[----:B------:R-:W-:Y:S02]  /*0070*/  CS2R R26, SRZ ;  /* 0x00000000001a7805 */ /* 0x000fe4000001ff00 */
[----:B------:R-:W-:Y:S02]  /*0080*/  CS2R R28, SRZ ;  /* 0x00000000001c7805 */ /* 0x000fe4000001ff00 */
[----:B------:R-:W-:Y:S01]  /*0090*/  CS2R R30, SRZ ;  /* 0x00000000001e7805 */ /* 0x000fe2000001ff00 */
[----:B------:R1:W-:Y:S01]  /*00a0*/  STL [R1+0xc04], RZ ;  /* 0x000c04ff01007387 */ /* 0x0003e20000100800 */
[----:B------:R-:W2:Y:S01]  /*00b0*/  S2UR UR4, SR_CTAID.X ;  /* 0x00000000000479c3 */ /* 0x000ea20000002500 */
[----:B------:R-:W-:-:S02]  /*00c0*/  CS2R R32, SRZ ;  /* 0x0000000000207805 */ /* 0x000fc4000001ff00 */
[----:B------:R-:W-:Y:S01]  /*00d0*/  CS2R R34, SRZ ;  /* 0x0000000000227805 */ /* 0x000fe2000001ff00 */
[----:B------:R1:W-:Y:S01]  /*00e0*/  STL [R1+0xc08], RZ ;  /* 0x000c08ff01007387 */ /* 0x0003e20000100800 */
[----:B------:R-:W-:Y:S02]  /*00f0*/  CS2R R36, SRZ ;  /* 0x0000000000247805 */ /* 0x000fe4000001ff00 */
[----:B------:R-:W-:Y:S02]  /*0100*/  CS2R R38, SRZ ;  /* 0x0000000000267805 */ /* 0x000fe4000001ff00 */
[----:B------:R-:W-:Y:S01]  /*0110*/  CS2R R40, SRZ ;  /* 0x0000000000287805 */ /* 0x000fe2000001ff00 */
[----:B------:R1:W-:Y:S01]  /*0120*/  STL [R1+0xc0c], RZ ;  /* 0x000c0cff01007387 */ /* 0x0003e20000100800 */
[----:B------:R-:W3:Y:S01]  /*0130*/  LDC R152, c[0x0][0x230] ;  /* 0x00008c00ff987b82 */ /* 0x000ee20000000800 */
[----:B------:R-:W-:Y:S02]  /*0140*/  CS2R R42, SRZ ;  /* 0x00000000002a7805 */ /* 0x000fe4000001ff00 */
[----:B------:R-:W-:Y:S01]  /*0150*/  CS2R R44, SRZ ;  /* 0x00000000002c7805 */ /* 0x000fe2000001ff00 */
[----:B------:R1:W-:Y:S01]  /*0160*/  STL [R1+0xc10], RZ ;  /* 0x000c10ff01007387 */ /* 0x0003e20000100800 */
[----:B------:R-:W-:-:S02]  /*0170*/  CS2R R46, SRZ ;  /* 0x00000000002e7805 */ /* 0x000fc4000001ff00 */
[----:B------:R-:W-:Y:S02]  /*0180*/  CS2R R48, SRZ ;  /* 0x0000000000307805 */ /* 0x000fe4000001ff00 */
[----:B------:R-:W-:Y:S01]  /*0190*/  CS2R R50, SRZ ;  /* 0x0000000000327805 */ /* 0x000fe2000001ff00 */
[----:B------:R1:W-:Y:S01]  /*01a0*/  STL [R1+0xc14], RZ ;  /* 0x000c14ff01007387 */ /* 0x0003e20000100800 */
[----:B0-----:R-:W-:Y:S01]  /*01b0*/  VIADD R0, R5, 0x1ff ;  /* 0x000001ff05007836 */ /* 0x001fe20000000000 */
[----:B------:R-:W0:Y:S01]  /*01c0*/  S2UR UR7, SR_CgaCtaId ;  /* 0x00000000000779c3 */ /* 0x000e220000008800 */
[----:B------:R-:W-:Y:S01]  /*01d0*/  CS2R R52, SRZ ;  /* 0x0000000000347805 */ /* 0x000fe2000001ff00 */
[----:B------:R1:W-:Y:S01]  /*01e0*/  STL [R1+0xc18], RZ ;  /* 0x000c18ff01007387 */ /* 0x0003e20000100800 */
[----:B------:R-:W-:Y:S02]  /*01f0*/  CS2R R54, SRZ ;  /* 0x0000000000367805 */ /* 0x000fe4000001ff00 */
[----:B------:R-:W-:-:S02]  /*0200*/  SHF.R.S32.HI R3, RZ, 0x1f, R0 ;  /* 0x0000001fff037819 */ /* 0x000fc40000011400 */
[----:B------:R-:W-:Y:S01]  /*0210*/  CS2R R56, SRZ ;  /* 0x0000000000387805 */ /* 0x000fe2000001ff00 */
[----:B------:R1:W-:Y:S01]  /*0220*/  STL [R1+0xc1c], RZ ;  /* 0x000c1cff01007387 */ /* 0x0003e20000100800 */
[----:B--2---:R-:W-:Y:S01]  /*0230*/  I2FP.F32.U32 R7, UR4 ;  /* 0x0000000400077c45 */ /* 0x004fe20008201000 */
[----:B------:R-:W-:Y:S01]  /*0240*/  ULDC UR4, c[0x0][0x150] ;  /* 0x0000540000047ab9 */ /* 0x000fe20000000800 */
[----:B------:R-:W-:Y:S01]  /*0250*/  LEA.HI R3, R3, R0, RZ, 0x9 ;  /* 0x0000000003037211 */ /* 0x000fe200078f48ff */
[----:B------:R1:W-:Y:S01]  /*0260*/  STL [R1+0xc20], RZ ;  /* 0x000c20ff01007387 */ /* 0x0003e20000100800 */
[----:B------:R-:W-:Y:S01]  /*0270*/  CS2R R58, SRZ ;  /* 0x00000000003a7805 */ /* 0x000fe2000001ff00 */
[----:B------:R-:W-:Y:S01]  /*0280*/  FMUL R7, R7, UR4 ;  /* 0x0000000407077c20 */ /* 0x000fe20008400000 */
[----:B------:R-:W-:Y:S01]  /*0290*/  SHF.R.S32.HI R3, RZ, 0x9, R3 ;  /* 0x00000009ff037819 */ /* 0x000fe20000011403 */
[----:B------:R1:W-:Y:S01]  /*02a0*/  STL [R1+0xc24], RZ ;  /* 0x000c24ff01007387 */ /* 0x0003e20000100800 */
[----:B---3--:R-:W-:Y:S01]  /*02b0*/  VIADD R152, R152, 0x1f ;  /* 0x0000001f98987836 */ /* 0x008fe20000000000 */
[----:B------:R-:W-:-:S02]  /*02c0*/  CS2R R60, SRZ ;  /* 0x00000000003c7805 */ /* 0x000fc4000001ff00 */
[----:B------:R-:W-:Y:S01]  /*02d0*/  CS2R R62, SRZ ;  /* 0x00000000003e7805 */ /* 0x000fe2000001ff00 */
[----:B------:R1:W-:Y:S01]  /*02e0*/  STL [R1+0xc28], RZ ;  /* 0x000c28ff01007387 */ /* 0x0003e20000100800 */
[----:B------:R-:W-:Y:S01]  /*02f0*/  IMAD.SHL.U32 R6, R3, 0x8, RZ ;  /* 0x0000000803067824 */ /* 0x000fe200078e00ff */
[----:B------:R-:W2:Y:S01]  /*0300*/  F2I.U32.TRUNC.NTZ R7, R7 ;  /* 0x0000000700077305 */ /* 0x000ea2000020f000 */
[----:B------:R-:W-:Y:S01]  /*0310*/  CS2R R64, SRZ ;  /* 0x0000000000407805 */ /* 0x000fe2000001ff00 */
[----:B------:R1:W-:Y:S01]  /*0320*/  STL [R1+0xc2c], RZ ;  /* 0x000c2cff01007387 */ /* 0x0003e20000100800 */
[----:B------:R-:W-:Y:S02]  /*0330*/  CS2R R66, SRZ ;  /* 0x0000000000427805 */ /* 0x000fe4000001ff00 */
[----:B------:R-:W-:Y:S01]  /*0340*/  IABS R9, R6 ;  /* 0x0000000600097213 */ /* 0x000fe20000000000 */
[----:B0-----:R-:W-:Y:S01]  /*0350*/  USHF.L.U32 UR5, UR7, 0x8, URZ ;  /* 0x0000000807057899 */ /* 0x001fe2000800063f */
[----:B------:R1:W-:Y:S01]  /*0360*/  STL [R1+0xc30], RZ ;  /* 0x000c30ff01007387 */ /* 0x0003e20000100800 */
[----:B------:R-:W-:Y:S01]  /*0370*/  CS2R R68, SRZ ;  /* 0x0000000000447805 */ /* 0x000fe2000001ff00 */
[----:B------:R-:W0:Y:S01]  /*0380*/  I2F.RP R0, R9 ;  /* 0x0000000900007306 */ /* 0x000e220000209400 */
[----:B------:R-:W-:Y:S01]  /*0390*/  ULOP3.LUT UR5, UR5, 0x100, URZ, 0xc0, !UPT ;  /* 0x0000010005057892 */ /* 0x000fe2000f8ec03f */
[----:B------:R1:W-:Y:S01]  /*03a0*/  STL [R1+0xc34], RZ ;  /* 0x000c34ff01007387 */ /* 0x0003e20000100800 */
[----:B------:R-:W-:-:S02]  /*03b0*/  CS2R R70, SRZ ;  /* 0x0000000000467805 */ /* 0x000fc4000001ff00 */
[----:B------:R-:W-:Y:S02]  /*03c0*/  CS2R R72, SRZ ;  /* 0x0000000000487805 */ /* 0x000fe4000001ff00 */
[----:B------:R-:W-:Y:S01]  /*03d0*/  CS2R R74, SRZ ;  /* 0x00000000004a7805 */ /* 0x000fe2000001ff00 */
[----:B------:R1:W-:Y:S01]  /*03e0*/  STL [R1+0xc38], RZ ;  /* 0x000c38ff01007387 */ /* 0x0003e20000100800 */
[----:B--2---:R-:W-:Y:S02]  /*03f0*/  IABS R13, R7 ;  /* 0x00000007000d7213 */ /* 0x004fe40000000000 */
[----:B------:R-:W-:Y:S02]  /*0400*/  CS2R R76, SRZ ;  /* 0x00000000004c7805 */ /* 0x000fe4000001ff00 */
[----:B------:R-:W-:Y:S01]  /*0410*/  CS2R R78, SRZ ;  /* 0x00000000004e7805 */ /* 0x000fe2000001ff00 */
[----:B------:R1:W-:Y:S01]  /*0420*/  STL [R1+0xc3c], RZ ;  /* 0x000c3cff01007387 */ /* 0x0003e20000100800 */
[----:B------:R-:W-:-:S02]  /*0430*/  CS2R R80, SRZ ;  /* 0x0000000000507805 */ /* 0x000fc4000001ff00 */
[----:B------:R-:W-:Y:S02]  /*0440*/  CS2R R82, SRZ ;  /* 0x0000000000527805 */ /* 0x000fe4000001ff00 */
[----:B------:R-:W-:Y:S01]  /*0450*/  CS2R R84, SRZ ;  /* 0x0000000000547805 */ /* 0x000fe2000001ff00 */
[----:B------:R1:W-:Y:S01]  /*0460*/  STL [R1+0xc40], RZ ;  /* 0x000c40ff01007387 */ /* 0x0003e20000100800 */
[----:B0-----:R-:W0:Y:S01]  /*0470*/  MUFU.RCP R0, R0 ;  /* 0x0000000000007308 */ /* 0x001e220000001000 */
[----:B------:R-:W-:Y:S02]  /*0480*/  CS2R R86, SRZ ;  /* 0x0000000000567805 */ /* 0x000fe4000001ff00 */
[----:B------:R-:W-:Y:S01]  /*0490*/  CS2R R88, SRZ ;  /* 0x0000000000587805 */ /* 0x000fe2000001ff00 */
[----:B------:R1:W-:Y:S01]  /*04a0*/  STL [R1+0xc44], RZ ;  /* 0x000c44ff01007387 */ /* 0x0003e20000100800 */
[----:B------:R-:W-:Y:S02]  /*04b0*/  CS2R R90, SRZ ;  /* 0x00000000005a7805 */ /* 0x000fe4000001ff00 */
[----:B------:R-:W-:-:S02]  /*04c0*/  CS2R R92, SRZ ;  /* 0x00000000005c7805 */ /* 0x000fc4000001ff00 */
[----:B------:R-:W-:Y:S01]  /*04d0*/  CS2R R94, SRZ ;  /* 0x00000000005e7805 */ /* 0x000fe2000001ff00 */
[----:B------:R1:W-:Y:S01]  /*04e0*/  STL [R1+0xc48], RZ ;  /* 0x000c48ff01007387 */ /* 0x0003e20000100800 */
[----:B------:R-:W-:Y:S02]  /*04f0*/  CS2R R96, SRZ ;  /* 0x0000000000607805 */ /* 0x000fe4000001ff00 */
[----:B------:R-:W-:Y:S02]  /*0500*/  CS2R R98, SRZ ;  /* 0x0000000000627805 */ /* 0x000fe4000001ff00 */
[----:B------:R-:W-:Y:S01]  /*0510*/  CS2R R100, SRZ ;  /* 0x0000000000647805 */ /* 0x000fe2000001ff00 */
[----:B------:R1:W-:Y:S01]  /*0520*/  STL [R1+0xc4c], RZ ;  /* 0x000c4cff01007387 */ /* 0x0003e20000100800 */
[----:B------:R-:W-:Y:S02]  /*0530*/  CS2R R102, SRZ ;  /* 0x0000000000667805 */ /* 0x000fe4000001ff00 */
[----:B------:R-:W-:-:S02]  /*0540*/  CS2R R104, SRZ ;  /* 0x0000000000687805 */ /* 0x000fc4000001ff00 */
[----:B------:R-:W-:Y:S01]  /*0550*/  CS2R R106, SRZ ;  /* 0x00000000006a7805 */ /* 0x000fe2000001ff00 */
[----:B------:R1:W-:Y:S01]  /*0560*/  STL [R1+0xc50], RZ ;  /* 0x000c50ff01007387 */ /* 0x0003e20000100800 */
[----:B------:R-:W-:Y:S01]  /*0570*/  CS2R R108, SRZ ;  /* 0x00000000006c7805 */ /* 0x000fe2000001ff00 */
[----:B0-----:R-:W-:Y:S01]  /*0580*/  VIADD R2, R0, 0xffffffe ;  /* 0x0ffffffe00027836 */ /* 0x001fe20000000000 */
[----:B------:R-:W-:Y:S01]  /*0590*/  IABS R0, R6 ;  /* 0x0000000600007213 */ /* 0x000fe20000000000 */
[----:B------:R1:W-:Y:S01]  /*05a0*/  STL [R1+0xc54], RZ ;  /* 0x000c54ff01007387 */ /* 0x0003e20000100800 */
[----:B------:R-:W-:Y:S01]  /*05b0*/  CS2R R110, SRZ ;  /* 0x00000000006e7805 */ /* 0x000fe2000001ff00 */
[----:B------:R0:W2:Y:S01]  /*05c0*/  F2I.FTZ.U32.TRUNC.NTZ R3, R2 ;  /* 0x0000000200037305 */ /* 0x0000a2000021f000 */
[----:B------:R-:W-:Y:S01]  /*05d0*/  CS2R R112, SRZ ;  /* 0x0000000000707805 */ /* 0x000fe2000001ff00 */
[----:B------:R1:W-:Y:S01]  /*05e0*/  STL [R1+0xc58], RZ ;  /* 0x000c58ff01007387 */ /* 0x0003e20000100800 */
[----:B------:R-:W-:Y:S01]  /*05f0*/  IMAD.MOV R0, RZ, RZ, -R0 ;  /* 0x000000ffff007224 */ /* 0x000fe200078e0a00 */
[----:B------:R-:W-:-:S02]  /*0600*/  CS2R R114, SRZ ;  /* 0x0000000000727805 */ /* 0x000fc4000001ff00 */
[----:B------:R-:W-:Y:S01]  /*0610*/  CS2R R116, SRZ ;  /* 0x0000000000747805 */ /* 0x000fe2000001ff00 */
[----:B------:R1:W-:Y:S01]  /*0620*/  STL [R1+0xc5c], RZ ;  /* 0x000c5cff01007387 */ /* 0x0003e20000100800 */
[----:B------:R-:W-:Y:S02]  /*0630*/  CS2R R118, SRZ ;  /* 0x0000000000767805 */ /* 0x000fe4000001ff00 */
[----:B------:R-:W-:Y:S01]  /*0640*/  CS2R R120, SRZ ;  /* 0x0000000000787805 */ /* 0x000fe2000001ff00 */
[----:B0-----:R-:W-:Y:S01]  /*0650*/  IMAD.MOV.U32 R2, RZ, RZ, RZ ;  /* 0x000000ffff027224 */ /* 0x001fe200078e00ff */
[----:B------:R1:W-:Y:S01]  /*0660*/  STL [R1+0xc60], RZ ;  /* 0x000c60ff01007387 */ /* 0x0003e20000100800 */
[----:B------:R-:W-:Y:S02]  /*0670*/  CS2R R122, SRZ ;  /* 0x00000000007a7805 */ /* 0x000fe4000001ff00 */
[----:B------:R-:W-:Y:S02]  /*0680*/  CS2R R124, SRZ ;  /* 0x00000000007c7805 */ /* 0x000fe4000001ff00 */
[----:B------:R-:W-:Y:S01]  /*0690*/  CS2R R126, SRZ ;  /* 0x00000000007e7805 */ /* 0x000fe2000001ff00 */
[----:B------:R1:W-:Y:S01]  /*06a0*/  STL [R1+0xc64], RZ ;  /* 0x000c64ff01007387 */ /* 0x0003e20000100800 */
[----:B--2---:R-:W-:Y:S01]  /*06b0*/  IMAD.MOV R8, RZ, RZ, -R3 ;  /* 0x000000ffff087224 */ /* 0x004fe200078e0a03 */
[----:B------:R-:W-:-:S02]  /*06c0*/  CS2R R128, SRZ ;  /* 0x0000000000807805 */ /* 0x000fc4000001ff00 */
[----:B------:R-:W-:Y:S01]  /*06d0*/  CS2R R130, SRZ ;  /* 0x0000000000827805 */ /* 0x000fe2000001ff00 */
[----:B------:R1:W-:Y:S01]  /*06e0*/  STL [R1+0xc68], RZ ;  /* 0x000c68ff01007387 */ /* 0x0003e20000100800 */
[----:B------:R-:W-:Y:S01]  /*06f0*/  IMAD R11, R8, R9, RZ ;  /* 0x00000009080b7224 */ /* 0x000fe200078e02ff */
[----:B------:R-:W-:Y:S02]  /*0700*/  CS2R R132, SRZ ;  /* 0x0000000000847805 */ /* 0x000fe4000001ff00 */
[----:B------:R-:W-:Y:S01]  /*0710*/  CS2R R134, SRZ ;  /* 0x0000000000867805 */ /* 0x000fe2000001ff00 */
[----:B------:R1:W-:Y:S01]  /*0720*/  STL [R1+0xc6c], RZ ;  /* 0x000c6cff01007387 */ /* 0x0003e20000100800 */
[----:B------:R-:W-:Y:S01]  /*0730*/  IMAD.HI.U32 R2, R3, R11, R2 ;  /* 0x0000000b03027227 */ /* 0x000fe200078e0002 */
[----:B------:R-:W-:Y:S02]  /*0740*/  CS2R R136, SRZ ;  /* 0x0000000000887805 */ /* 0x000fe4000001ff00 */
[----:B------:R-:W-:Y:S01]  /*0750*/  CS2R R138, SRZ ;  /* 0x00000000008a7805 */ /* 0x000fe2000001ff00 */
[----:B------:R1:W-:Y:S01]  /*0760*/  STL [R1+0xc70], RZ ;  /* 0x000c70ff01007387 */ /* 0x0003e20000100800 */
[----:B------:R-:W-:-:S02]  /*0770*/  CS2R R140, SRZ ;  /* 0x00000000008c7805 */ /* 0x000fc4000001ff00 */
[----:B------:R-:W-:Y:S01]  /*0780*/  CS2R R142, SRZ ;  /* 0x00000000008e7805 */ /* 0x000fe2000001ff00 */
[----:B------:R-:W-:Y:S01]  /*0790*/  IMAD.HI.U32 R2, R2, R13, RZ ;  /* 0x0000000d02027227 */ /* 0x000fe200078e00ff */
[----:B------:R1:W-:Y:S01]  /*07a0*/  STL [R1+0xc74], RZ ;  /* 0x000c74ff01007387 */ /* 0x0003e20000100800 */
[----:B------:R-:W-:Y:S02]  /*07b0*/  CS2R R144, SRZ ;  /* 0x0000000000907805 */ /* 0x000fe4000001ff00 */
[----:B------:R-:W-:Y:S01]  /*07c0*/  CS2R R146, SRZ ;  /* 0x0000000000927805 */ /* 0x000fe2000001ff00 */
[----:B------:R-:W-:Y:S01]  /*07d0*/  IMAD R0, R2, R0, R13 ;  /* 0x0000000002007224 */ /* 0x000fe200078e020d */
[----:B------:R1:W-:Y:S01]  /*07e0*/  STL [R1+0xc78], RZ ;  /* 0x000c78ff01007387 */ /* 0x0003e20000100800 */
[----:B------:R-:W-:Y:S02]  /*07f0*/  CS2R R148, SRZ ;  /* 0x0000000000947805 */ /* 0x000fe4000001ff00 */
[----:B------:R-:W-:Y:S01]  /*0800*/  CS2R R150, SRZ ;  /* 0x0000000000967805 */ /* 0x000fe2000001ff00 */
[----:B------:R1:W-:Y:S01]  /*0810*/  STL [R1+0xc7c], RZ ;  /* 0x000c7cff01007387 */ /* 0x0003e20000100800 */
[----:B------:R-:W-:-:S03]  /*0820*/  ISETP.GT.U32.AND P1, PT, R9, R0, PT ;  /* 0x000000000900720c */ /* 0x000fc60003f24070 */
[----:B------:R1:W-:Y:S04]  /*0830*/  STL [R1+0xc80], RZ ;  /* 0x000c80ff01007387 */ /* 0x0003e80000100800 */
[----:B------:R1:W-:Y:S04]  /*0840*/  STL [R1+0xc84], RZ ;  /* 0x000c84ff01007387 */ /* 0x0003e80000100800 */
[----:B------:R1:W-:Y:S02]  /*0850*/  STL [R1+0xc88], RZ ;  /* 0x000c88ff01007387 */ /* 0x0003e40000100800 */
[----:B------:R-:W-:-:S02]  /*0860*/  @!P1 IMAD.IADD R0, R0, 0x1, -R9 ;  /* 0x0000000100009824 */ /* 0x000fc400078e0a09 */
[----:B------:R1:W-:Y:S01]  /*0870*/  STL [R1+0xc8c], RZ ;  /* 0x000c8cff01007387 */ /* 0x0003e20000100800 */
[----:B------:R-:W-:Y:S01]  /*0880*/  @!P1 VIADD R2, R2, 0x1 ;  /* 0x0000000102029836 */ /* 0x000fe20000000000 */
[----:B------:R-:W-:Y:S02]  /*0890*/  ISETP.NE.AND P1, PT, R6, RZ, PT ;  /* 0x000000ff0600720c */ /* 0x000fe40003f25270 */
[----:B------:R1:W-:Y:S01]  /*08a0*/  STL [R1+0xc90], RZ ;  /* 0x000c90ff01007387 */ /* 0x0003e20000100800 */
[----:B------:R-:W-:Y:S02]  /*08b0*/  ISETP.GE.U32.AND P0, PT, R0, R9, PT ;  /* 0x000000090000720c */ /* 0x000fe40003f06070 */
[----:B------:R-:W-:Y:S01]  /*08c0*/  LOP3.LUT R0, R7, R6, RZ, 0x3c, !PT ;  /* 0x0000000607007212 */ /* 0x000fe200078e3cff */
[----:B------:R1:W-:Y:S03]  /*08d0*/  STL [R1+0xc94], RZ ;  /* 0x000c94ff01007387 */ /* 0x0003e60000100800 */
[----:B------:R-:W-:Y:S01]  /*08e0*/  ISETP.GE.AND P2, PT, R0, RZ, PT ;  /* 0x000000ff0000720c */ /* 0x000fe20003f46270 */
[----:B------:R1:W-:Y:S01]  /*08f0*/  STL [R1+0xc98], RZ ;  /* 0x000c98ff01007387 */ /* 0x0003e20000100800 */
[----:B------:R-:W-:-:S03]  /*0900*/  VIADD R0, R4, 0x1ff ;  /* 0x000001ff04007836 */ /* 0x000fc60000000000 */
[----:B------:R1:W-:Y:S02]  /*0910*/  STL [R1+0xc9c], RZ ;  /* 0x000c9cff01007387 */ /* 0x0003e40000100800 */
[----:B------:R-:W-:Y:S01]  /*0920*/  @P0 VIADD R2, R2, 0x1 ;  /* 0x0000000102020836 */ /* 0x000fe20000000000 */
[----:B------:R-:W-:Y:S01]  /*0930*/  SHF.R.S32.HI R3, RZ, 0x1f, R0 ;  /* 0x0000001fff037819 */ /* 0x000fe20000011400 */
[----:B------:R1:W-:Y:S03]  /*0940*/  STL [R1+0xca0], RZ ;  /* 0x000ca0ff01007387 */ /* 0x0003e60000100800 */
[----:B------:R-:W-:Y:S01]  /*0950*/  LEA.HI R3, R3, R0, RZ, 0x9 ;  /* 0x0000000003037211 */ /* 0x000fe200078f48ff */
[----:B------:R1:W-:Y:S01]  /*0960*/  STL [R1+0xca4], RZ ;  /* 0x000ca4ff01007387 */ /* 0x0003e20000100800 */
[----:B------:R-:W-:Y:S01]  /*0970*/  @!P2 IMAD.MOV R2, RZ, RZ, -R2 ;  /* 0x000000ffff02a224 */ /* 0x000fe200078e0a02 */
[----:B------:R-:W-:-:S02]  /*0980*/  @!P1 LOP3.LUT R2, RZ, R6, RZ, 0x33, !PT ;  /* 0x00000006ff029212 */ /* 0x000fc400078e33ff */
[----:B------:R1:W-:Y:S03]  /*0990*/  STL [R1+0xca8], RZ ;  /* 0x000ca8ff01007387 */ /* 0x0003e60000100800 */
[----:B------:R-:W-:Y:S01]  /*09a0*/  IMAD.SHL.U32 R8, R2, 0x8, RZ ;  /* 0x0000000802087824 */ /* 0x000fe200078e00ff */
[----:B------:R1:W-:Y:S01]  /*09b0*/  STL [R1+0xcac], RZ ;  /* 0x000cacff01007387 */ /* 0x0003e20000100800 */
[----:B------:R-:W-:-:S03]  /*09c0*/  IMAD.MOV R2, RZ, RZ, -R2 ;  /* 0x000000ffff027224 */ /* 0x000fc600078e0a02 */
[----:B------:R1:W-:Y:S01]  /*09d0*/  STL [R1+0xcb0], RZ ;  /* 0x000cb0ff01007387 */ /* 0x0003e20000100800 */
[----:B------:R-:W-:Y:S01]  /*09e0*/  LEA.HI.SX32 R3, R3, -R8, 0x17 ;  /* 0x8000000803037211 */ /* 0x000fe200078fbaff */
[----:B------:R-:W-:Y:S02]  /*09f0*/  IMAD R6, R6, R2, R7 ;  /* 0x0000000206067224 */ /* 0x000fe400078e0207 */
[----:B------:R1:W-:Y:S01]  /*0a00*/  STL [R1+0xcb4], RZ ;  /* 0x000cb4ff01007387 */ /* 0x0003e20000100800 */
[----:B------:R-:W-:Y:S02]  /*0a10*/  VIMNMX R13, R3, 0x8, PT ;  /* 0x00000008030d7848 */ /* 0x000fe40003fe0100 */
[----:B------:R-:W-:Y:S01]  /*0a20*/  IABS R11, R6 ;  /* 0x00000006000b7213 */ /* 0x000fe20000000000 */
[----:B------:R1:W-:Y:S01]  /*0a30*/  STL [R1+0xcb8], RZ ;  /* 0x000cb8ff01007387 */ /* 0x0003e20000100800 */
[----:B------:R-:W-:-:S03]  /*0a40*/  IABS R9, R13 ;  /* 0x0000000d00097213 */ /* 0x000fc60000000000 */
[----:B------:R1:W-:Y:S01]  /*0a50*/  STL [R1+0xcbc], RZ ;  /* 0x000cbcff01007387 */ /* 0x0003e20000100800 */
[----:B------:R-:W0:Y:S03]  /*0a60*/  I2F.RP R0, R9 ;  /* 0x0000000900007306 */ /* 0x000e260000209400 */
[----:B------:R1:W-:Y:S04]  /*0a70*/  STL [R1+0xcc0], RZ ;  /* 0x000cc0ff01007387 */ /* 0x0003e80000100800 */
[----:B------:R1:W-:Y:S04]  /*0a80*/  STL [R1+0xcc4], RZ ;  /* 0x000cc4ff01007387 */ /* 0x0003e80000100800 */
[----:B------:R1:W-:Y:S04]  /*0a90*/  STL [R1+0xcc8], RZ ;  /* 0x000cc8ff01007387 */ /* 0x0003e80000100800 */
[----:B------:R1:W-:Y:S01]  /*0aa0*/  STL [R1+0xccc], RZ ;  /* 0x000cccff01007387 */ /* 0x0003e20000100800 */
[----:B0-----:R-:W0:Y:S03]  /*0ab0*/  MUFU.RCP R0, R0 ;  /* 0x0000000000007308 */ /* 0x001e260000001000 */
[----:B------:R1:W-:Y:S04]  /*0ac0*/  STL [R1+0xcd0], RZ ;  /* 0x000cd0ff01007387 */ /* 0x0003e80000100800 */
[----:B------:R1:W-:Y:S04]  /*0ad0*/  STL [R1+0xcd4], RZ ;  /* 0x000cd4ff01007387 */ /* 0x0003e80000100800 */
[----:B------:R1:W-:Y:S04]  /*0ae0*/  STL [R1+0xcd8], RZ ;  /* 0x000cd8ff01007387 */ /* 0x0003e80000100800 */
[----:B------:R1:W-:Y:S01]  /*0af0*/  STL [R1+0xcdc], RZ ;  /* 0x000cdcff01007387 */ /* 0x0003e20000100800 */
[----:B0-----:R-:W-:-:S03]  /*0b00*/  VIADD R3, R0, 0xffffffe ;  /* 0x0ffffffe00037836 */ /* 0x001fc60000000000 */
[----:B------:R1:W-:Y:S04]  /*0b10*/  STL [R1+0xce0], RZ ;  /* 0x000ce0ff01007387 */ /* 0x0003e80000100800 */
[----:B------:R1:W-:Y:S01]  /*0b20*/  STL [R1+0xce4], RZ ;  /* 0x000ce4ff01007387 */ /* 0x0003e20000100800 */
[----:B------:R-:W0:Y:S03]  /*0b30*/  F2I.FTZ.U32.TRUNC.NTZ R3, R3 ;  /* 0x0000000300037305 */ /* 0x000e26000021f000 */
[----:B------:R1:W-:Y:S04]  /*0b40*/  STL [R1+0xce8], RZ ;  /* 0x000ce8ff01007387 */ /* 0x0003e80000100800 */
[----:B------:R1:W-:Y:S04]  /*0b50*/  STL [R1+0xcec], RZ ;  /* 0x000cecff01007387 */ /* 0x0003e80000100800 */
[----:B------:R1:W-:Y:S04]  /*0b60*/  STL [R1+0xcf0], RZ ;  /* 0x000cf0ff01007387 */ /* 0x0003e80000100800 */
[----:B------:R1:W-:Y:S01]  /*0b70*/  STL [R1+0xcf4], RZ ;  /* 0x000cf4ff01007387 */ /* 0x0003e20000100800 */
[----:B0-----:R-:W-:-:S03]  /*0b80*/  IMAD.MOV R10, RZ, RZ, -R3 ;  /* 0x000000ffff0a7224 */ /* 0x001fc600078e0a03 */
[----:B------:R1:W-:Y:S01]  /*0b90*/  STL [R1+0xcf8], RZ ;  /* 0x000cf8ff01007387 */ /* 0x0003e20000100800 */
[----:B------:R-:W-:Y:S01]  /*0ba0*/  IMAD.MOV.U32 R2, RZ, RZ, R10 ;  /* 0x000000ffff027224 */ /* 0x000fe200078e000a */
[----:B------:R-:W-:Y:S02]  /*0bb0*/  IABS R10, R13 ;  /* 0x0000000d000a7213 */ /* 0x000fe40000000000 */
[----:B------:R1:W-:Y:S01]  /*0bc0*/  STL [R1+0xcfc], RZ ;  /* 0x000cfcff01007387 */ /* 0x0003e20000100800 */
[----:B------:R-:W-:Y:S02]  /*0bd0*/  IMAD R7, R2, R9, RZ ;  /* 0x0000000902077224 */ /* 0x000fe400078e02ff */
[----:B------:R-:W-:Y:S01]  /*0be0*/  IMAD.MOV.U32 R2, RZ, RZ, RZ ;  /* 0x000000ffff027224 */ /* 0x000fe200078e00ff */
[----:B------:R1:W-:Y:S03]  /*0bf0*/  STL [R1+0xd00], RZ ;  /* 0x000d00ff01007387 */ /* 0x0003e60000100800 */
[----:B------:R-:W-:Y:S01]  /*0c00*/  IMAD.HI.U32 R2, R3, R7, R2 ;  /* 0x0000000703027227 */ /* 0x000fe200078e0002 */
[----:B------:R1:W-:Y:S03]  /*0c10*/  STL [R1+0xd04], RZ ;  /* 0x000d04ff01007387 */ /* 0x0003e60000100800 */
[----:B------:R-:W-:Y:S01]  /*0c20*/  IMAD.MOV R3, RZ, RZ, -R10 ;  /* 0x000000ffff037224 */ /* 0x000fe200078e0a0a */
[----:B------:R1:W-:Y:S01]  /*0c30*/  STL [R1+0xd08], RZ ;  /* 0x000d08ff01007387 */ /* 0x0003e20000100800 */
[----:B------:R-:W-:-:S03]  /*0c40*/  IMAD.HI.U32 R0, R2, R11, RZ ;  /* 0x0000000b02007227 */ /* 0x000fc600078e00ff */
[----:B------:R1:W-:Y:S01]  /*0c50*/  STL [R1+0xd0c], RZ ;  /* 0x000d0cff01007387 */ /* 0x0003e20000100800 */
[----:B------:R-:W-:-:S03]  /*0c60*/  IMAD R2, R0, R3, R11 ;  /* 0x0000000300027224 */ /* 0x000fc600078e020b */
[----:B------:R1:W-:Y:S02]  /*0c70*/  STL [R1+0xd10], RZ ;  /* 0x000d10ff01007387 */ /* 0x0003e40000100800 */
[----:B------:R-:W-:Y:S02]  /*0c80*/  ISETP.GT.U32.AND P1, PT, R9, R2, PT ;  /* 0x000000020900720c */ /* 0x000fe40003f24070 */
[----:B------:R1:W-:Y:S04]  /*0c90*/  STL [R1+0xd14], RZ ;  /* 0x000d14ff01007387 */ /* 0x0003e80000100800 */
[----:B------:R1:W-:Y:S04]  /*0ca0*/  STL [R1+0xd18], RZ ;  /* 0x000d18ff01007387 */ /* 0x0003e80000100800 */
[----:B------:R1:W-:Y:S03]  /*0cb0*/  STL [R1+0xd1c], RZ ;  /* 0x000d1cff01007387 */ /* 0x0003e60000100800 */
[----:B------:R-:W-:Y:S01]  /*0cc0*/  @!P1 IMAD.IADD R2, R2, 0x1, -R9 ;  /* 0x0000000102029824 */ /* 0x000fe200078e0a09 */
[----:B------:R1:W-:Y:S01]  /*0cd0*/  STL [R1+0xd20], RZ ;  /* 0x000d20ff01007387 */ /* 0x0003e20000100800 */
[----:B------:R-:W-:Y:S01]  /*0ce0*/  @!P1 VIADD R0, R0, 0x1 ;  /* 0x0000000100009836 */ /* 0x000fe20000000000 */
[----:B------:R-:W-:-:S02]  /*0cf0*/  ISETP.NE.AND P1, PT, R13, RZ, PT ;  /* 0x000000ff0d00720c */ /* 0x000fc40003f25270 */
[----:B------:R1:W-:Y:S01]  /*0d00*/  STL [R1+0xd24], RZ ;  /* 0x000d24ff01007387 */ /* 0x0003e20000100800 */
[----:B------:R-:W-:Y:S02]  /*0d10*/  ISETP.GE.U32.AND P0, PT, R2, R9, PT ;  /* 0x000000090200720c */ /* 0x000fe40003f06070 */
[-C--:B------:R-:W-:Y:S01]  /*0d20*/  LOP3.LUT R2, R6, R13.reuse, RZ, 0x3c, !PT ;  /* 0x0000000d06027212 */ /* 0x080fe200078e3cff */
[----:B------:R1:W-:Y:S03]  /*0d30*/  STL [R1+0xd28], RZ ;  /* 0x000d28ff01007387 */ /* 0x0003e60000100800 */
[----:B------:R-:W-:Y:S01]  /*0d40*/  ISETP.GE.AND P2, PT, R2, RZ, PT ;  /* 0x000000ff0200720c */ /* 0x000fe20003f46270 */
[----:B------:R1:W-:Y:S04]  /*0d50*/  STL [R1+0xd2c], RZ ;  /* 0x000d2cff01007387 */ /* 0x0003e80000100800 */
[----:B------:R1:W-:Y:S02]  /*0d60*/  STL [R1+0xd30], RZ ;  /* 0x000d30ff01007387 */ /* 0x0003e40000100800 */
[----:B------:R-:W-:Y:S01]  /*0d70*/  @P0 VIADD R0, R0, 0x1 ;  /* 0x0000000100000836 */ /* 0x000fe20000000000 */
[----:B------:R-:W-:Y:S01]  /*0d80*/  ISETP.GE.AND P0, PT, R152, 0x20, PT ;  /* 0x000000209800780c */ /* 0x000fe20003f06270 */
[----:B------:R1:W-:Y:S04]  /*0d90*/  STL [R1+0xd34], RZ ;  /* 0x000d34ff01007387 */ /* 0x0003e80000100800 */
[----:B------:R1:W-:Y:S01]  /*0da0*/  STL [R1+0xd38], RZ ;  /* 0x000d38ff01007387 */ /* 0x0003e20000100800 */
[----:B------:R-:W-:Y:S01]  /*0db0*/  @!P2 IMAD.MOV R0, RZ, RZ, -R0 ;  /* 0x000000ffff00a224 */ /* 0x000fe200078e0a00 */
[----:B------:R-:W-:-:S02]  /*0dc0*/  @!P1 LOP3.LUT R0, RZ, R13, RZ, 0x33, !PT ;  /* 0x0000000dff009212 */ /* 0x000fc400078e33ff */
[----:B------:R1:W-:Y:S03]  /*0dd0*/  STL [R1+0xd3c], RZ ;  /* 0x000d3cff01007387 */ /* 0x0003e60000100800 */
[----:B------:R-:W-:Y:S01]  /*0de0*/  IMAD.MOV R2, RZ, RZ, -R0 ;  /* 0x000000ffff027224 */ /* 0x000fe200078e0a00 */
[----:B------:R1:W-:Y:S01]  /*0df0*/  STL [R1+0xd40], RZ ;  /* 0x000d40ff01007387 */ /* 0x0003e20000100800 */
[----:B------:R-:W-:Y:S02]  /*0e00*/  IMAD.SHL.U32 R0, R0, 0x200, RZ ;  /* 0x0000020000007824 */ /* 0x000fe400078e00ff */
[----:B------:R-:W-:Y:S01]  /*0e10*/  IMAD R2, R13, R2, R6 ;  /* 0x000000020d027224 */ /* 0x000fe200078e0206 */
[----:B------:R1:W-:Y:S01]  /*0e20*/  STL [R1+0xd44], RZ ;  /* 0x000d44ff01007387 */ /* 0x0003e20000100800 */
[----:B------:R-:W-:Y:S02]  /*0e30*/  VIADD R7, R0, 0x140 ;  /* 0x0000014000077836 */ /* 0x000fe40000000000 */
[----:B------:R-:W-:Y:S01]  /*0e40*/  IMAD.IADD R2, R8, 0x1, R2 ;  /* 0x0000000108027824 */ /* 0x000fe200078e0202 */
[----:B------:R1:W-:Y:S04]  /*0e50*/  STL [R1+0xd48], RZ ;  /* 0x000d48ff01007387 */ /* 0x0003e80000100800 */
[----:B------:R1:W-:Y:S01]  /*0e60*/  STL [R1+0xd4c], RZ ;  /* 0x000d4cff01007387 */ /* 0x0003e20000100800 */
[----:B------:R-:W-:-:S03]  /*0e70*/  R2UR UR4, R2 ;  /* 0x00000000020472ca */ /* 0x000fc600000e0000 */
[----:B------:R1:W-:Y:S04]  /*0e80*/  STL [R1+0xd50], RZ ;  /* 0x000d50ff01007387 */ /* 0x0003e80000100800 */
[----:B------:R1:W-:Y:S04]  /*0e90*/  STL [R1+0xd54], RZ ;  /* 0x000d54ff01007387 */ /* 0x0003e80000100800 */
[----:B------:R1:W-:Y:S02]  /*0ea0*/  STL [R1+0xd58], RZ ;  /* 0x000d58ff01007387 */ /* 0x0003e40000100800 */
[----:B------:R-:W-:-:S02]  /*0eb0*/  ULEA UR4, UR4, UR5, 0x9 ;  /* 0x0000000504047291 */ /* 0x000fc4000f8e483f */
[----:B------:R1:W-:Y:S04]  /*0ec0*/  STL [R1+0xd5c], RZ ;  /* 0x000d5cff01007387 */ /* 0x0003e80000100800 */
        /* <DEDUP_REMOVED lines=680> */
[----:B------:R1:W-:Y:S04]  /*3950*/  STL [R1], RZ ;  /* 0x000000ff01007387 */ /* 0x0003e80000100800 */
        /* <DEDUP_REMOVED lines=105> */
[----:B------:R1:W-:Y:S01]  /*3ff0*/  STL [R1+0x1a8], RZ ;  /* 0x0001a8ff01007387 */ /* 0x0003e20000100800 */
[----:B------:R-:W0:Y:S03]  /*4000*/  S2R R6, SR_TID.X ;  /* 0x0000000000067919 */ /* 0x000e260000002100 */
        /* <DEDUP_REMOVED lines=8> */
[----:B0-----:R-:W-:-:S03]  /*4090*/  LOP3.LUT R14, R6, 0x7f, RZ, 0xc0, !PT ;  /* 0x0000007f060e7812 */ /* 0x001fc600078ec0ff */
[----:B------:R1:W-:Y:S02]  /*40a0*/  STL [R1+0x1cc], RZ ;  /* 0x0001ccff01007387 */ /* 0x0003e40000100800 */
[----:B------:R-:W-:Y:S01]  /*40b0*/  VIADD R2, R14, UR4 ;  /* 0x000000040e027c36 */ /* 0x000fe20008000000 */
[----:B------:R-:W-:Y:S01]  /*40c0*/  ULEA UR4, UR7, UR6, 0x18 ;  /* 0x0000000607047291 */ /* 0x000fe2000f8ec03f */
[----:B------:R1:W-:Y:S02]  /*40d0*/  STL [R1+0x1d0], RZ ;  /* 0x0001d0ff01007387 */ /* 0x0003e40000100800 */
[----:B------:R-:W-:Y:S02]  /*40e0*/  VIADD R3, R2, 0x80 ;  /* 0x0000008002037836 */ /* 0x000fe40000000000 */
        /* <DEDUP_REMOVED lines=11> */
[----:B------:R1:W-:Y:S01]  /*41a0*/  STL [R1+0x13b4], R7 ;  /* 0x0013b40701007387 */ /* 0x0003e20000100800 */
[----:B------:R-:W-:Y:S05]  /*41b0*/  @!P0 BRA `(.L_x_0) ;  /* 0x000001cc00f88947 */ /* 0x000fea0003800000 */
[----:B-1----:R-:W-:Y:S01]  /*41c0*/  IABS R7, R5 ;  /* 0x0000000500077213 */ /* 0x002fe20000000000 */
[----:B------:R-:W-:Y:S01]  /*41d0*/  ULDC UR8, c[0x0][0x23c] ;  /* 0x00008f0000087ab9 */ /* 0x000fe20000000800 */
[----:B------:R-:W-:Y:S01]  /*41e0*/  IABS R17, R4 ;  /* 0x0000000400117213 */ /* 0x000fe20000000000 */
[----:B------:R-:W-:Y:S01]  /*41f0*/  ULDC UR5, c[0x0][0x240] ;  /* 0x0000900000057ab9 */ /* 0x000fe20000000800 */
[----:B------:R-:W0:Y:S01]  /*4200*/  I2F.RP R8, R7 ;  /* 0x0000000700087306 */ /* 0x000e220000209400 */
[----:B------:R-:W-:Y:S01]  /*4210*/  SHF.R.U32.HI R9, RZ, 0x5, R6 ;  /* 0x00000005ff097819 */ /* 0x000fe20000011606 */
[----:B------:R-:W-:Y:S01]  /*4220*/  ULDC.64 UR6, c[0x0][0x218] ;  /* 0x0000860000067ab9 */ /* 0x000fe20000000a00 */
[----:B------:R-:W-:Y:S01]  /*4230*/  IABS R18, R2 ;  /* 0x0000000200127213 */ /* 0x000fe20000000000 */
[----:B------:R-:W-:Y:S01]  /*4240*/  ULDC.64 UR10, c[0x0][0x210] ;  /* 0x00008400000a7ab9 */ /* 0x000fe20000000a00 */
[----:B------:R-:W-:Y:S01]  /*4250*/  SGXT.U32 R9, R9, 0x2 ;  /* 0x000000020909781a */ /* 0x000fe20000000000 */
[----:B------:R-:W-:Y:S01]  /*4260*/  UIADD3 UR56, UR4, 0x4000, URZ ;  /* 0x0000400004387890 */ /* 0x000fe2000fffe03f */
[----:B------:R-:W-:Y:S01]  /*4270*/  LOP3.LUT R55, R6, 0x1f, RZ, 0xc0, !PT ;  /* 0x0000001f06377812 */ /* 0x000fe200078ec0ff */
[----:B------:R-:W1:Y:S01]  /*4280*/  I2F.RP R15, R17 ;  /* 0x00000011000f7306 */ /* 0x000e620000209400 */
[----:B------:R-:W-:Y:S01]  /*4290*/  LOP3.LUT R9, R0, R9, RZ, 0xfc, !PT ;  /* 0x0000000900097212 */ /* 0x000fe200078efcff */
[----:B------:R-:W-:Y:S01]  /*42a0*/  USHF.R.U32.HI UR56, URZ, 0x4, UR56 ;  /* 0x000000043f387899 */ /* 0x000fe20008011638 */
[----:B------:R-:W-:-:S02]  /*42b0*/  UMOV UR14, 0xfffffe00 ;  /* 0xfffffe00000e7882 */ /* 0x000fc40000000000 */
[----:B------:R-:W-:Y:S01]  /*42c0*/  IABS R34, R9 ;  /* 0x0000000900227213 */ /* 0x000fe20000000000 */
[----:B------:R-:W-:Y:S01]  /*42d0*/  USGXT.U32 UR56, UR56, 0xe ;  /* 0x0000000e3838789a */ /* 0x000fe20008000000 */
[C---:B------:R-:W-:Y:S01]  /*42e0*/  LOP3.LUT R20, R9.reuse, 0x1f0, RZ, 0xfc, !PT ;  /* 0x000001f009147812 */ /* 0x040fe200078efcff */
[----:B0-----:R-:W0:Y:S01]  /*42f0*/  MUFU.RCP R8, R8 ;  /* 0x0000000800087308 */ /* 0x001e220000001000 */
[C---:B------:R-:W-:Y:S01]  /*4300*/  LOP3.LUT R23, R9.reuse, 0x48, RZ, 0xfc, !PT ;  /* 0x0000004809177812 */ /* 0x040fe200078efcff */
[----:B------:R-:W-:Y:S01]  /*4310*/  UMOV UR15, 0x3fffffef ;  /* 0x3fffffef000f7882 */ /* 0x000fe20000000000 */
[----:B------:R-:W-:Y:S02]  /*4320*/  IABS R36, R20 ;  /* 0x0000001400247213 */ /* 0x000fe40000000000 */
[----:B------:R-:W-:Y:S02]  /*4330*/  IABS R24, R23 ;  /* 0x0000001700187213 */ /* 0x000fe40000000000 */
[C---:B------:R-:W-:Y:S01]  /*4340*/  LOP3.LUT R29, R9.reuse, 0x44, RZ, 0xfc, !PT ;  /* 0x00000044091d7812 */ /* 0x040fe200078efcff */
[----:B-1----:R-:W1:Y:S01]  /*4350*/  MUFU.RCP R15, R15 ;  /* 0x0000000f000f7308 */ /* 0x002e620000001000 */
[----:B------:R-:W-:-:S02]  /*4360*/  LOP3.LUT R31, R9, 0x40, RZ, 0xfc, !PT ;  /* 0x00000040091f7812 */ /* 0x000fc400078efcff */
[----:B------:R-:W-:Y:S02]  /*4370*/  IABS R22, R29 ;  /* 0x0000001d00167213 */ /* 0x000fe40000000000 */
[C---:B------:R-:W-:Y:S02]  /*4380*/  LOP3.LUT R39, R9.reuse, 0x38, RZ, 0xfc, !PT ;  /* 0x0000003809277812 */ /* 0x040fe400078efcff */
[C---:B------:R-:W-:Y:S01]  /*4390*/  LOP3.LUT R41, R9.reuse, 0x2c, RZ, 0xfc, !PT ;  /* 0x0000002c09297812 */ /* 0x040fe200078efcff */
[----:B0-----:R-:W-:Y:S01]  /*43a0*/  VIADD R10, R8, 0xffffffe ;  /* 0x0ffffffe080a7836 */ /* 0x001fe20000000000 */
[----:B------:R-:W-:Y:S02]  /*43b0*/  IABS R21, R39 ;  /* 0x0000002700157213 */ /* 0x000fe40000000000 */
[----:B------:R-:W-:Y:S01]  /*43c0*/  IABS R144, R41 ;  /* 0x0000002900907213 */ /* 0x000fe20000000000 */
[----:B------:R0:W2:Y:S01]  /*43d0*/  F2I.FTZ.U32.TRUNC.NTZ R11, R10 ;  /* 0x0000000a000b7305 */ /* 0x0000a2000021f000 */
[----:B------:R-:W-:-:S02]  /*43e0*/  LOP3.LUT R45, R9, 0x20, RZ, 0xfc, !PT ;  /* 0x00000020092d7812 */ /* 0x000fc400078efcff */
[----:B------:R-:W-:Y:S01]  /*43f0*/  LOP3.LUT R43, R9, 0x28, RZ, 0xfc, !PT ;  /* 0x00000028092b7812 */ /* 0x000fe200078efcff */
[----:B-1----:R-:W-:Y:S01]  /*4400*/  VIADD R12, R15, 0xffffffe ;  /* 0x0ffffffe0f0c7836 */ /* 0x002fe20000000000 */
[C---:B------:R-:W-:Y:S02]  /*4410*/  LOP3.LUT R47, R9.reuse, 0x14, RZ, 0xfc, !PT ;  /* 0x00000014092f7812 */ /* 0x040fe400078efcff */
[----:B------:R-:W-:Y:S01]  /*4420*/  IABS R140, R43 ;  /* 0x0000002b008c7213 */ /* 0x000fe20000000000 */
[----:B------:R1:W3:Y:S01]  /*4430*/  F2I.FTZ.U32.TRUNC.NTZ R13, R12 ;  /* 0x0000000c000d7305 */ /* 0x0002e2000021f000 */
[----:B0-----:R-:W-:Y:S01]  /*4440*/  IMAD.MOV.U32 R10, RZ, RZ, RZ ;  /* 0x000000ffff0a7224 */ /* 0x001fe200078e00ff */
[C---:B------:R-:W-:Y:S02]  /*4450*/  LOP3.LUT R49, R9.reuse, 0x10, RZ, 0xfc, !PT ;  /* 0x0000001009317812 */ /* 0x040fe400078efcff */
[----:B------:R-:W-:Y:S02]  /*4460*/  IABS R136, R47 ;  /* 0x0000002f00887213 */ /* 0x000fe40000000000 */
[----:B------:R-:W-:Y:S01]  /*4470*/  IABS R134, R49 ;  /* 0x0000003100867213 */ /* 0x000fe20000000000 */
[----:B--2---:R-:W-:Y:S01]  /*4480*/  IMAD.MOV R16, RZ, RZ, -R11 ;  /* 0x000000ffff107224 */ /* 0x004fe200078e0a0b */
[C---:B------:R-:W-:Y:S01]  /*4490*/  LOP3.LUT R51, R9.reuse, 0xc, RZ, 0xfc, !PT ;  /* 0x0000000c09337812 */ /* 0x040fe200078efcff */
[----:B-1----:R-:W-:Y:S01]  /*44a0*/  IMAD.MOV.U32 R12, RZ, RZ, RZ ;  /* 0x000000ffff0c7224 */ /* 0x002fe200078e00ff */
[----:B------:R-:W-:Y:S01]  /*44b0*/  LOP3.LUT R53, R9, 0x8, RZ, 0xfc, !PT ;  /* 0x0000000809357812 */ /* 0x000fe200078efcff */
[----:B------:R-:W-:Y:S01]  /*44c0*/  IMAD R15, R16, R7, RZ ;  /* 0x00000007100f7224 */ /* 0x000fe200078e02ff */
[----:B------:R-:W-:-:S02]  /*44d0*/  IABS R16, R3 ;  /* 0x0000000300107213 */ /* 0x000fc40000000000 */
[----:B------:R-:W-:Y:S01]  /*44e0*/  IABS R132, R51 ;  /* 0x0000003300847213 */ /* 0x000fe20000000000 */
[----:B---3--:R-:W-:Y:S01]  /*44f0*/  IMAD.MOV R8, RZ, RZ, -R13 ;  /* 0x000000ffff087224 */ /* 0x008fe200078e0a0d */
[----:B------:R-:W-:-:S03]  /*4500*/  IABS R130, R53 ;  /* 0x0000003500827213 */ /* 0x000fc60000000000 */
[----:B------:R-:W-:Y:S02]  /*4510*/  IMAD R19, R8, R17, RZ ;  /* 0x0000001108137224 */ /* 0x000fe400078e02ff */
[----:B------:R-:W-:-:S04]  /*4520*/  IMAD.HI.U32 R8, R11, R15, R10 ;  /* 0x0000000f0b087227 */ /* 0x000fc800078e000a */
[----:B------:R-:W-:Y:S01]  /*4530*/  IMAD.HI.U32 R12, R13, R19, R12 ;  /* 0x000000130d0c7227 */ /* 0x000fe200078e000c */
[----:B------:R-:W-:Y:S02]  /*4540*/  SHF.R.S32.HI R13, RZ, 0x1f, R152 ;  /* 0x0000001fff0d7819 */ /* 0x000fe40000011498 */
[----:B------:R-:W-:Y:S01]  /*4550*/  SHF.R.S32.HI R19, RZ, 0x2, R6 ;  /* 0x00000002ff137819 */ /* 0x000fe20000011406 */
[----:B------:R-:W-:Y:S01]  /*4560*/  IMAD.HI.U32 R10, R8, R34, RZ ;  /* 0x00000022080a7227 */ /* 0x000fe200078e00ff */
[----:B------:R-:W-:-:S03]  /*4570*/  LEA.HI R152, R13, R152, RZ, 0x5 ;  /* 0x000000980d987211 */ /* 0x000fc600078f28ff */
[----:B------:R-:W-:-:S04]  /*4580*/  IMAD.HI.U32 R11, R12, R16, RZ ;  /* 0x000000100c0b7227 */ /* 0x000fc800078e00ff */
[----:B------:R-:W-:Y:S01]  /*4590*/  IMAD.MOV R15, RZ, RZ, -R10 ;  /* 0x000000ffff0f7224 */ /* 0x000fe200078e0a0a */
[----:B------:R-:W-:Y:S01]  /*45a0*/  LEA.HI R10, R6, R0, RZ, 0x1b ;  /* 0x00000000060a7211 */ /* 0x000fe200078fd8ff */
[----:B------:R-:W-:Y:S02]  /*45b0*/  IMAD.MOV R13, RZ, RZ, -R11 ;  /* 0x000000ffff0d7224 */ /* 0x000fe400078e0a0b */
[----:B------:R-:W-:Y:S02]  /*45c0*/  IMAD R34, R7, R15, R34 ;  /* 0x0000000f07227224 */ /* 0x000fe400078e0222 */
[----:B------:R-:W-:Y:S02]  /*45d0*/  IMAD R15, R17, R13, R16 ;  /* 0x0000000d110f7224 */ /* 0x000fe400078e0210 */
[----:B------:R-:W-:Y:S01]  /*45e0*/  IMAD.HI.U32 R12, R12, R18, RZ ;  /* 0x000000120c0c7227 */ /* 0x000fe200078e00ff */
[----:B------:R-:W-:Y:S02]  /*45f0*/  ISETP.GT.U32.AND P0, PT, R7, R34, PT ;  /* 0x000000220700720c */ /* 0x000fe40003f04070 */
[----:B------:R-:W-:Y:S01]  /*4600*/  ISETP.GT.U32.AND P1, PT, R17, R15, PT ;  /* 0x0000000f1100720c */ /* 0x000fe20003f24070 */
[----:B------:R-:W-:-:S02]  /*4610*/  IMAD.MOV R12, RZ, RZ, -R12 ;  /* 0x000000ffff0c7224 */ /* 0x000fc400078e0a0c */
[----:B------:R-:W-:Y:S02]  /*4620*/  VIADD R11, R10, 0x1fc ;  /* 0x000001fc0a0b7836 */ /* 0x000fe40000000000 */
[----:B------:R-:W-:Y:S01]  /*4630*/  IMAD R16, R17, R12, R18 ;  /* 0x0000000c11107224 */ /* 0x000fe200078e0212 */
[----:B------:R-:W-:Y:S01]  /*4640*/  LOP3.LUT R18, R9, 0x1f8, RZ, 0xfc, !PT ;  /* 0x000001f809127812 */ /* 0x000fe200078efcff */
[----:B------:R-:W-:Y:S01]  /*4650*/  IMAD.SHL.U32 R12, R6, 0x20, RZ ;  /* 0x00000020060c7824 */ /* 0x000fe200078e00ff */
[----:B------:R-:W-:Y:S02]  /*4660*/  ISETP.GE.AND P2, PT, R11, RZ, PT ;  /* 0x000000ff0b00720c */ /* 0x000fe40003f46270 */
[----:B------:R-:W-:Y:S01]  /*4670*/  IABS R32, R11 ;  /* 0x0000000b00207213 */ /* 0x000fe20000000000 */
[----:B------:R-:W-:Y:S01]  /*4680*/  @!P0 IMAD.IADD R34, R34, 0x1, -R7 ;  /* 0x0000000122228824 */ /* 0x000fe200078e0a07 */
[----:B------:R-:W-:Y:S01]  /*4690*/  SGXT R11, R19, 0x1 ;  /* 0x00000001130b781a */ /* 0x000fe20000000200 */
[----:B------:R-:W-:Y:S01]  /*46a0*/  @!P1 IMAD.IADD R15, R15, 0x1, -R17 ;  /* 0x000000010f0f9824 */ /* 0x000fe200078e0a11 */
[----:B------:R-:W-:-:S02]  /*46b0*/  ISETP.GT.U32.AND P3, PT, R17, R16, PT ;  /* 0x000000101100720c */ /* 0x000fc40003f64070 */
[----:B------:R-:W-:Y:S01]  /*46c0*/  LOP3.LUT R13, R11, 0x90, RZ, 0xc0, !PT ;  /* 0x000000900b0d7812 */ /* 0x000fe200078ec0ff */
[----:B------:R-:W-:Y:S01]  /*46d0*/  IMAD.HI.U32 R11, R8, R32, RZ ;  /* 0x00000020080b7227 */ /* 0x000fe200078e00ff */
[----:B------:R-:W-:Y:S02]  /*46e0*/  ISETP.GT.U32.AND P1, PT, R17, R15, PT ;  /* 0x0000000f1100720c */ /* 0x000fe40003f24070 */
[----:B------:R-:W-:Y:S01]  /*46f0*/  LOP3.LUT R19, R9, 0x1f4, RZ, 0xfc, !PT ;  /* 0x000001f409137812 */ /* 0x000fe200078efcff */
[----:B------:R-:W-:Y:S01]  /*4700*/  IMAD.MOV R11, RZ, RZ, -R11 ;  /* 0x000000ffff0b7224 */ /* 0x000fe200078e0a0b */
[----:B------:R-:W-:Y:S02]  /*4710*/  IABS R40, R18 ;  /* 0x0000001200287213 */ /* 0x000fe40000000000 */
[----:B------:R-:W-:Y:S01]  /*4720*/  IABS R38, R19 ;  /* 0x0000001300267213 */ /* 0x000fe20000000000 */
[----:B------:R-:W-:Y:S01]  /*4730*/  IMAD R32, R7, R11, R32 ;  /* 0x0000000b07207224 */ /* 0x000fe200078e0220 */
[----:B------:R-:W-:Y:S01]  /*4740*/  LOP3.LUT R153, R13, 0xf60, R12, 0xf8, !PT ;  /* 0x00000f600d997812 */ /* 0x000fe200078ef80c */
[--C-:B------:R-:W-:Y:S01]  /*4750*/  @!P3 IMAD.IADD R16, R16, 0x1, -R17.reuse ;  /* 0x000000011010b824 */ /* 0x100fe200078e0a11 */
[C---:B------:R-:W-:Y:S01]  /*4760*/  ISETP.GT.U32.AND P6, PT, R7.reuse, R34, PT ;  /* 0x000000220700720c */ /* 0x040fe20003fc4070 */
[----:B------:R-:W-:Y:S01]  /*4770*/  IMAD.HI.U32 R11, R8, R40, RZ ;  /* 0x00000028080b7227 */ /* 0x000fe200078e00ff */
[----:B------:R-:W-:Y:S01]  /*4780*/  ISETP.GT.U32.AND P4, PT, R7, R32, PT ;  /* 0x000000200700720c */ /* 0x000fe20003f84070 */
[----:B------:R-:W-:Y:S01]  /*4790*/  STL [R1+0x13a8], R153 ;  /* 0x0013a89901007387 */ /* 0x000fe20000100800 */
[----:B------:R-:W-:Y:S01]  /*47a0*/  ISETP.GT.U32.AND P3, PT, R17, R16, PT ;  /* 0x000000101100720c */ /* 0x000fe20003f64070 */
[----:B------:R-:W-:Y:S01]  /*47b0*/  @!P1 IMAD.IADD R15, R15, 0x1, -R17 ;  /* 0x000000010f0f9824 */ /* 0x000fe200078e0a11 */
[----:B------:R-:W-:Y:S01]  /*47c0*/  ISETP.GE.AND P1, PT, R2, RZ, PT ;  /* 0x000000ff0200720c */ /* 0x000fe20003f26270 */
[----:B------:R-:W-:Y:S01]  /*47d0*/  IMAD.HI.U32 R12, R8, R38, RZ ;  /* 0x00000026080c7227 */ /* 0x000fe200078e00ff */
[----:B------:R-:W-:-:S02]  /*47e0*/  ISETP.GE.AND P0, PT, R3, RZ, PT ;  /* 0x000000ff0300720c */ /* 0x000fc40003f06270 */
[----:B------:R-:W-:Y:S01]  /*47f0*/  ISETP.GE.AND P5, PT, R18, RZ, PT ;  /* 0x000000ff1200720c */ /* 0x000fe20003fa6270 */
[----:B------:R-:W-:Y:S01]  /*4800*/  IMAD.MOV R11, RZ, RZ, -R11 ;  /* 0x000000ffff0b7224 */ /* 0x000fe200078e0a0b */
[----:B------:R-:W-:Y:S01]  /*4810*/  LOP3.LUT R18, R9, 0x190, RZ, 0xfc, !PT ;  /* 0x0000019009127812 */ /* 0x000fe200078efcff */
[----:B------:R-:W-:Y:S02]  /*4820*/  IMAD.MOV R12, RZ, RZ, -R12 ;  /* 0x000000ffff0c7224 */ /* 0x000fe400078e0a0c */
[C---:B------:R-:W-:Y:S01]  /*4830*/  IMAD R40, R7.reuse, R11, R40 ;  /* 0x0000000b07287224 */ /* 0x040fe200078e0228 */
[----:B------:R-:W-:Y:S01]  /*4840*/  IABS R108, R18 ;  /* 0x00000012006c7213 */ /* 0x000fe20000000000 */
[----:B------:R-:W-:Y:S01]  /*4850*/  IMAD R38, R7, R12, R38 ;  /* 0x0000000c07267224 */ /* 0x000fe200078e0226 */
[----:B------:R-:W-:Y:S01]  /*4860*/  LOP3.LUT R12, R9, 0x1ec, RZ, 0xfc, !PT ;  /* 0x000001ec090c7812 */ /* 0x000fe200078efcff */
[----:B------:R-:W-:Y:S01]  /*4870*/  @!P3 IMAD.IADD R16, R16, 0x1, -R17 ;  /* 0x000000011010b824 */ /* 0x000fe200078e0a11 */
[----:B------:R-:W-:Y:S01]  /*4880*/  ISETP.NE.AND P3, PT, R4, RZ, PT ;  /* 0x000000ff0400720c */ /* 0x000fe20003f65270 */
[--C-:B------:R-:W-:Y:S01]  /*4890*/  @!P4 IMAD.IADD R32, R32, 0x1, -R7.reuse ;  /* 0x000000012020c824 */ /* 0x100fe200078e0a07 */
[C---:B------:R-:W-:Y:S01]  /*48a0*/  ISETP.GT.U32.AND P4, PT, R7.reuse, R40, PT ;  /* 0x000000280700720c */ /* 0x040fe20003f84070 */
[----:B------:R-:W-:Y:S01]  /*48b0*/  @!P6 IMAD.IADD R34, R34, 0x1, -R7 ;  /* 0x000000012222e824 */ /* 0x000fe200078e0a07 */
[----:B------:R-:W-:Y:S01]  /*48c0*/  LOP3.LUT R4, RZ, R4, RZ, 0x33, !PT ;  /* 0x00000004ff047212 */ /* 0x000fe200078e33ff */
[----:B------:R-:W-:Y:S01]  /*48d0*/  @!P1 IMAD.MOV R16, RZ, RZ, -R16 ;  /* 0x000000ffff109224 */ /* 0x000fe200078e0a10 */
[C---:B------:R-:W-:Y:S01]  /*48e0*/  ISETP.GT.U32.AND P6, PT, R7.reuse, R32, PT ;  /* 0x000000200700720c */ /* 0x040fe20003fc4070 */
[----:B------:R-:W-:Y:S01]  /*48f0*/  IMAD.HI.U32 R13, R8, R36, RZ ;  /* 0x00000024080d7227 */ /* 0x000fe200078e00ff */
[----:B------:R-:W-:-:S02]  /*4900*/  ISETP.GT.U32.AND P1, PT, R7, R38, PT ;  /* 0x000000260700720c */ /* 0x000fc40003f24070 */
[----:B------:R-:W-:Y:S01]  /*4910*/  IABS R42, R12 ;  /* 0x0000000c002a7213 */ /* 0x000fe20000000000 */
[----:B------:R-:W-:Y:S01]  /*4920*/  IMAD.MOV R13, RZ, RZ, -R13 ;  /* 0x000000ffff0d7224 */ /* 0x000fe200078e0a0d */
[----:B------:R-:W-:Y:S01]  /*4930*/  SEL R27, R4, R16, !P3 ;  /* 0x00000010041b7207 */ /* 0x000fe20005800000 */
[----:B------:R-:W-:Y:S01]  /*4940*/  @!P0 IMAD.MOV R15, RZ, RZ, -R15 ;  /* 0x000000ffff0f8224 */ /* 0x000fe200078e0a0f */
[----:B------:R-:W-:Y:S01]  /*4950*/  ISETP.GE.AND P0, PT, R9, RZ, PT ;  /* 0x000000ff0900720c */ /* 0x000fe20003f06270 */
[----:B------:R-:W-:Y:S01]  /*4960*/  IMAD R36, R7, R13, R36 ;  /* 0x0000000d07247224 */ /* 0x000fe200078e0224 */
[----:B------:R-:W-:Y:S01]  /*4970*/  LOP3.LUT R13, R9, 0x1e8, RZ, 0xfc, !PT ;  /* 0x000001e8090d7812 */ /* 0x000fe200078efcff */
[--C-:B------:R-:W-:Y:S01]  /*4980*/  @!P4 IMAD.IADD R40, R40, 0x1, -R7.reuse ;  /* 0x000000012828c824 */ /* 0x100fe200078e0a07 */
[----:B------:R-:W-:Y:S01]  /*4990*/  SEL R25, R4, R15, !P3 ;  /* 0x0000000f04197207 */ /* 0x000fe20005800000 */
[--C-:B------:R-:W-:Y:S01]  /*49a0*/  @!P6 IMAD.IADD R32, R32, 0x1, -R7.reuse ;  /* 0x000000012020e824 */ /* 0x100fe200078e0a07 */
[C---:B------:R-:W-:Y:S01]  /*49b0*/  ISETP.GT.U32.AND P6, PT, R7.reuse, R36, PT ;  /* 0x000000240700720c */ /* 0x040fe20003fc4070 */
[----:B------:R-:W-:Y:S01]  /*49c0*/  @!P1 IMAD.IADD R38, R38, 0x1, -R7 ;  /* 0x0000000126269824 */ /* 0x000fe200078e0a07 */
[----:B------:R-:W-:Y:S01]  /*49d0*/  ISETP.GT.U32.AND P1, PT, R7, R40, PT ;  /* 0x000000280700720c */ /* 0x000fe20003f24070 */
[----:B------:R-:W-:Y:S01]  /*49e0*/  IMAD.HI.U32 R4, R8, R42, RZ ;  /* 0x0000002a08047227 */ /* 0x000fe200078e00ff */
[----:B------:R-:W-:-:S02]  /*49f0*/  IABS R44, R13 ;  /* 0x0000000d002c7213 */ /* 0x000fc40000000000 */
[----:B------:R-:W-:Y:S01]  /*4a00*/  LOP3.LUT R15, R9, 0x1e4, RZ, 0xfc, !PT ;  /* 0x000001e4090f7812 */ /* 0x000fe200078efcff */
[----:B------:R-:W-:Y:S01]  /*4a10*/  IMAD.MOV R11, RZ, RZ, -R4 ;  /* 0x000000ffff0b7224 */ /* 0x000fe200078e0a04 */
[----:B------:R-:W-:Y:S01]  /*4a20*/  ISETP.GE.AND P3, PT, R19, RZ, PT ;  /* 0x000000ff1300720c */ /* 0x000fe20003f66270 */
[----:B------:R-:W-:Y:S01]  /*4a30*/  IMAD.HI.U32 R4, R8, R44, RZ ;  /* 0x0000002c08047227 */ /* 0x000fe200078e00ff */
[----:B------:R-:W-:Y:S02]  /*4a40*/  IABS R46, R15 ;  /* 0x0000000f002e7213 */ /* 0x000fe40000000000 */
[----:B------:R-:W-:Y:S01]  /*4a50*/  ISETP.GE.AND P4, PT, R20, RZ, PT ;  /* 0x000000ff1400720c */ /* 0x000fe20003f86270 */
[----:B------:R-:W-:Y:S01]  /*4a60*/  IMAD R42, R7, R11, R42 ;  /* 0x0000000b072a7224 */ /* 0x000fe200078e022a */
[----:B------:R-:W-:Y:S01]  /*4a70*/  LOP3.LUT R16, R9, 0x1c8, RZ, 0xfc, !PT ;  /* 0x000001c809107812 */ /* 0x000fe200078efcff */
[----:B------:R-:W-:Y:S01]  /*4a80*/  @!P0 IMAD.MOV R34, RZ, RZ, -R34 ;  /* 0x000000ffff228224 */ /* 0x000fe200078e0a22 */
[C---:B------:R-:W-:Y:S01]  /*4a90*/  ISETP.GT.U32.AND P0, PT, R7.reuse, R38, PT ;  /* 0x000000260700720c */ /* 0x040fe20003f04070 */
[--C-:B------:R-:W-:Y:S01]  /*4aa0*/  @!P6 IMAD.IADD R36, R36, 0x1, -R7.reuse ;  /* 0x000000012424e824 */ /* 0x100fe200078e0a07 */
[----:B------:R-:W-:Y:S01]  /*4ab0*/  IABS R122, R16 ;  /* 0x00000010007a7213 */ /* 0x000fe20000000000 */
[----:B------:R-:W-:Y:S01]  /*4ac0*/  @!P1 IMAD.IADD R40, R40, 0x1, -R7 ;  /* 0x0000000128289824 */ /* 0x000fe200078e0a07 */
[C---:B------:R-:W-:Y:S01]  /*4ad0*/  ISETP.GT.U32.AND P1, PT, R7.reuse, R42, PT ;  /* 0x0000002a0700720c */ /* 0x040fe20003f24070 */
[----:B------:R-:W-:Y:S01]  /*4ae0*/  IMAD.MOV R4, RZ, RZ, -R4 ;  /* 0x000000ffff047224 */ /* 0x000fe200078e0a04 */
[----:B------:R-:W-:Y:S01]  /*4af0*/  ISETP.GT.U32.AND P6, PT, R7, R36, PT ;  /* 0x000000240700720c */ /* 0x000fe20003fc4070 */
[----:B------:R-:W-:Y:S01]  /*4b00*/  @!P5 IMAD.MOV R40, RZ, RZ, -R40 ;  /* 0x000000ffff28d224 */ /* 0x000fe200078e0a28 */
[----:B------:R-:W-:Y:S01]  /*4b10*/  LOP3.LUT R17, R9, 0x1c4, RZ, 0xfc, !PT ;  /* 0x000001c409117812 */ /* 0x000fe200078efcff */
[----:B------:R-:W-:Y:S01]  /*4b20*/  IMAD R44, R7, R4, R44 ;  /* 0x00000004072c7224 */ /* 0x000fe200078e022c */
[----:B------:R-:W-:Y:S01]  /*4b30*/  LOP3.LUT R20, R9, 0x54, RZ, 0xfc, !PT ;  /* 0x0000005409147812 */ /* 0x000fe200078efcff */
[----:B------:R-:W-:Y:S01]  /*4b40*/  IMAD.HI.U32 R4, R8, R46, RZ ;  /* 0x0000002e08047227 */ /* 0x000fe200078e00ff */
[----:B------:R-:W-:-:S02]  /*4b50*/  IABS R56, R17 ;  /* 0x0000001100387213 */ /* 0x000fc40000000000 */
[----:B------:R-:W-:Y:S01]  /*4b60*/  IABS R148, R20 ;  /* 0x0000001400947213 */ /* 0x000fe20000000000 */
[----:B------:R-:W-:Y:S02]  /*4b70*/  IMAD.MOV R4, RZ, RZ, -R4 ;  /* 0x000000ffff047224 */ /* 0x000fe400078e0a04 */
[--C-:B------:R-:W-:Y:S01]  /*4b80*/  @!P0 IMAD.IADD R38, R38, 0x1, -R7.reuse ;  /* 0x0000000126268824 */ /* 0x100fe200078e0a07 */
[----:B------:R-:W-:Y:S01]  /*4b90*/  ISETP.GE.AND P0, PT, R13, RZ, PT ;  /* 0x000000ff0d00720c */ /* 0x000fe20003f06270 */
[--C-:B------:R-:W-:Y:S01]  /*4ba0*/  @!P1 IMAD.IADD R42, R42, 0x1, -R7.reuse ;  /* 0x000000012a2a9824 */ /* 0x100fe200078e0a07 */
[----:B------:R-:W-:Y:S01]  /*4bb0*/  LOP3.LUT R13, R9, 0x1d8, RZ, 0xfc, !PT ;  /* 0x000001d8090d7812 */ /* 0x000fe200078efcff */
[C---:B------:R-:W-:Y:S02]  /*4bc0*/  IMAD R46, R7.reuse, R4, R46 ;  /* 0x00000004072e7224 */ /* 0x040fe400078e022e */
[----:B------:R-:W-:Y:S01]  /*4bd0*/  @!P6 IMAD.IADD R36, R36, 0x1, -R7 ;  /* 0x000000012424e824 */ /* 0x000fe200078e0a07 */
[C---:B------:R-:W-:Y:S01]  /*4be0*/  ISETP.GT.U32.AND P6, PT, R7.reuse, R44, PT ;  /* 0x0000002c0700720c */ /* 0x040fe20003fc4070 */
[----:B------:R-:W-:Y:S01]  /*4bf0*/  @!P3 IMAD.MOV R38, RZ, RZ, -R38 ;  /* 0x000000ffff26b224 */ /* 0x000fe200078e0a26 */
[C---:B------:R-:W-:Y:S01]  /*4c00*/  ISETP.GT.U32.AND P5, PT, R7.reuse, R42, PT ;  /* 0x0000002a0700720c */ /* 0x040fe20003fa4070 */
[----:B------:R-:W-:Y:S01]  /*4c10*/  @!P2 IMAD.MOV R32, RZ, RZ, -R32 ;  /* 0x000000ffff20a224 */ /* 0x000fe200078e0a20 */
[----:B------:R-:W-:Y:S01]  /*4c20*/  ISETP.GT.U32.AND P3, PT, R7, R46, PT ;  /* 0x0000002e0700720c */ /* 0x000fe20003f64070 */
[----:B------:R-:W-:Y:S01]  /*4c30*/  VIADD R11, R10, 0x1dc ;  /* 0x000001dc0a0b7836 */ /* 0x000fe20000000000 */
[----:B------:R-:W-:Y:S01]  /*4c40*/  ISETP.GE.AND P2, PT, R12, RZ, PT ;  /* 0x000000ff0c00720c */ /* 0x000fe20003f46270 */
[----:B------:R-:W-:Y:S01]  /*4c50*/  @!P4 IMAD.MOV R36, RZ, RZ, -R36 ;  /* 0x000000ffff24c224 */ /* 0x000fe200078e0a24 */
[----:B------:R-:W-:-:S02]  /*4c60*/  LOP3.LUT R12, R9, 0x1e0, RZ, 0xfc, !PT ;  /* 0x000001e0090c7812 */ /* 0x000fc400078efcff */
[----:B------:R-:W-:Y:S02]  /*4c70*/  IABS R126, R13 ;  /* 0x0000000d007e7213 */ /* 0x000fe40000000000 */
[----:B------:R-:W-:Y:S01]  /*4c80*/  IABS R48, R12 ;  /* 0x0000000c00307213 */ /* 0x000fe20000000000 */
[--C-:B------:R-:W-:Y:S01]  /*4c90*/  @!P6 IMAD.IADD R44, R44, 0x1, -R7.reuse ;  /* 0x000000012c2ce824 */ /* 0x100fe200078e0a07 */
[----:B------:R-:W-:Y:S01]  /*4ca0*/  ISETP.GE.AND P1, PT, R11, RZ, PT ;  /* 0x000000ff0b00720c */ /* 0x000fe20003f26270 */
[--C-:B------:R-:W-:Y:S01]  /*4cb0*/  @!P5 IMAD.IADD R42, R42, 0x1, -R7.reuse ;  /* 0x000000012a2ad824 */ /* 0x100fe200078e0a07 */
[----:B------:R-:W-:Y:S01]  /*4cc0*/  IABS R52, R11 ;  /* 0x0000000b00347213 */ /* 0x000fe20000000000 */
[----:B------:R-:W-:Y:S01]  /*4cd0*/  @!P3 IMAD.IADD R46, R46, 0x1, -R7 ;  /* 0x000000012e2eb824 */ /* 0x000fe200078e0a07 */
[----:B------:R-:W-:Y:S01]  /*4ce0*/  ISETP.GT.U32.AND P6, PT, R7, R44, PT ;  /* 0x0000002c0700720c */ /* 0x000fe20003fc4070 */
[----:B------:R-:W-:Y:S01]  /*4cf0*/  IMAD.HI.U32 R4, R8, R48, RZ ;  /* 0x0000003008047227 */ /* 0x000fe200078e00ff */
[----:B------:R-:W-:-:S02]  /*4d00*/  ISETP.GE.AND P4, PT, R15, RZ, PT ;  /* 0x000000ff0f00720c */ /* 0x000fc40003f86270 */
[----:B------:R-:W-:Y:S01]  /*4d10*/  LOP3.LUT R15, R9, 0x1d4, RZ, 0xfc, !PT ;  /* 0x000001d4090f7812 */ /* 0x000fe200078efcff */
[----:B------:R-:W-:Y:S01]  /*4d20*/  @!P2 IMAD.MOV R42, RZ, RZ, -R42 ;  /* 0x000000ffff2aa224 */ /* 0x000fe200078e0a2a */
[----:B------:R-:W-:Y:S01]  /*4d30*/  ISETP.GT.U32.AND P2, PT, R7, R46, PT ;  /* 0x0000002e0700720c */ /* 0x000fe20003f44070 */
[----:B------:R-:W-:Y:S01]  /*4d40*/  IMAD.MOV R4, RZ, RZ, -R4 ;  /* 0x000000ffff047224 */ /* 0x000fe200078e0a04 */
[----:B------:R-:W-:Y:S01]  /*4d50*/  IABS R50, R15 ;  /* 0x0000000f00327213 */ /* 0x000fe20000000000 */
[C---:B------:R-:W-:Y:S01]  /*4d60*/  IMAD.HI.U32 R11, R8.reuse, R126, RZ ;  /* 0x0000007e080b7227 */ /* 0x040fe200078e00ff */
[----:B------:R-:W-:Y:S02]  /*4d70*/  ISETP.GE.AND P3, PT, R13, RZ, PT ;  /* 0x000000ff0d00720c */ /* 0x000fe40003f66270 */
[----:B------:R-:W-:Y:S01]  /*4d80*/  LOP3.LUT R13, R9, 0x1cc, RZ, 0xfc, !PT ;  /* 0x000001cc090d7812 */ /* 0x000fe200078efcff */
[C---:B------:R-:W-:Y:S02]  /*4d90*/  IMAD R48, R7.reuse, R4, R48 ;  /* 0x0000000407307224 */ /* 0x040fe400078e0230 */
[----:B------:R-:W-:Y:S01]  /*4da0*/  IMAD.MOV R11, RZ, RZ, -R11 ;  /* 0x000000ffff0b7224 */ /* 0x000fe200078e0a0b */
[----:B------:R-:W-:Y:S01]  /*4db0*/  IABS R54, R13 ;  /* 0x0000000d00367213 */ /* 0x000fe20000000000 */
[----:B------:R-:W-:Y:S01]  /*4dc0*/  IMAD.HI.U32 R4, R8, R52, RZ ;  /* 0x0000003408047227 */ /* 0x000fe200078e00ff */
[----:B------:R-:W-:-:S03]  /*4dd0*/  ISETP.GT.U32.AND P5, PT, R7, R48, PT ;  /* 0x000000300700720c */ /* 0x000fc60003fa4070 */
[C---:B------:R-:W-:Y:S02]  /*4de0*/  IMAD R126, R7.reuse, R11, R126 ;  /* 0x0000000b077e7224 */ /* 0x040fe400078e027e */
[----:B------:R-:W-:Y:S02]  /*4df0*/  IMAD.MOV R4, RZ, RZ, -R4 ;  /* 0x000000ffff047224 */ /* 0x000fe400078e0a04 */
[--C-:B------:R-:W-:Y:S01]  /*4e00*/  @!P6 IMAD.IADD R44, R44, 0x1, -R7.reuse ;  /* 0x000000012c2ce824 */ /* 0x100fe200078e0a07 */
[----:B------:R-:W-:Y:S01]  /*4e10*/  ISETP.GE.AND P6, PT, R12, RZ, PT ;  /* 0x000000ff0c00720c */ /* 0x000fe20003fc6270 */
[----:B------:R-:W-:Y:S01]  /*4e20*/  @!P2 IMAD.IADD R46, R46, 0x1, -R7 ;  /* 0x000000012e2ea824 */ /* 0x000fe200078e0a07 */
[C---:B------:R-:W-:Y:S01]  /*4e30*/  ISETP.GT.U32.AND P2, PT, R7.reuse, R126, PT ;  /* 0x0000007e0700720c */ /* 0x040fe20003f44070 */
[----:B------:R-:W-:Y:S01]  /*4e40*/  IMAD R52, R7, R4, R52 ;  /* 0x0000000407347224 */ /* 0x000fe200078e0234 */
[----:B------:R-:W-:Y:S01]  /*4e50*/  LOP3.LUT R12, R9, 0x1d0, RZ, 0xfc, !PT ;  /* 0x000001d0090c7812 */ /* 0x000fe200078efcff */
[----:B------:R-:W-:-:S03]  /*4e60*/  IMAD.HI.U32 R4, R8, R50, RZ ;  /* 0x0000003208047227 */ /* 0x000fc600078e00ff */
[----:B------:R-:W-:Y:S01]  /*4e70*/  IABS R124, R12 ;  /* 0x0000000c007c7213 */ /* 0x000fe20000000000 */
[----:B------:R-:W-:Y:S02]  /*4e80*/  IMAD.MOV R4, RZ, RZ, -R4 ;  /* 0x000000ffff047224 */ /* 0x000fe400078e0a04 */
[----:B------:R-:W-:Y:S01]  /*4e90*/  @!P0 IMAD.MOV R44, RZ, RZ, -R44 ;  /* 0x000000ffff2c8224 */ /* 0x000fe200078e0a2c */
[C---:B------:R-:W-:Y:S01]  /*4ea0*/  ISETP.GT.U32.AND P0, PT, R7.reuse, R52, PT ;  /* 0x000000340700720c */ /* 0x040fe20003f04070 */
[----:B------:R-:W-:Y:S02]  /*4eb0*/  IMAD R50, R7, R4, R50 ;  /* 0x0000000407327224 */ /* 0x000fe400078e0232 */
[----:B------:R-:W-:-:S04]  /*4ec0*/  IMAD.HI.U32 R4, R8, R124, RZ ;  /* 0x0000007c08047227 */ /* 0x000fc800078e00ff */
[--C-:B------:R-:W-:Y:S02]  /*4ed0*/  @!P5 IMAD.IADD R48, R48, 0x1, -R7.reuse ;  /* 0x000000013030d824 */ /* 0x100fe400078e0a07 */
[----:B------:R-:W-:Y:S02]  /*4ee0*/  @!P2 IMAD.IADD R126, R126, 0x1, -R7 ;  /* 0x000000017e7ea824 */ /* 0x000fe400078e0a07 */
[----:B------:R-:W-:Y:S01]  /*4ef0*/  IMAD.MOV R4, RZ, RZ, -R4 ;  /* 0x000000ffff047224 */ /* 0x000fe200078e0a04 */
[C---:B------:R-:W-:Y:S01]  /*4f00*/  ISETP.GT.U32.AND P5, PT, R7.reuse, R48, PT ;  /* 0x000000300700720c */ /* 0x040fe20003fa4070 */
[----:B------:R-:W-:Y:S01]  /*4f10*/  @!P4 IMAD.MOV R46, RZ, RZ, -R46 ;  /* 0x000000ffff2ec224 */ /* 0x000fe200078e0a2e */
[C---:B------:R-:W-:Y:S01]  /*4f20*/  ISETP.GT.U32.AND P4, PT, R7.reuse, R126, PT ;  /* 0x0000007e0700720c */ /* 0x040fe20003f84070 */
[----:B------:R-:W-:Y:S02]  /*4f30*/  IMAD R124, R7, R4, R124 ;  /* 0x00000004077c7224 */ /* 0x000fe400078e027c */
[----:B------:R-:W-:-:S04]  /*4f40*/  IMAD.HI.U32 R4, R8, R54, RZ ;  /* 0x0000003608047227 */ /* 0x000fc800078e00ff */
[--C-:B------:R-:W-:Y:S01]  /*4f50*/  @!P0 IMAD.IADD R52, R52, 0x1, -R7.reuse ;  /* 0x0000000134348824 */ /* 0x100fe200078e0a07 */
[----:B------:R-:W-:Y:S01]  /*4f60*/  ISETP.GE.AND P0, PT, R15, RZ, PT ;  /* 0x000000ff0f00720c */ /* 0x000fe20003f06270 */
[----:B------:R-:W-:Y:S01]  /*4f70*/  IMAD.MOV R4, RZ, RZ, -R4 ;  /* 0x000000ffff047224 */ /* 0x000fe200078e0a04 */
[----:B------:R-:W-:Y:S01]  /*4f80*/  LOP3.LUT R15, R9, 0x1b4, RZ, 0xfc, !PT ;  /* 0x000001b4090f7812 */ /* 0x000fe200078efcff */
[--C-:B------:R-:W-:Y:S01]  /*4f90*/  @!P5 IMAD.IADD R48, R48, 0x1, -R7.reuse ;  /* 0x000000013030d824 */ /* 0x100fe200078e0a07 */
[C---:B------:R-:W-:Y:S01]  /*4fa0*/  ISETP.GT.U32.AND P2, PT, R7.reuse, R52, PT ;  /* 0x000000340700720c */ /* 0x040fe20003f44070 */
[C---:B------:R-:W-:Y:S01]  /*4fb0*/  IMAD R54, R7.reuse, R4, R54 ;  /* 0x0000000407367224 */ /* 0x040fe200078e0236 */
[C---:B------:R-:W-:Y:S01]  /*4fc0*/  ISETP.GT.U32.AND P5, PT, R7.reuse, R50, PT ;  /* 0x000000320700720c */ /* 0x040fe20003fa4070 */
[----:B------:R-:W-:Y:S01]  /*4fd0*/  @!P4 IMAD.IADD R126, R126, 0x1, -R7 ;  /* 0x000000017e7ec824 */ /* 0x000fe200078e0a07 */
[----:B------:R-:W-:Y:S01]  /*4fe0*/  IABS R60, R15 ;  /* 0x0000000f003c7213 */ /* 0x000fe20000000000 */
[----:B------:R-:W-:Y:S01]  /*4ff0*/  @!P6 IMAD.MOV R48, RZ, RZ, -R48 ;  /* 0x000000ffff30e224 */ /* 0x000fe200078e0a30 */
[C---:B------:R-:W-:Y:S01]  /*5000*/  ISETP.GT.U32.AND P4, PT, R7.reuse, R54, PT ;  /* 0x000000360700720c */ /* 0x040fe20003f84070 */
[----:B------:R-:W-:Y:S01]  /*5010*/  IMAD.HI.U32 R4, R8, R122, RZ ;  /* 0x0000007a08047227 */ /* 0x000fe200078e00ff */
[----:B------:R-:W-:-:S03]  /*5020*/  ISETP.GT.U32.AND P6, PT, R7, R124, PT ;  /* 0x0000007c0700720c */ /* 0x000fc60003fc4070 */
[----:B------:R-:W-:Y:S02]  /*5030*/  IMAD.MOV R4, RZ, RZ, -R4 ;  /* 0x000000ffff047224 */ /* 0x000fe400078e0a04 */
[--C-:B------:R-:W-:Y:S01]  /*5040*/  @!P2 IMAD.IADD R52, R52, 0x1, -R7.reuse ;  /* 0x000000013434a824 */ /* 0x100fe200078e0a07 */
[----:B------:R-:W-:Y:S01]  /*5050*/  ISETP.GE.AND P2, PT, R12, RZ, PT ;  /* 0x000000ff0c00720c */ /* 0x000fe20003f46270 */
[----:B------:R-:W-:Y:S01]  /*5060*/  IMAD R122, R7, R4, R122 ;  /* 0x00000004077a7224 */ /* 0x000fe200078e027a */
[----:B------:R-:W-:Y:S01]  /*5070*/  LOP3.LUT R12, R9, 0x1c0, RZ, 0xfc, !PT ;  /* 0x000001c0090c7812 */ /* 0x000fe200078efcff */
[--C-:B------:R-:W-:Y:S02]  /*5080*/  @!P5 IMAD.IADD R50, R50, 0x1, -R7.reuse ;  /* 0x000000013232d824 */ /* 0x100fe400078e0a07 */
[----:B------:R-:W-:Y:S01]  /*5090*/  VIADD R4, R10, 0x1bc ;  /* 0x000001bc0a047836 */ /* 0x000fe20000000000 */
[----:B------:R-:W-:Y:S01]  /*50a0*/  IABS R120, R12 ;  /* 0x0000000c00787213 */ /* 0x000fe20000000000 */
[--C-:B------:R-:W-:Y:S01]  /*50b0*/  @!P4 IMAD.IADD R54, R54, 0x1, -R7.reuse ;  /* 0x000000013636c824 */ /* 0x100fe200078e0a07 */
[C---:B------:R-:W-:Y:S01]  /*50c0*/  ISETP.GT.U32.AND P5, PT, R7.reuse, R50, PT ;  /* 0x000000320700720c */ /* 0x040fe20003fa4070 */
[----:B------:R-:W-:Y:S01]  /*50d0*/  @!P6 IMAD.IADD R124, R124, 0x1, -R7 ;  /* 0x000000017c7ce824 */ /* 0x000fe200078e0a07 */
[----:B------:R-:W-:Y:S01]  /*50e0*/  ISETP.GE.AND P6, PT, R4, RZ, PT ;  /* 0x000000ff0400720c */ /* 0x000fe20003fc6270 */
[----:B------:R-:W-:Y:S01]  /*50f0*/  @!P3 IMAD.MOV R126, RZ, RZ, -R126 ;  /* 0x000000ffff7eb224 */ /* 0x000fe200078e0a7e */
[----:B------:R-:W-:Y:S01]  /*5100*/  IABS R58, R4 ;  /* 0x00000004003a7213 */ /* 0x000fe20000000000 */
[----:B------:R-:W-:Y:S01]  /*5110*/  IMAD.HI.U32 R4, R8, R120, RZ ;  /* 0x0000007808047227 */ /* 0x000fe200078e00ff */
[----:B------:R-:W-:-:S02]  /*5120*/  ISETP.GT.U32.AND P4, PT, R7, R54, PT ;  /* 0x000000360700720c */ /* 0x000fc40003f84070 */
[----:B------:R-:W-:Y:S01]  /*5130*/  ISETP.GT.U32.AND P3, PT, R7, R122, PT ;  /* 0x0000007a0700720c */ /* 0x000fe20003f64070 */
[----:B------:R-:W-:-:S04]  /*5140*/  IMAD.HI.U32 R11, R8, R56, RZ ;  /* 0x00000038080b7227 */ /* 0x000fc800078e00ff */
[----:B------:R-:W-:Y:S02]  /*5150*/  IMAD.MOV R4, RZ, RZ, -R4 ;  /* 0x000000ffff047224 */ /* 0x000fe400078e0a04 */
[----:B------:R-:W-:Y:S02]  /*5160*/  IMAD.MOV R11, RZ, RZ, -R11 ;  /* 0x000000ffff0b7224 */ /* 0x000fe400078e0a0b */
[----:B------:R-:W-:Y:S02]  /*5170*/  IMAD R120, R7, R4, R120 ;  /* 0x0000000407787224 */ /* 0x000fe400078e0278 */
[--C-:B------:R-:W-:Y:S01]  /*5180*/  @!P5 IMAD.IADD R50, R50, 0x1, -R7.reuse ;  /* 0x000000013232d824 */ /* 0x100fe200078e0a07 */
[----:B------:R-:W-:Y:S01]  /*5190*/  ISETP.GE.AND P5, PT, R13, RZ, PT ;  /* 0x000000ff0d00720c */ /* 0x000fe20003fa6270 */
[----:B------:R-:W-:Y:S01]  /*51a0*/  IMAD R56, R7, R11, R56 ;  /* 0x0000000b07387224 */ /* 0x000fe200078e0238 */
[----:B------:R-:W-:Y:S01]  /*51b0*/  LOP3.LUT R13, R9, 0x1b8, RZ, 0xfc, !PT ;  /* 0x000001b8090d7812 */ /* 0x000fe200078efcff */
[----:B------:R-:W-:Y:S01]  /*51c0*/  @!P1 IMAD.MOV R52, RZ, RZ, -R52 ;  /* 0x000000ffff349224 */ /* 0x000fe200078e0a34 */
[C---:B------:R-:W-:Y:S01]  /*51d0*/  ISETP.GT.U32.AND P1, PT, R7.reuse, R124, PT ;  /* 0x0000007c0700720c */ /* 0x040fe20003f24070 */
[--C-:B------:R-:W-:Y:S01]  /*51e0*/  @!P4 IMAD.IADD R54, R54, 0x1, -R7.reuse ;  /* 0x000000013636c824 */ /* 0x100fe200078e0a07 */
[C---:B------:R-:W-:Y:S01]  /*51f0*/  ISETP.GT.U32.AND P4, PT, R7.reuse, R120, PT ;  /* 0x000000780700720c */ /* 0x040fe20003f84070 */
[----:B------:R-:W-:Y:S01]  /*5200*/  @!P0 IMAD.MOV R50, RZ, RZ, -R50 ;  /* 0x000000ffff328224 */ /* 0x000fe200078e0a32 */
[----:B------:R-:W-:Y:S01]  /*5210*/  ISETP.GT.U32.AND P0, PT, R7, R56, PT ;  /* 0x000000380700720c */ /* 0x000fe20003f04070 */
[----:B------:R-:W-:Y:S01]  /*5220*/  @!P3 IMAD.IADD R122, R122, 0x1, -R7 ;  /* 0x000000017a7ab824 */ /* 0x000fe200078e0a07 */
[----:B------:R-:W-:Y:S01]  /*5230*/  IABS R118, R13 ;  /* 0x0000000d00767213 */ /* 0x000fe20000000000 */
[----:B------:R-:W-:-:S03]  /*5240*/  IMAD.HI.U32 R4, R8, R58, RZ ;  /* 0x0000003a08047227 */ /* 0x000fc600078e00ff */
[----:B------:R-:W-:Y:S01]  /*5250*/  ISETP.GT.U32.AND P3, PT, R7, R122, PT ;  /* 0x0000007a0700720c */ /* 0x000fe20003f64070 */
[----:B------:R-:W-:Y:S02]  /*5260*/  IMAD.MOV R4, RZ, RZ, -R4 ;  /* 0x000000ffff047224 */ /* 0x000fe400078e0a04 */
[--C-:B------:R-:W-:Y:S01]  /*5270*/  @!P1 IMAD.IADD R124, R124, 0x1, -R7.reuse ;  /* 0x000000017c7c9824 */ /* 0x100fe200078e0a07 */
[----:B------:R-:W-:Y:S01]  /*5280*/  ISETP.GE.AND P1, PT, R16, RZ, PT ;  /* 0x000000ff1000720c */ /* 0x000fe20003f26270 */
[--C-:B------:R-:W-:Y:S01]  /*5290*/  @!P4 IMAD.IADD R120, R120, 0x1, -R7.reuse ;  /* 0x000000017878c824 */ /* 0x100fe200078e0a07 */
[----:B------:R-:W-:Y:S01]  /*52a0*/  LOP3.LUT R16, R9, 0x198, RZ, 0xfc, !PT ;  /* 0x0000019809107812 */ /* 0x000fe200078efcff */
[--C-:B------:R-:W-:Y:S01]  /*52b0*/  @!P0 IMAD.IADD R56, R56, 0x1, -R7.reuse ;  /* 0x0000000138388824 */ /* 0x100fe200078e0a07 */
[----:B------:R-:W-:Y:S01]  /*52c0*/  ISETP.GE.AND P0, PT, R17, RZ, PT ;  /* 0x000000ff1100720c */ /* 0x000fe20003f06270 */
[----:B------:R-:W-:Y:S01]  /*52d0*/  IMAD R58, R7, R4, R58 ;  /* 0x00000004073a7224 */ /* 0x000fe200078e023a */
[----:B------:R-:W-:Y:S01]  /*52e0*/  LOP3.LUT R17, R9, 0x194, RZ, 0xfc, !PT ;  /* 0x0000019409117812 */ /* 0x000fe200078efcff */
[----:B------:R-:W-:Y:S01]  /*52f0*/  @!P2 IMAD.MOV R124, RZ, RZ, -R124 ;  /* 0x000000ffff7ca224 */ /* 0x000fe200078e0a7c */
[C---:B------:R-:W-:Y:S01]  /*5300*/  ISETP.GT.U32.AND P2, PT, R7.reuse, R120, PT ;  /* 0x000000780700720c */ /* 0x040fe20003f44070 */
[----:B------:R-:W-:Y:S01]  /*5310*/  @!P3 IMAD.IADD R122, R122, 0x1, -R7 ;  /* 0x000000017a7ab824 */ /* 0x000fe200078e0a07 */
[C---:B------:R-:W-:Y:S01]  /*5320*/  ISETP.GT.U32.AND P4, PT, R7.reuse, R56, PT ;  /* 0x000000380700720c */ /* 0x040fe20003f84070 */
[----:B------:R-:W-:Y:S01]  /*5330*/  @!P5 IMAD.MOV R54, RZ, RZ, -R54 ;  /* 0x000000ffff36d224 */ /* 0x000fe200078e0a36 */
[----:B------:R-:W-:Y:S01]  /*5340*/  ISETP.GT.U32.AND P3, PT, R7, R58, PT ;  /* 0x0000003a0700720c */ /* 0x000fe20003f64070 */
[----:B------:R-:W-:Y:S01]  /*5350*/  IMAD.HI.U32 R4, R8, R60, RZ ;  /* 0x0000003c08047227 */ /* 0x000fe200078e00ff */
[----:B------:R-:W-:-:S02]  /*5360*/  ISETP.GE.AND P5, PT, R12, RZ, PT ;  /* 0x000000ff0c00720c */ /* 0x000fc40003fa6270 */
[----:B------:R-:W-:Y:S01]  /*5370*/  LOP3.LUT R12, R9, 0x1a8, RZ, 0xfc, !PT ;  /* 0x000001a8090c7812 */ /* 0x000fe200078efcff */
[----:B------:R-:W-:Y:S01]  /*5380*/  IMAD.MOV R4, RZ, RZ, -R4 ;  /* 0x000000ffff047224 */ /* 0x000fe200078e0a04 */
[----:B------:R-:W-:Y:S01]  /*5390*/  IABS R68, R17 ;  /* 0x0000001100447213 */ /* 0x000fe20000000000 */
[----:B------:R-:W-:Y:S01]  /*53a0*/  IMAD.HI.U32 R11, R8, R118, RZ ;  /* 0x00000076080b7227 */ /* 0x000fe200078e00ff */
[----:B------:R-:W-:Y:S02]  /*53b0*/  IABS R114, R12 ;  /* 0x0000000c00727213 */ /* 0x000fe40000000000 */
[----:B------:R-:W-:Y:S01]  /*53c0*/  IABS R110, R16 ;  /* 0x00000010006e7213 */ /* 0x000fe20000000000 */
[--C-:B------:R-:W-:Y:S01]  /*53d0*/  @!P2 IMAD.IADD R120, R120, 0x1, -R7.reuse ;  /* 0x000000017878a824 */ /* 0x100fe200078e0a07 */
[----:B------:R-:W-:Y:S01]  /*53e0*/  ISETP.GE.AND P2, PT, R15, RZ, PT ;  /* 0x000000ff0f00720c */ /* 0x000fe20003f46270 */
[----:B------:R-:W-:Y:S01]  /*53f0*/  IMAD R60, R7, R4, R60 ;  /* 0x00000004073c7224 */ /* 0x000fe200078e023c */
[----:B------:R-:W-:Y:S01]  /*5400*/  LOP3.LUT R4, R9, 0x1b0, RZ, 0xfc, !PT ;  /* 0x000001b009047812 */ /* 0x000fe200078efcff */
[--C-:B------:R-:W-:Y:S01]  /*5410*/  @!P4 IMAD.IADD R56, R56, 0x1, -R7.reuse ;  /* 0x000000013838c824 */ /* 0x100fe200078e0a07 */
[----:B------:R-:W-:Y:S01]  /*5420*/  ISETP.GE.AND P4, PT, R13, RZ, PT ;  /* 0x000000ff0d00720c */ /* 0x000fe20003f86270 */
[----:B------:R-:W-:Y:S01]  /*5430*/  @!P3 IMAD.IADD R58, R58, 0x1, -R7 ;  /* 0x000000013a3ab824 */ /* 0x000fe200078e0a07 */
[----:B------:R-:W-:Y:S01]  /*5440*/  IABS R116, R4 ;  /* 0x0000000400747213 */ /* 0x000fe20000000000 */
[----:B------:R-:W-:Y:S01]  /*5450*/  @!P5 IMAD.MOV R120, RZ, RZ, -R120 ;  /* 0x000000ffff78d224 */ /* 0x000fe200078e0a78 */
[C---:B------:R-:W-:Y:S01]  /*5460*/  ISETP.GT.U32.AND P5, PT, R7.reuse, R60, PT ;  /* 0x0000003c0700720c */ /* 0x040fe20003fa4070 */
[----:B------:R-:W-:Y:S01]  /*5470*/  IMAD.MOV R11, RZ, RZ, -R11 ;  /* 0x000000ffff0b7224 */ /* 0x000fe200078e0a0b */
[----:B------:R-:W-:Y:S01]  /*5480*/  ISETP.GE.AND P3, PT, R4, RZ, PT ;  /* 0x000000ff0400720c */ /* 0x000fe20003f66270 */
[----:B------:R-:W-:Y:S01]  /*5490*/  @!P0 IMAD.MOV R56, RZ, RZ, -R56 ;  /* 0x000000ffff388224 */ /* 0x000fe200078e0a38 */
[C---:B------:R-:W-:Y:S01]  /*54a0*/  ISETP.GT.U32.AND P0, PT, R7.reuse, R58, PT ;  /* 0x0000003a0700720c */ /* 0x040fe20003f04070 */
[----:B------:R-:W-:Y:S01]  /*54b0*/  IMAD R118, R7, R11, R118 ;  /* 0x0000000b07767224 */ /* 0x000fe200078e0276 */
[C---:B------:R-:W-:Y:S01]  /*54c0*/  LOP3.LUT R11, R9.reuse, 0x1ac, RZ, 0xfc, !PT ;  /* 0x000001ac090b7812 */ /* 0x040fe200078efcff */
[----:B------:R-:W-:Y:S01]  /*54d0*/  IMAD.HI.U32 R4, R8, R116, RZ ;  /* 0x0000007408047227 */ /* 0x000fe200078e00ff */
[----:B------:R-:W-:-:S02]  /*54e0*/  LOP3.LUT R13, R9, 0x1a4, RZ, 0xfc, !PT ;  /* 0x000001a4090d7812 */ /* 0x000fc400078efcff */
[----:B------:R-:W-:Y:S01]  /*54f0*/  IABS R62, R11 ;  /* 0x0000000b003e7213 */ /* 0x000fe20000000000 */
[----:B------:R-:W-:Y:S01]  /*5500*/  @!P1 IMAD.MOV R122, RZ, RZ, -R122 ;  /* 0x000000ffff7a9224 */ /* 0x000fe200078e0a7a */
[----:B------:R-:W-:Y:S01]  /*5510*/  ISETP.GT.U32.AND P1, PT, R7, R118, PT ;  /* 0x000000760700720c */ /* 0x000fe20003f24070 */
[----:B------:R-:W-:Y:S01]  /*5520*/  IMAD.MOV R4, RZ, RZ, -R4 ;  /* 0x000000ffff047224 */ /* 0x000fe200078e0a04 */
[----:B------:R-:W-:Y:S01]  /*5530*/  IABS R64, R13 ;  /* 0x0000000d00407213 */ /* 0x000fe20000000000 */
[--C-:B------:R-:W-:Y:S01]  /*5540*/  @!P5 IMAD.IADD R60, R60, 0x1, -R7.reuse ;  /* 0x000000013c3cd824 */ /* 0x100fe200078e0a07 */
[----:B------:R-:W-:Y:S01]  /*5550*/  LOP3.LUT R15, R9, 0x1a0, RZ, 0xfc, !PT ;  /* 0x000001a0090f7812 */ /* 0x000fe200078efcff */
[----:B------:R-:W-:Y:S01]  /*5560*/  @!P0 IMAD.IADD R58, R58, 0x1, -R7 ;  /* 0x000000013a3a8824 */ /* 0x000fe200078e0a07 */
[----:B------:R-:W-:Y:S01]  /*5570*/  ISETP.GE.AND P0, PT, R11, RZ, PT ;  /* 0x000000ff0b00720c */ /* 0x000fe20003f06270 */
[C---:B------:R-:W-:Y:S01]  /*5580*/  IMAD R116, R7.reuse, R4, R116 ;  /* 0x0000000407747224 */ /* 0x040fe200078e0274 */
[----:B------:R-:W-:Y:S01]  /*5590*/  ISETP.GT.U32.AND P5, PT, R7, R60, PT ;  /* 0x0000003c0700720c */ /* 0x000fe20003fa4070 */
[----:B------:R-:W-:Y:S01]  /*55a0*/  IMAD.HI.U32 R11, R8, R62, RZ ;  /* 0x0000003e080b7227 */ /* 0x000fe200078e00ff */
[----:B------:R-:W-:-:S03]  /*55b0*/  IABS R112, R15 ;  /* 0x0000000f00707213 */ /* 0x000fc60000000000 */
[----:B------:R-:W-:Y:S01]  /*55c0*/  @!P6 IMAD.MOV R58, RZ, RZ, -R58 ;  /* 0x000000ffff3ae224 */ /* 0x000fe200078e0a3a */
[----:B------:R-:W-:Y:S01]  /*55d0*/  ISETP.GT.U32.AND P6, PT, R7, R116, PT ;  /* 0x000000740700720c */ /* 0x000fe20003fc4070 */
[----:B------:R-:W-:Y:S02]  /*55e0*/  IMAD.MOV R11, RZ, RZ, -R11 ;  /* 0x000000ffff0b7224 */ /* 0x000fe400078e0a0b */
[----:B------:R-:W-:-:S04]  /*55f0*/  IMAD.HI.U32 R4, R8, R114, RZ ;  /* 0x0000007208047227 */ /* 0x000fc800078e00ff */
[--C-:B------:R-:W-:Y:S02]  /*5600*/  @!P1 IMAD.IADD R118, R118, 0x1, -R7.reuse ;  /* 0x0000000176769824 */ /* 0x100fe400078e0a07 */
[C---:B------:R-:W-:Y:S02]  /*5610*/  IMAD R62, R7.reuse, R11, R62 ;  /* 0x0000000b073e7224 */ /* 0x040fe400078e023e */
[----:B------:R-:W-:Y:S01]  /*5620*/  IMAD.MOV R4, RZ, RZ, -R4 ;  /* 0x000000ffff047224 */ /* 0x000fe200078e0a04 */
[C---:B------:R-:W-:Y:S01]  /*5630*/  ISETP.GT.U32.AND P1, PT, R7.reuse, R118, PT ;  /* 0x000000760700720c */ /* 0x040fe20003f24070 */
[--C-:B------:R-:W-:Y:S01]  /*5640*/  @!P5 IMAD.IADD R60, R60, 0x1, -R7.reuse ;  /* 0x000000013c3cd824 */ /* 0x100fe200078e0a07 */
[C---:B------:R-:W-:Y:S01]  /*5650*/  ISETP.GT.U32.AND P5, PT, R7.reuse, R62, PT ;  /* 0x0000003e0700720c */ /* 0x040fe20003fa4070 */
[----:B------:R-:W-:Y:S02]  /*5660*/  IMAD R114, R7, R4, R114 ;  /* 0x0000000407727224 */ /* 0x000fe400078e0272 */
[----:B------:R-:W-:-:S02]  /*5670*/  @!P6 IMAD.IADD R116, R116, 0x1, -R7 ;  /* 0x000000017474e824 */ /* 0x000fc400078e0a07 */
[----:B------:R-:W-:Y:S01]  /*5680*/  IMAD.HI.U32 R11, R8, R64, RZ ;  /* 0x00000040080b7227 */ /* 0x000fe200078e00ff */
[----:B------:R-:W-:-:S03]  /*5690*/  ISETP.GT.U32.AND P6, PT, R7, R114, PT ;  /* 0x000000720700720c */ /* 0x000fc60003fc4070 */
[----:B------:R-:W-:Y:S02]  /*56a0*/  @!P2 IMAD.MOV R60, RZ, RZ, -R60 ;  /* 0x000000ffff3ca224 */ /* 0x000fe400078e0a3c */
[--C-:B------:R-:W-:Y:S01]  /*56b0*/  @!P1 IMAD.IADD R118, R118, 0x1, -R7.reuse ;  /* 0x0000000176769824 */ /* 0x100fe200078e0a07 */
[----:B------:R-:W-:Y:S01]  /*56c0*/  ISETP.GE.AND P1, PT, R12, RZ, PT ;  /* 0x000000ff0c00720c */ /* 0x000fe20003f26270 */
[----:B------:R-:W-:Y:S02]  /*56d0*/  VIADD R12, R10, 0x19c ;  /* 0x0000019c0a0c7836 */ /* 0x000fe40000000000 */
[----:B------:R-:W-:Y:S01]  /*56e0*/  @!P5 IMAD.IADD R62, R62, 0x1, -R7 ;  /* 0x000000013e3ed824 */ /* 0x000fe200078e0a07 */
[C---:B------:R-:W-:Y:S01]  /*56f0*/  ISETP.GT.U32.AND P5, PT, R7.reuse, R116, PT ;  /* 0x000000740700720c */ /* 0x040fe20003fa4070 */
[----:B------:R-:W-:Y:S01]  /*5700*/  IMAD.MOV R11, RZ, RZ, -R11 ;  /* 0x000000ffff0b7224 */ /* 0x000fe200078e0a0b */
[----:B------:R-:W-:Y:S01]  /*5710*/  IABS R66, R12 ;  /* 0x0000000c00427213 */ /* 0x000fe20000000000 */
[----:B------:R-:W-:Y:S01]  /*5720*/  @!P6 IMAD.IADD R114, R114, 0x1, -R7 ;  /* 0x000000017272e824 */ /* 0x000fe200078e0a07 */
[----:B------:R-:W-:Y:S01]  /*5730*/  ISETP.GT.U32.AND P2, PT, R7, R62, PT ;  /* 0x0000003e0700720c */ /* 0x000fe20003f44070 */
[----:B------:R-:W-:-:S03]  /*5740*/  IMAD.HI.U32 R4, R8, R112, RZ ;  /* 0x0000007008047227 */ /* 0x000fc600078e00ff */
[C---:B------:R-:W-:Y:S01]  /*5750*/  ISETP.GT.U32.AND P6, PT, R7.reuse, R114, PT ;  /* 0x000000720700720c */ /* 0x040fe20003fc4070 */
[----:B------:R-:W-:Y:S01]  /*5760*/  @!P4 IMAD.MOV R118, RZ, RZ, -R118 ;  /* 0x000000ffff76c224 */ /* 0x000fe200078e0a76 */
[----:B------:R-:W-:Y:S01]  /*5770*/  ISETP.GE.AND P4, PT, R12, RZ, PT ;  /* 0x000000ff0c00720c */ /* 0x000fe20003f86270 */
[----:B------:R-:W-:Y:S02]  /*5780*/  IMAD R64, R7, R11, R64 ;  /* 0x0000000b07407224 */ /* 0x000fe400078e0240 */
[----:B------:R-:W-:-:S04]  /*5790*/  IMAD.HI.U32 R11, R8, R66, RZ ;  /* 0x00000042080b7227 */ /* 0x000fc800078e00ff */
[----:B------:R-:W-:Y:S02]  /*57a0*/  IMAD.MOV R12, RZ, RZ, -R4 ;  /* 0x000000ffff0c7224 */ /* 0x000fe400078e0a04 */
[----:B------:R-:W-:Y:S02]  /*57b0*/  IMAD.MOV R11, RZ, RZ, -R11 ;  /* 0x000000ffff0b7224 */ /* 0x000fe400078e0a0b */
[C---:B------:R-:W-:Y:S02]  /*57c0*/  IMAD R112, R7.reuse, R12, R112 ;  /* 0x0000000c07707224 */ /* 0x040fe400078e0270 */
[C---:B------:R-:W-:Y:S02]  /*57d0*/  IMAD R66, R7.reuse, R11, R66 ;  /* 0x0000000b07427224 */ /* 0x040fe400078e0242 */
[--C-:B------:R-:W-:Y:S01]  /*57e0*/  @!P2 IMAD.IADD R62, R62, 0x1, -R7.reuse ;  /* 0x000000013e3ea824 */ /* 0x100fe200078e0a07 */
[C---:B------:R-:W-:Y:S01]  /*57f0*/  ISETP.GT.U32.AND P2, PT, R7.reuse, R112, PT ;  /* 0x000000700700720c */ /* 0x040fe20003f44070 */
[----:B------:R-:W-:Y:S01]  /*5800*/  @!P6 IMAD.IADD R114, R114, 0x1, -R7 ;  /* 0x000000017272e824 */ /* 0x000fe200078e0a07 */
[----:B------:R-:W-:Y:S01]  /*5810*/  ISETP.GT.U32.AND P6, PT, R7, R66, PT ;  /* 0x000000420700720c */ /* 0x000fe20003fc4070 */
[----:B------:R-:W-:-:S04]  /*5820*/  IMAD.HI.U32 R11, R8, R68, RZ ;  /* 0x00000044080b7227 */ /* 0x000fc800078e00ff */
[----:B------:R-:W-:-:S04]  /*5830*/  IMAD.HI.U32 R12, R8, R108, RZ ;  /* 0x0000006c080c7227 */ /* 0x000fc800078e00ff */
[----:B------:R-:W-:Y:S02]  /*5840*/  IMAD.MOV R11, RZ, RZ, -R11 ;  /* 0x000000ffff0b7224 */ /* 0x000fe400078e0a0b */
[--C-:B------:R-:W-:Y:S02]  /*5850*/  @!P2 IMAD.IADD R112, R112, 0x1, -R7.reuse ;  /* 0x000000017070a824 */ /* 0x100fe400078e0a07 */
[--C-:B------:R-:W-:Y:S02]  /*5860*/  @!P6 IMAD.IADD R66, R66, 0x1, -R7.reuse ;  /* 0x000000014242e824 */ /* 0x100fe400078e0a07 */
[----:B------:R-:W-:Y:S01]  /*5870*/  @!P5 IMAD.IADD R116, R116, 0x1, -R7 ;  /* 0x000000017474d824 */ /* 0x000fe200078e0a07 */
[C---:B------:R-:W-:Y:S01]  /*5880*/  ISETP.GT.U32.AND P6, PT, R7.reuse, R112, PT ;  /* 0x000000700700720c */ /* 0x040fe20003fc4070 */
[----:B------:R-:W-:Y:S01]  /*5890*/  IMAD.MOV R12, RZ, RZ, -R12 ;  /* 0x000000ffff0c7224 */ /* 0x000fe200078e0a0c */
[C---:B------:R-:W-:Y:S01]  /*58a0*/  ISETP.GT.U32.AND P5, PT, R7.reuse, R64, PT ;  /* 0x000000400700720c */ /* 0x040fe20003fa4070 */
[----:B------:R-:W-:-:S02]  /*58b0*/  IMAD R68, R7, R11, R68 ;  /* 0x0000000b07447224 */ /* 0x000fc400078e0244 */
[----:B------:R-:W-:Y:S01]  /*58c0*/  IMAD R108, R7, R12, R108 ;  /* 0x0000000c076c7224 */ /* 0x000fe200078e026c */
[----:B------:R-:W-:Y:S01]  /*58d0*/  LOP3.LUT R12, R9, 0x18c, RZ, 0xfc, !PT ;  /* 0x0000018c090c7812 */ /* 0x000fe200078efcff */
[----:B------:R-:W-:Y:S01]  /*58e0*/  @!P1 IMAD.MOV R114, RZ, RZ, -R114 ;  /* 0x000000ffff729224 */ /* 0x000fe200078e0a72 */
[----:B------:R-:W-:Y:S01]  /*58f0*/  ISETP.GT.U32.AND P1, PT, R7, R68, PT ;  /* 0x000000440700720c */ /* 0x000fe20003f24070 */
[----:B------:R-:W-:Y:S01]  /*5900*/  IMAD.HI.U32 R4, R8, R110, RZ ;  /* 0x0000006e08047227 */ /* 0x000fe200078e00ff */
[----:B------:R-:W-:-:S03]  /*5910*/  IABS R70, R12 ;  /* 0x0000000c00467213 */ /* 0x000fc60000000000 */
[--C-:B------:R-:W-:Y:S01]  /*5920*/  @!P6 IMAD.IADD R112, R112, 0x1, -R7.reuse ;  /* 0x000000017070e824 */ /* 0x100fe200078e0a07 */
[----:B------:R-:W-:Y:S01]  /*5930*/  ISETP.GT.U32.AND P6, PT, R7, R108, PT ;  /* 0x0000006c0700720c */ /* 0x000fe20003fc4070 */
[--C-:B------:R-:W-:Y:S01]  /*5940*/  @!P5 IMAD.IADD R64, R64, 0x1, -R7.reuse ;  /* 0x000000014040d824 */ /* 0x100fe200078e0a07 */
[----:B------:R-:W-:Y:S01]  /*5950*/  ISETP.GE.AND P5, PT, R13, RZ, PT ;  /* 0x000000ff0d00720c */ /* 0x000fe20003fa6270 */
[----:B------:R-:W-:Y:S01]  /*5960*/  IMAD.MOV R4, RZ, RZ, -R4 ;  /* 0x000000ffff047224 */ /* 0x000fe200078e0a04 */
[----:B------:R-:W-:Y:S01]  /*5970*/  LOP3.LUT R13, R9, 0x188, RZ, 0xfc, !PT ;  /* 0x00000188090d7812 */ /* 0x000fe200078efcff */
[----:B------:R-:W-:Y:S01]  /*5980*/  @!P3 IMAD.MOV R116, RZ, RZ, -R116 ;  /* 0x000000ffff74b224 */ /* 0x000fe200078e0a74 */
[C---:B------:R-:W-:Y:S01]  /*5990*/  ISETP.GT.U32.AND P2, PT, R7.reuse, R64, PT ;  /* 0x000000400700720c */ /* 0x040fe20003f44070 */
[--C-:B------:R-:W-:Y:S01]  /*59a0*/  @!P1 IMAD.IADD R68, R68, 0x1, -R7.reuse ;  /* 0x0000000144449824 */ /* 0x100fe200078e0a07 */
[----:B------:R-:W-:Y:S01]  /*59b0*/  IABS R106, R13 ;  /* 0x0000000d006a7213 */ /* 0x000fe20000000000 */
[C---:B------:R-:W-:Y:S01]  /*59c0*/  IMAD R110, R7.reuse, R4, R110 ;  /* 0x00000004076e7224 */ /* 0x040fe200078e026e */
[C---:B------:R-:W-:Y:S01]  /*59d0*/  ISETP.GT.U32.AND P3, PT, R7.reuse, R66, PT ;  /* 0x000000420700720c */ /* 0x040fe20003f64070 */
[----:B------:R-:W-:Y:S01]  /*59e0*/  @!P0 IMAD.MOV R62, RZ, RZ, -R62 ;  /* 0x000000ffff3e8224 */ /* 0x000fe200078e0a3e */
[----:B------:R-:W-:Y:S01]  /*59f0*/  ISETP.GE.AND P1, PT, R18, RZ, PT ;  /* 0x000000ff1200720c */ /* 0x000fe20003f26270 */
[----:B------:R-:W-:Y:S01]  /*5a00*/  @!P6 IMAD.IADD R108, R108, 0x1, -R7 ;  /* 0x000000016c6ce824 */ /* 0x000fe200078e0a07 */
[C---:B------:R-:W-:Y:S01]  /*5a10*/  ISETP.GT.U32.AND P6, PT, R7.reuse, R68, PT ;  /* 0x000000440700720c */ /* 0x040fe20003fc4070 */
[----:B------:R-:W-:Y:S01]  /*5a20*/  IMAD.HI.U32 R11, R8, R106, RZ ;  /* 0x0000006a080b7227 */ /* 0x000fe200078e00ff */
[----:B------:R-:W-:-:S02]  /*5a30*/  ISETP.GT.U32.AND P0, PT, R7, R110, PT ;  /* 0x0000006e0700720c */ /* 0x000fc40003f04070 */
[----:B------:R-:W-:Y:S01]  /*5a40*/  LOP3.LUT R18, R9, 0x160, RZ, 0xfc, !PT ;  /* 0x0000016009127812 */ /* 0x000fe200078efcff */
[----:B------:R-:W-:Y:S02]  /*5a50*/  IMAD.MOV R11, RZ, RZ, -R11 ;  /* 0x000000ffff0b7224 */ /* 0x000fe400078e0a0b */
[----:B------:R-:W-:Y:S01]  /*5a60*/  IMAD.HI.U32 R4, R8, R70, RZ ;  /* 0x0000004608047227 */ /* 0x000fe200078e00ff */
[----:B------:R-:W-:-:S03]  /*5a70*/  IABS R96, R18 ;  /* 0x0000001200607213 */ /* 0x000fc60000000000 */
[C---:B------:R-:W-:Y:S02]  /*5a80*/  IMAD R106, R7.reuse, R11, R106 ;  /* 0x0000000b076a7224 */ /* 0x040fe400078e026a */
[--C-:B------:R-:W-:Y:S02]  /*5a90*/  @!P6 IMAD.IADD R68, R68, 0x1, -R7.reuse ;  /* 0x000000014444e824 */ /* 0x100fe400078e0a07 */
[----:B------:R-:W-:Y:S01]  /*5aa0*/  IMAD.MOV R4, RZ, RZ, -R4 ;  /* 0x000000ffff047224 */ /* 0x000fe200078e0a04 */
[----:B------:R-:W-:Y:S01]  /*5ab0*/  ISETP.GT.U32.AND P6, PT, R7, R106, PT ;  /* 0x0000006a0700720c */ /* 0x000fe20003fc4070 */
[--C-:B------:R-:W-:Y:S01]  /*5ac0*/  @!P2 IMAD.IADD R64, R64, 0x1, -R7.reuse ;  /* 0x000000014040a824 */ /* 0x100fe200078e0a07 */
[----:B------:R-:W-:Y:S01]  /*5ad0*/  ISETP.GE.AND P2, PT, R15, RZ, PT ;  /* 0x000000ff0f00720c */ /* 0x000fe20003f46270 */
[--C-:B------:R-:W-:Y:S01]  /*5ae0*/  @!P3 IMAD.IADD R66, R66, 0x1, -R7.reuse ;  /* 0x000000014242b824 */ /* 0x100fe200078e0a07 */
[----:B------:R-:W-:Y:S01]  /*5af0*/  LOP3.LUT R15, R9, 0x184, RZ, 0xfc, !PT ;  /* 0x00000184090f7812 */ /* 0x000fe200078efcff */
[--C-:B------:R-:W-:Y:S01]  /*5b00*/  @!P0 IMAD.IADD R110, R110, 0x1, -R7.reuse ;  /* 0x000000016e6e8824 */ /* 0x100fe200078e0a07 */
[----:B------:R-:W-:Y:S01]  /*5b10*/  ISETP.GE.AND P3, PT, R16, RZ, PT ;  /* 0x000000ff1000720c */ /* 0x000fe20003f66270 */
[C---:B------:R-:W-:Y:S01]  /*5b20*/  IMAD R70, R7.reuse, R4, R70 ;  /* 0x0000000407467224 */ /* 0x040fe200078e0246 */
[----:B------:R-:W-:Y:S01]  /*5b30*/  IABS R72, R15 ;  /* 0x0000000f00487213 */ /* 0x000fe20000000000 */
[----:B------:R-:W-:Y:S01]  /*5b40*/  @!P5 IMAD.MOV R64, RZ, RZ, -R64 ;  /* 0x000000ffff40d224 */ /* 0x000fe200078e0a40 */
[C---:B------:R-:W-:Y:S01]  /*5b50*/  ISETP.GT.U32.AND P5, PT, R7.reuse, R110, PT ;  /* 0x0000006e0700720c */ /* 0x040fe20003fa4070 */
[----:B------:R-:W-:Y:S01]  /*5b60*/  @!P4 IMAD.MOV R66, RZ, RZ, -R66 ;  /* 0x000000ffff42c224 */ /* 0x000fe200078e0a42 */
[----:B------:R-:W-:Y:S01]  /*5b70*/  ISETP.GT.U32.AND P4, PT, R7, R70, PT ;  /* 0x000000460700720c */ /* 0x000fe20003f84070 */
[----:B------:R-:W-:Y:S01]  /*5b80*/  @!P6 IMAD.IADD R106, R106, 0x1, -R7 ;  /* 0x000000016a6ae824 */ /* 0x000fe200078e0a07 */
[----:B------:R-:W-:Y:S01]  /*5b90*/  LOP3.LUT R16, R9, 0x180, RZ, 0xfc, !PT ;  /* 0x0000018009107812 */ /* 0x000fe200078efcff */
[----:B------:R-:W-:Y:S01]  /*5ba0*/  IMAD.HI.U32 R4, R8, R72, RZ ;  /* 0x0000004808047227 */ /* 0x000fe200078e00ff */
[----:B------:R-:W-:-:S02]  /*5bb0*/  ISETP.GE.AND P0, PT, R17, RZ, PT ;  /* 0x000000ff1100720c */ /* 0x000fc40003f06270 */
[----:B------:R-:W-:Y:S01]  /*5bc0*/  IABS R104, R16 ;  /* 0x0000001000687213 */ /* 0x000fe20000000000 */
[----:B------:R-:W-:Y:S01]  /*5bd0*/  IMAD.MOV R11, RZ, RZ, -R4 ;  /* 0x000000ffff0b7224 */ /* 0x000fe200078e0a04 */
[C---:B------:R-:W-:Y:S01]  /*5be0*/  ISETP.GT.U32.AND P6, PT, R7.reuse, R106, PT ;  /* 0x0000006a0700720c */ /* 0x040fe20003fc4070 */
[----:B------:R-:W-:Y:S01]  /*5bf0*/  @!P2 IMAD.MOV R112, RZ, RZ, -R112 ;  /* 0x000000ffff70a224 */ /* 0x000fe200078e0a70 */
[----:B------:R-:W-:Y:S01]  /*5c00*/  ISETP.GT.U32.AND P2, PT, R7, R108, PT ;  /* 0x0000006c0700720c */ /* 0x000fe20003f44070 */
[----:B------:R-:W-:Y:S01]  /*5c10*/  IMAD.HI.U32 R4, R8, R104, RZ ;  /* 0x0000006808047227 */ /* 0x000fe200078e00ff */
[----:B------:R-:W-:-:S03]  /*5c20*/  LOP3.LUT R17, R9, 0x164, RZ, 0xfc, !PT ;  /* 0x0000016409117812 */ /* 0x000fc600078efcff */
[--C-:B------:R-:W-:Y:S01]  /*5c30*/  @!P5 IMAD.IADD R110, R110, 0x1, -R7.reuse ;  /* 0x000000016e6ed824 */ /* 0x100fe200078e0a07 */
[----:B------:R-:W-:Y:S01]  /*5c40*/  ISETP.GE.AND P5, PT, R12, RZ, PT ;  /* 0x000000ff0c00720c */ /* 0x000fe20003fa6270 */
[--C-:B------:R-:W-:Y:S01]  /*5c50*/  @!P4 IMAD.IADD R70, R70, 0x1, -R7.reuse ;  /* 0x000000014646c824 */ /* 0x100fe200078e0a07 */
[----:B------:R-:W-:Y:S01]  /*5c60*/  ISETP.GE.AND P4, PT, R15, RZ, PT ;  /* 0x000000ff0f00720c */ /* 0x000fe20003f86270 */
[----:B------:R-:W-:Y:S01]  /*5c70*/  IMAD R72, R7, R11, R72 ;  /* 0x0000000b07487224 */ /* 0x000fe200078e0248 */
[----:B------:R-:W-:Y:S01]  /*5c80*/  LOP3.LUT R15, R9, 0x174, RZ, 0xfc, !PT ;  /* 0x00000174090f7812 */ /* 0x000fe200078efcff */
[----:B------:R-:W-:Y:S01]  /*5c90*/  IMAD.MOV R11, RZ, RZ, -R4 ;  /* 0x000000ffff0b7224 */ /* 0x000fe200078e0a04 */
[----:B------:R-:W-:Y:S01]  /*5ca0*/  IABS R80, R17 ;  /* 0x0000001100507213 */ /* 0x000fe20000000000 */
[----:B------:R-:W-:Y:S01]  /*5cb0*/  @!P3 IMAD.MOV R110, RZ, RZ, -R110 ;  /* 0x000000ffff6eb224 */ /* 0x000fe200078e0a6e */
[C---:B------:R-:W-:Y:S01]  /*5cc0*/  ISETP.GT.U32.AND P3, PT, R7.reuse, R70, PT ;  /* 0x000000460700720c */ /* 0x040fe20003f64070 */
[----:B------:R-:W-:Y:S01]  /*5cd0*/  IMAD R104, R7, R11, R104 ;  /* 0x0000000b07687224 */ /* 0x000fe200078e0268 */
[----:B------:R-:W-:Y:S01]  /*5ce0*/  IABS R76, R15 ;  /* 0x0000000f004c7213 */ /* 0x000fe20000000000 */
[----:B------:R-:W-:-:S02]  /*5cf0*/  @!P6 IMAD.IADD R106, R106, 0x1, -R7 ;  /* 0x000000016a6ae824 */ /* 0x000fc400078e0a07 */
[----:B------:R-:W-:Y:S01]  /*5d00*/  VIADD R4, R10, 0x17c ;  /* 0x0000017c0a047836 */ /* 0x000fe20000000000 */
[----:B------:R-:W-:Y:S01]  /*5d10*/  ISETP.GT.U32.AND P6, PT, R7, R104, PT ;  /* 0x000000680700720c */ /* 0x000fe20003fc4070 */
[--C-:B------:R-:W-:Y:S01]  /*5d20*/  @!P2 IMAD.IADD R108, R108, 0x1, -R7.reuse ;  /* 0x000000016c6ca824 */ /* 0x100fe200078e0a07 */
[----:B------:R-:W-:Y:S01]  /*5d30*/  ISETP.GE.AND P2, PT, R13, RZ, PT ;  /* 0x000000ff0d00720c */ /* 0x000fe20003f46270 */
[----:B------:R-:W-:Y:S01]  /*5d40*/  @!P0 IMAD.MOV R68, RZ, RZ, -R68 ;  /* 0x000000ffff448224 */ /* 0x000fe200078e0a44 */
[----:B------:R-:W-:Y:S01]  /*5d50*/  IABS R74, R4 ;  /* 0x00000004004a7213 */ /* 0x000fe20000000000 */
[----:B------:R-:W-:Y:S01]  /*5d60*/  @!P1 IMAD.MOV R108, RZ, RZ, -R108 ;  /* 0x000000ffff6c9224 */ /* 0x000fe200078e0a6c */
[----:B------:R-:W-:Y:S01]  /*5d70*/  ISETP.GT.U32.AND P0, PT, R7, R72, PT ;  /* 0x000000480700720c */ /* 0x000fe20003f04070 */
[--C-:B------:R-:W-:Y:S01]  /*5d80*/  @!P3 IMAD.IADD R70, R70, 0x1, -R7.reuse ;  /* 0x000000014646b824 */ /* 0x100fe200078e0a07 */
[----:B------:R-:W-:Y:S02]  /*5d90*/  ISETP.GE.AND P3, PT, R4, RZ, PT ;  /* 0x000000ff0400720c */ /* 0x000fe40003f66270 */
[C---:B------:R-:W-:Y:S01]  /*5da0*/  LOP3.LUT R4, R9.reuse, 0x178, RZ, 0xfc, !PT ;  /* 0x0000017809047812 */ /* 0x040fe200078efcff */
[----:B------:R-:W-:Y:S01]  /*5db0*/  @!P5 IMAD.MOV R70, RZ, RZ, -R70 ;  /* 0x000000ffff46d224 */ /* 0x000fe200078e0a46 */
[----:B------:R-:W-:Y:S01]  /*5dc0*/  ISETP.GE.AND P1, PT, R16, RZ, PT ;  /* 0x000000ff1000720c */ /* 0x000fe20003f26270 */
[----:B------:R-:W-:Y:S01]  /*5dd0*/  @!P6 IMAD.IADD R104, R104, 0x1, -R7 ;  /* 0x000000016868e824 */ /* 0x000fe200078e0a07 */
[----:B------:R-:W-:Y:S01]  /*5de0*/  IABS R102, R4 ;  /* 0x0000000400667213 */ /* 0x000fe20000000000 */
[----:B------:R-:W-:Y:S01]  /*5df0*/  @!P2 IMAD.MOV R106, RZ, RZ, -R106 ;  /* 0x000000ffff6aa224 */ /* 0x000fe200078e0a6a */
[----:B------:R-:W-:-:S02]  /*5e00*/  LOP3.LUT R16, R9, 0x170, RZ, 0xfc, !PT ;  /* 0x0000017009107812 */ /* 0x000fc400078efcff */
[----:B------:R-:W-:Y:S01]  /*5e10*/  ISETP.GT.U32.AND P5, PT, R7, R104, PT ;  /* 0x000000680700720c */ /* 0x000fe20003fa4070 */
[----:B------:R-:W-:Y:S01]  /*5e20*/  IMAD.HI.U32 R11, R8, R102, RZ ;  /* 0x00000066080b7227 */ /* 0x000fe200078e00ff */
[----:B------:R-:W-:-:S03]  /*5e30*/  IABS R100, R16 ;  /* 0x0000001000647213 */ /* 0x000fc60000000000 */
[----:B------:R-:W-:Y:S02]  /*5e40*/  IMAD.MOV R13, RZ, RZ, -R11 ;  /* 0x000000ffff0d7224 */ /* 0x000fe400078e0a0b */
[--C-:B------:R-:W-:Y:S01]  /*5e50*/  @!P0 IMAD.IADD R72, R72, 0x1, -R7.reuse ;  /* 0x0000000148488824 */ /* 0x100fe200078e0a07 */
[----:B------:R-:W-:Y:S01]  /*5e60*/  ISETP.GE.AND P0, PT, R4, RZ, PT ;  /* 0x000000ff0400720c */ /* 0x000fe20003f06270 */
[----:B------:R-:W-:Y:S01]  /*5e70*/  IMAD R102, R7, R13, R102 ;  /* 0x0000000d07667224 */ /* 0x000fe200078e0266 */
[----:B------:R-:W-:Y:S01]  /*5e80*/  LOP3.LUT R13, R9, 0x16c, RZ, 0xfc, !PT ;  /* 0x0000016c090d7812 */ /* 0x000fe200078efcff */
[----:B------:R-:W-:Y:S01]  /*5e90*/  IMAD.HI.U32 R4, R8, R74, RZ ;  /* 0x0000004a08047227 */ /* 0x000fe200078e00ff */
[C---:B------:R-:W-:Y:S02]  /*5ea0*/  ISETP.GT.U32.AND P6, PT, R7.reuse, R72, PT ;  /* 0x000000480700720c */ /* 0x040fe40003fc4070 */
[----:B------:R-:W-:Y:S01]  /*5eb0*/  IABS R78, R13 ;  /* 0x0000000d004e7213 */ /* 0x000fe20000000000 */
[----:B------:R-:W-:Y:S01]  /*5ec0*/  @!P5 IMAD.IADD R104, R104, 0x1, -R7 ;  /* 0x000000016868d824 */ /* 0x000fe200078e0a07 */
[----:B------:R-:W-:Y:S01]  /*5ed0*/  ISETP.GT.U32.AND P5, PT, R7, R102, PT ;  /* 0x000000660700720c */ /* 0x000fe20003fa4070 */
[----:B------:R-:W-:-:S02]  /*5ee0*/  IMAD.MOV R12, RZ, RZ, -R4 ;  /* 0x000000ffff0c7224 */ /* 0x000fc400078e0a04 */
[----:B------:R-:W-:-:S04]  /*5ef0*/  IMAD.HI.U32 R4, R8, R76, RZ ;  /* 0x0000004c08047227 */ /* 0x000fc800078e00ff */
[----:B------:R-:W-:Y:S02]  /*5f00*/  IMAD.MOV R4, RZ, RZ, -R4 ;  /* 0x000000ffff047224 */ /* 0x000fe400078e0a04 */
[----:B------:R-:W-:-:S04]  /*5f10*/  IMAD.HI.U32 R11, R8, R100, RZ ;  /* 0x00000064080b7227 */ /* 0x000fc800078e00ff */
[----:B------:R-:W-:Y:S02]  /*5f20*/  @!P5 IMAD.IADD R102, R102, 0x1, -R7 ;  /* 0x000000016666d824 */ /* 0x000fe400078e0a07 */
[C---:B------:R-:W-:Y:S02]  /*5f30*/  IMAD R76, R7.reuse, R4, R76 ;  /* 0x00000004074c7224 */ /* 0x040fe400078e024c */
[----:B------:R-:W-:Y:S01]  /*5f40*/  IMAD.MOV R11, RZ, RZ, -R11 ;  /* 0x000000ffff0b7224 */ /* 0x000fe200078e0a0b */
[----:B------:R-:W-:Y:S01]  /*5f50*/  ISETP.GT.U32.AND P5, PT, R7, R102, PT ;  /* 0x000000660700720c */ /* 0x000fe20003fa4070 */
[----:B------:R-:W-:-:S04]  /*5f60*/  IMAD.HI.U32 R4, R8, R78, RZ ;  /* 0x0000004e08047227 */ /* 0x000fc800078e00ff */
[C---:B------:R-:W-:Y:S02]  /*5f70*/  IMAD R100, R7.reuse, R11, R100 ;  /* 0x0000000b07647224 */ /* 0x040fe400078e0264 */
[----:B------:R-:W-:Y:S02]  /*5f80*/  IMAD.MOV R4, RZ, RZ, -R4 ;  /* 0x000000ffff047224 */ /* 0x000fe400078e0a04 */
[----:B------:R-:W-:Y:S01]  /*5f90*/  @!P1 IMAD.MOV R104, RZ, RZ, -R104 ;  /* 0x000000ffff689224 */ /* 0x000fe200078e0a68 */
[C---:B------:R-:W-:Y:S01]  /*5fa0*/  ISETP.GT.U32.AND P1, PT, R7.reuse, R100, PT ;  /* 0x000000640700720c */ /* 0x040fe20003f24070 */
[C---:B------:R-:W-:Y:S02]  /*5fb0*/  IMAD R78, R7.reuse, R4, R78 ;  /* 0x00000004074e7224 */ /* 0x040fe400078e024e */
[C---:B------:R-:W-:Y:S02]  /*5fc0*/  IMAD R74, R7.reuse, R12, R74 ;  /* 0x0000000c074a7224 */ /* 0x040fe400078e024a */
[--C-:B------:R-:W-:Y:S01]  /*5fd0*/  @!P5 IMAD.IADD R102, R102, 0x1, -R7.reuse ;  /* 0x000000016666d824 */ /* 0x100fe200078e0a07 */
[C---:B------:R-:W-:Y:S01]  /*5fe0*/  ISETP.GT.U32.AND P5, PT, R7.reuse, R78, PT ;  /* 0x0000004e0700720c */ /* 0x040fe20003fa4070 */
[----:B------:R-:W-:Y:S01]  /*5ff0*/  @!P6 IMAD.IADD R72, R72, 0x1, -R7 ;  /* 0x000000014848e824 */ /* 0x000fe200078e0a07 */
[----:B------:R-:W-:Y:S01]  /*6000*/  ISETP.GT.U32.AND P2, PT, R7, R74, PT ;  /* 0x0000004a0700720c */ /* 0x000fe20003f44070 */
[----:B------:R-:W-:Y:S01]  /*6010*/  IMAD.HI.U32 R4, R8, R80, RZ ;  /* 0x0000005008047227 */ /* 0x000fe200078e00ff */
[----:B------:R-:W-:-:S02]  /*6020*/  ISETP.GE.AND P6, PT, R15, RZ, PT ;  /* 0x000000ff0f00720c */ /* 0x000fc40003fc6270 */
[----:B------:R-:W-:Y:S01]  /*6030*/  LOP3.LUT R15, R9, 0x168, RZ, 0xfc, !PT ;  /* 0x00000168090f7812 */ /* 0x000fe200078efcff */
[----:B------:R-:W-:Y:S01]  /*6040*/  @!P4 IMAD.MOV R72, RZ, RZ, -R72 ;  /* 0x000000ffff48c224 */ /* 0x000fe200078e0a48 */
[C---:B------:R-:W-:Y:S01]  /*6050*/  ISETP.GT.U32.AND P4, PT, R7.reuse, R76, PT ;  /* 0x0000004c0700720c */ /* 0x040fe20003f84070 */
[--C-:B------:R-:W-:Y:S01]  /*6060*/  @!P1 IMAD.IADD R100, R100, 0x1, -R7.reuse ;  /* 0x0000000164649824 */ /* 0x100fe200078e0a07 */
[----:B------:R-:W-:Y:S01]  /*6070*/  IABS R98, R15 ;  /* 0x0000000f00627213 */ /* 0x000fe20000000000 */
[----:B------:R-:W-:Y:S02]  /*6080*/  IMAD.MOV R12, RZ, RZ, -R4 ;  /* 0x000000ffff0c7224 */ /* 0x000fe400078e0a04 */
[----:B------:R-:W-:Y:S01]  /*6090*/  @!P5 IMAD.IADD R78, R78, 0x1, -R7 ;  /* 0x000000014e4ed824 */ /* 0x000fe200078e0a07 */
[----:B------:R-:W-:Y:S01]  /*60a0*/  ISETP.GT.U32.AND P5, PT, R7, R100, PT ;  /* 0x000000640700720c */ /* 0x000fe20003fa4070 */
[----:B------:R-:W-:-:S04]  /*60b0*/  IMAD.HI.U32 R4, R8, R96, RZ ;  /* 0x0000006008047227 */ /* 0x000fc800078e00ff */
[----:B------:R-:W-:Y:S02]  /*60c0*/  @!P2 IMAD.IADD R74, R74, 0x1, -R7 ;  /* 0x000000014a4aa824 */ /* 0x000fe400078e0a07 */
[----:B------:R-:W-:-:S03]  /*60d0*/  IMAD.HI.U32 R11, R8, R98, RZ ;  /* 0x00000062080b7227 */ /* 0x000fc600078e00ff */
[C---:B------:R-:W-:Y:S01]  /*60e0*/  ISETP.GT.U32.AND P2, PT, R7.reuse, R74, PT ;  /* 0x0000004a0700720c */ /* 0x040fe20003f44070 */
[----:B------:R-:W-:Y:S02]  /*60f0*/  IMAD.MOV R4, RZ, RZ, -R4 ;  /* 0x000000ffff047224 */ /* 0x000fe400078e0a04 */
[----:B------:R-:W-:Y:S02]  /*6100*/  @!P4 IMAD.IADD R76, R76, 0x1, -R7 ;  /* 0x000000014c4cc824 */ /* 0x000fe400078e0a07 */
[----:B------:R-:W-:Y:S02]  /*6110*/  IMAD.MOV R11, RZ, RZ, -R11 ;  /* 0x000000ffff0b7224 */ /* 0x000fe400078e0a0b */
[C---:B------:R-:W-:Y:S01]  /*6120*/  IMAD R96, R7.reuse, R4, R96 ;  /* 0x0000000407607224 */ /* 0x040fe200078e0260 */
[C---:B------:R-:W-:Y:S01]  /*6130*/  ISETP.GT.U32.AND P4, PT, R7.reuse, R76, PT ;  /* 0x0000004c0700720c */ /* 0x040fe20003f84070 */
[C---:B------:R-:W-:Y:S02]  /*6140*/  IMAD R98, R7.reuse, R11, R98 ;  /* 0x0000000b07627224 */ /* 0x040fe400078e0262 */
[----:B------:R-:W-:Y:S01]  /*6150*/  @!P5 IMAD.IADD R100, R100, 0x1, -R7 ;  /* 0x000000016464d824 */ /* 0x000fe200078e0a07 */
[----:B------:R-:W-:Y:S01]  /*6160*/  ISETP.GT.U32.AND P5, PT, R7, R96, PT ;  /* 0x000000600700720c */ /* 0x000fe20003fa4070 */
[----:B------:R-:W-:-:S02]  /*6170*/  VIADD R11, R10, 0x15c ;  /* 0x0000015c0a0b7836 */ /* 0x000fc40000000000 */
[----:B------:R-:W-:Y:S01]  /*6180*/  IMAD R80, R7, R12, R80 ;  /* 0x0000000c07507224 */ /* 0x000fe200078e0250 */
[----:B------:R-:W-:Y:S01]  /*6190*/  LOP3.LUT R12, R9, 0x158, RZ, 0xfc, !PT ;  /* 0x00000158090c7812 */ /* 0x000fe200078efcff */
[----:B------:R-:W-:Y:S01]  /*61a0*/  @!P0 IMAD.MOV R102, RZ, RZ, -R102 ;  /* 0x000000ffff668224 */ /* 0x000fe200078e0a66 */
[----:B------:R-:W-:Y:S01]  /*61b0*/  IABS R82, R11 ;  /* 0x0000000b00527213 */ /* 0x000fe20000000000 */
[--C-:B------:R-:W-:Y:S01]  /*61c0*/  @!P2 IMAD.IADD R74, R74, 0x1, -R7.reuse ;  /* 0x000000014a4aa824 */ /* 0x100fe200078e0a07 */
[C---:B------:R-:W-:Y:S01]  /*61d0*/  ISETP.GT.U32.AND P0, PT, R7.reuse, R80, PT ;  /* 0x000000500700720c */ /* 0x040fe20003f04070 */
[--C-:B------:R-:W-:Y:S01]  /*61e0*/  @!P4 IMAD.IADD R76, R76, 0x1, -R7.reuse ;  /* 0x000000014c4cc824 */ /* 0x100fe200078e0a07 */
[----:B------:R-:W-:Y:S01]  /*61f0*/  ISETP.GE.AND P2, PT, R16, RZ, PT ;  /* 0x000000ff1000720c */ /* 0x000fe20003f46270 */
[----:B------:R-:W-:Y:S01]  /*6200*/  IMAD.HI.U32 R4, R8, R82, RZ ;  /* 0x0000005208047227 */ /* 0x000fe200078e00ff */
[C---:B------:R-:W-:Y:S02]  /*6210*/  ISETP.GT.U32.AND P4, PT, R7.reuse, R98, PT ;  /* 0x000000620700720c */ /* 0x040fe40003f84070 */
[----:B------:R-:W-:Y:S01]  /*6220*/  IABS R94, R12 ;  /* 0x0000000c005e7213 */ /* 0x000fe20000000000 */
[----:B------:R-:W-:Y:S01]  /*6230*/  @!P3 IMAD.MOV R74, RZ, RZ, -R74 ;  /* 0x000000ffff4ab224 */ /* 0x000fe200078e0a4a */
[----:B------:R-:W-:Y:S01]  /*6240*/  ISETP.GT.U32.AND P3, PT, R7, R78, PT ;  /* 0x0000004e0700720c */ /* 0x000fe20003f64070 */
[----:B------:R-:W-:Y:S01]  /*6250*/  @!P5 IMAD.IADD R96, R96, 0x1, -R7 ;  /* 0x000000016060d824 */ /* 0x000fe200078e0a07 */
[----:B------:R-:W-:Y:S01]  /*6260*/  ISETP.GE.AND P1, PT, R11, RZ, PT ;  /* 0x000000ff0b00720c */ /* 0x000fe20003f26270 */
[----:B------:R-:W-:Y:S01]  /*6270*/  IMAD.MOV R4, RZ, RZ, -R4 ;  /* 0x000000ffff047224 */ /* 0x000fe200078e0a04 */
[----:B------:R-:W-:Y:S01]  /*6280*/  LOP3.LUT R16, R9, 0x144, RZ, 0xfc, !PT ;  /* 0x0000014409107812 */ /* 0x000fe200078efcff */
[----:B------:R-:W-:Y:S01]  /*6290*/  @!P6 IMAD.MOV R76, RZ, RZ, -R76 ;  /* 0x000000ffff4ce224 */ /* 0x000fe200078e0a4c */
[----:B------:R-:W-:Y:S01]  /*62a0*/  ISETP.GE.AND P6, PT, R13, RZ, PT ;  /* 0x000000ff0d00720c */ /* 0x000fe20003fc6270 */
[C---:B------:R-:W-:Y:S01]  /*62b0*/  IMAD R82, R7.reuse, R4, R82 ;  /* 0x0000000407527224 */ /* 0x040fe200078e0252 */
[----:B------:R-:W-:Y:S01]  /*62c0*/  ISETP.GT.U32.AND P5, PT, R7, R96, PT ;  /* 0x000000600700720c */ /* 0x000fe20003fa4070 */
[----:B------:R-:W-:Y:S01]  /*62d0*/  IMAD.HI.U32 R4, R8, R94, RZ ;  /* 0x0000005e08047227 */ /* 0x000fe200078e00ff */
[----:B------:R-:W-:-:S02]  /*62e0*/  LOP3.LUT R13, R9, 0x154, RZ, 0xfc, !PT ;  /* 0x00000154090d7812 */ /* 0x000fc400078efcff */
[----:B------:R-:W-:Y:S01]  /*62f0*/  IABS R88, R16 ;  /* 0x0000001000587213 */ /* 0x000fe20000000000 */
[--C-:B------:R-:W-:Y:S01]  /*6300*/  @!P0 IMAD.IADD R80, R80, 0x1, -R7.reuse ;  /* 0x0000000150508824 */ /* 0x100fe200078e0a07 */
[----:B------:R-:W-:Y:S01]  /*6310*/  IABS R84, R13 ;  /* 0x0000000d00547213 */ /* 0x000fe20000000000 */
[----:B------:R-:W-:Y:S02]  /*6320*/  IMAD.MOV R11, RZ, RZ, -R4 ;  /* 0x000000ffff0b7224 */ /* 0x000fe400078e0a04 */
[----:B------:R-:W-:Y:S01]  /*6330*/  @!P2 IMAD.MOV R100, RZ, RZ, -R100 ;  /* 0x000000ffff64a224 */ /* 0x000fe200078e0a64 */
[----:B------:R-:W-:Y:S01]  /*6340*/  ISETP.GT.U32.AND P2, PT, R7, R80, PT ;  /* 0x000000500700720c */ /* 0x000fe20003f44070 */
[--C-:B------:R-:W-:Y:S01]  /*6350*/  @!P3 IMAD.IADD R78, R78, 0x1, -R7.reuse ;  /* 0x000000014e4eb824 */ /* 0x100fe200078e0a07 */
[----:B------:R-:W-:Y:S01]  /*6360*/  ISETP.GE.AND P3, PT, R15, RZ, PT ;  /* 0x000000ff0f00720c */ /* 0x000fe20003f66270 */
[----:B------:R-:W-:Y:S01]  /*6370*/  @!P4 IMAD.IADD R98, R98, 0x1, -R7 ;  /* 0x000000016262c824 */ /* 0x000fe200078e0a07 */
[----:B------:R-:W-:Y:S01]  /*6380*/  ISETP.GE.AND P4, PT, R17, RZ, PT ;  /* 0x000000ff1100720c */ /* 0x000fe20003f86270 */
[----:B------:R-:W-:Y:S01]  /*6390*/  IMAD R94, R7, R11, R94 ;  /* 0x0000000b075e7224 */ /* 0x000fe200078e025e */
[----:B------:R-:W-:Y:S01]  /*63a0*/  LOP3.LUT R15, R9, 0x150, RZ, 0xfc, !PT ;  /* 0x00000150090f7812 */ /* 0x000fe200078efcff */
[----:B------:R-:W-:Y:S01]  /*63b0*/  @!P6 IMAD.MOV R78, RZ, RZ, -R78 ;  /* 0x000000ffff4ee224 */ /* 0x000fe200078e0a4e */
[C---:B------:R-:W-:Y:S01]  /*63c0*/  ISETP.GT.U32.AND P0, PT, R7.reuse, R98, PT ;  /* 0x000000620700720c */ /* 0x040fe20003f04070 */
[----:B------:R-:W-:Y:S01]  /*63d0*/  IMAD.HI.U32 R4, R8, R84, RZ ;  /* 0x0000005408047227 */ /* 0x000fe200078e00ff */
[----:B------:R-:W-:-:S02]  /*63e0*/  ISETP.GT.U32.AND P6, PT, R7, R82, PT ;  /* 0x000000520700720c */ /* 0x000fc40003fc4070 */
[----:B------:R-:W-:Y:S01]  /*63f0*/  IABS R92, R15 ;  /* 0x0000000f005c7213 */ /* 0x000fe20000000000 */
[--C-:B------:R-:W-:Y:S01]  /*6400*/  @!P5 IMAD.IADD R96, R96, 0x1, -R7.reuse ;  /* 0x000000016060d824 */ /* 0x100fe200078e0a07 */
[----:B------:R-:W-:Y:S01]  /*6410*/  ISETP.GT.U32.AND P5, PT, R7, R94, PT ;  /* 0x0000005e0700720c */ /* 0x000fe20003fa4070 */
[----:B------:R-:W-:Y:S01]  /*6420*/  IMAD.MOV R4, RZ, RZ, -R4 ;  /* 0x000000ffff047224 */ /* 0x000fe200078e0a04 */
[----:B------:R-:W-:Y:S01]  /*6430*/  LOP3.LUT R17, R9, 0x104, RZ, 0xfc, !PT ;  /* 0x0000010409117812 */ /* 0x000fe200078efcff */
[--C-:B------:R-:W-:Y:S01]  /*6440*/  @!P2 IMAD.IADD R80, R80, 0x1, -R7.reuse ;  /* 0x000000015050a824 */ /* 0x100fe200078e0a07 */
[----:B------:R-:W-:Y:S01]  /*6450*/  ISETP.GE.AND P2, PT, R12, RZ, PT ;  /* 0x000000ff0c00720c */ /* 0x000fe20003f46270 */
[----:B------:R-:W-:Y:S01]  /*6460*/  IMAD R84, R7, R4, R84 ;  /* 0x0000000407547224 */ /* 0x000fe200078e0254 */
[----:B------:R-:W-:Y:S01]  /*6470*/  LOP3.LUT R12, R9, 0x14c, RZ, 0xfc, !PT ;  /* 0x0000014c090c7812 */ /* 0x000fe200078efcff */
[----:B------:R-:W-:Y:S01]  /*6480*/  @!P4 IMAD.MOV R80, RZ, RZ, -R80 ;  /* 0x000000ffff50c224 */ /* 0x000fe200078e0a50 */
[----:B------:R-:W-:Y:S01]  /*6490*/  IABS R184, R17 ;  /* 0x0000001100b87213 */ /* 0x000fe20000000000 */
[--C-:B------:R-:W-:Y:S01]  /*64a0*/  @!P0 IMAD.IADD R98, R98, 0x1, -R7.reuse ;  /* 0x0000000162628824 */ /* 0x100fe200078e0a07 */
[----:B------:R-:W-:Y:S01]  /*64b0*/  ISETP.GT.U32.AND P4, PT, R7, R84, PT ;  /* 0x000000540700720c */ /* 0x000fe20003f84070 */
[--C-:B------:R-:W-:Y:S01]  /*64c0*/  @!P6 IMAD.IADD R82, R82, 0x1, -R7.reuse ;  /* 0x000000015252e824 */ /* 0x100fe200078e0a07 */
[----:B------:R-:W-:Y:S01]  /*64d0*/  ISETP.GE.AND P6, PT, R13, RZ, PT ;  /* 0x000000ff0d00720c */ /* 0x000fe20003fc6270 */
[----:B------:R-:W-:Y:S01]  /*64e0*/  @!P5 IMAD.IADD R94, R94, 0x1, -R7 ;  /* 0x000000015e5ed824 */ /* 0x000fe200078e0a07 */
[----:B------:R-:W-:Y:S01]  /*64f0*/  LOP3.LUT R13, R9, 0x148, RZ, 0xfc, !PT ;  /* 0x00000148090d7812 */ /* 0x000fe200078efcff */
[----:B------:R-:W-:Y:S01]  /*6500*/  @!P3 IMAD.MOV R98, RZ, RZ, -R98 ;  /* 0x000000ffff62b224 */ /* 0x000fe200078e0a62 */
[C---:B------:R-:W-:Y:S01]  /*6510*/  ISETP.GT.U32.AND P3, PT, R7.reuse, R82, PT ;  /* 0x000000520700720c */ /* 0x040fe20003f64070 */
[----:B------:R-:W-:Y:S01]  /*6520*/  IMAD.HI.U32 R4, R8, R92, RZ ;  /* 0x0000005c08047227 */ /* 0x000fe200078e00ff */
[----:B------:R-:W-:-:S02]  /*6530*/  ISETP.GT.U32.AND P5, PT, R7, R94, PT ;  /* 0x0000005e0700720c */ /* 0x000fc40003fa4070 */
[----:B------:R-:W-:Y:S01]  /*6540*/  IABS R86, R12 ;  /* 0x0000000c00567213 */ /* 0x000fe20000000000 */
[----:B------:R-:W-:Y:S01]  /*6550*/  IMAD.MOV R4, RZ, RZ, -R4 ;  /* 0x000000ffff047224 */ /* 0x000fe200078e0a04 */
[----:B------:R-:W-:Y:S01]  /*6560*/  IABS R90, R13 ;  /* 0x0000000d005a7213 */ /* 0x000fe20000000000 */
[----:B------:R-:W-:Y:S01]  /*6570*/  @!P4 IMAD.IADD R84, R84, 0x1, -R7 ;  /* 0x000000015454c824 */ /* 0x000fe200078e0a07 */
[----:B------:R-:W-:Y:S01]  /*6580*/  ISETP.GE.AND P0, PT, R18, RZ, PT ;  /* 0x000000ff1200720c */ /* 0x000fe20003f06270 */
[----:B------:R-:W-:Y:S01]  /*6590*/  IMAD R92, R7, R4, R92 ;  /* 0x00000004075c7224 */ /* 0x000fe200078e025c */
[----:B------:R-:W-:Y:S01]  /*65a0*/  LOP3.LUT R18, R9, 0x68, RZ, 0xfc, !PT ;  /* 0x0000006809127812 */ /* 0x000fe200078efcff */
[----:B------:R-:W-:Y:S01]  /*65b0*/  IMAD.HI.U32 R4, R8, R86, RZ ;  /* 0x0000005608047227 */ /* 0x000fe200078e00ff */
[----:B------:R-:W-:-:S03]  /*65c0*/  ISETP.GT.U32.AND P4, PT, R7, R84, PT ;  /* 0x000000540700720c */ /* 0x000fc60003f84070 */
[----:B------:R-:W-:Y:S01]  /*65d0*/  @!P3 IMAD.IADD R82, R82, 0x1, -R7 ;  /* 0x000000015252b824 */ /* 0x000fe200078e0a07 */
[----:B------:R-:W-:Y:S01]  /*65e0*/  ISETP.GT.U32.AND P3, PT, R7, R92, PT ;  /* 0x0000005c0700720c */ /* 0x000fe20003f64070 */
[----:B------:R-:W-:-:S04]  /*65f0*/  IMAD.HI.U32 R11, R8, R90, RZ ;  /* 0x0000005a080b7227 */ /* 0x000fc800078e00ff */
[----:B------:R-:W-:Y:S01]  /*6600*/  @!P5 IMAD.IADD R94, R94, 0x1, -R7 ;  /* 0x000000015e5ed824 */ /* 0x000fe200078e0a07 */
[----:B------:R-:W-:Y:S01]  /*6610*/  ISETP.GE.AND P5, PT, R12, RZ, PT ;  /* 0x000000ff0c00720c */ /* 0x000fe20003fa6270 */
[----:B------:R-:W-:Y:S02]  /*6620*/  IMAD.MOV R12, RZ, RZ, -R4 ;  /* 0x000000ffff0c7224 */ /* 0x000fe400078e0a04 */
[----:B------:R-:W-:-:S04]  /*6630*/  IMAD.HI.U32 R4, R8, R88, RZ ;  /* 0x0000005808047227 */ /* 0x000fc800078e00ff */
[----:B------:R-:W-:Y:S02]  /*6640*/  IMAD.MOV R11, RZ, RZ, -R11 ;  /* 0x000000ffff0b7224 */ /* 0x000fe400078e0a0b */
[----:B------:R-:W-:Y:S02]  /*6650*/  IMAD.MOV R4, RZ, RZ, -R4 ;  /* 0x000000ffff047224 */ /* 0x000fe400078e0a04 */
[C---:B------:R-:W-:Y:S02]  /*6660*/  IMAD R90, R7.reuse, R11, R90 ;  /* 0x0000000b075a7224 */ /* 0x040fe400078e025a */
[----:B------:R-:W-:Y:S01]  /*6670*/  IMAD R86, R7, R12, R86 ;  /* 0x0000000c07567224 */ /* 0x000fe200078e0256 */
[----:B------:R-:W-:Y:S01]  /*6680*/  LOP3.LUT R12, R9, 0x138, RZ, 0xfc, !PT ;  /* 0x00000138090c7812 */ /* 0x000fe200078efcff */
[----:B------:R-:W-:Y:S01]  /*6690*/  @!P0 IMAD.MOV R96, RZ, RZ, -R96 ;  /* 0x000000ffff608224 */ /* 0x000fe200078e0a60 */
[----:B------:R-:W-:Y:S01]  /*66a0*/  ISETP.GE.AND P0, PT, R15, RZ, PT ;  /* 0x000000ff0f00720c */ /* 0x000fe20003f06270 */
[----:B------:R-:W-:Y:S01]  /*66b0*/  IMAD R88, R7, R4, R88 ;  /* 0x0000000407587224 */ /* 0x000fe200078e0258 */
[----:B------:R-:W-:Y:S01]  /*66c0*/  LOP3.LUT R15, R9, 0x140, RZ, 0xfc, !PT ;  /* 0x00000140090f7812 */ /* 0x000fe200078efcff */
[--C-:B------:R-:W-:Y:S01]  /*66d0*/  @!P4 IMAD.IADD R84, R84, 0x1, -R7.reuse ;  /* 0x000000015454c824 */ /* 0x100fe200078e0a07 */
[C---:B------:R-:W-:Y:S01]  /*66e0*/  ISETP.GT.U32.AND P4, PT, R7.reuse, R90, PT ;  /* 0x0000005a0700720c */ /* 0x040fe20003f84070 */
[----:B------:R-:W-:Y:S01]  /*66f0*/  @!P3 IMAD.IADD R92, R92, 0x1, -R7 ;  /* 0x000000015c5cb824 */ /* 0x000fe200078e0a07 */
[C---:B------:R-:W-:Y:S01]  /*6700*/  ISETP.GT.U32.AND P3, PT, R7.reuse, R86, PT ;  /* 0x000000560700720c */ /* 0x040fe20003f64070 */
[----:B------:R-:W-:Y:S01]  /*6710*/  @!P6 IMAD.MOV R84, RZ, RZ, -R84 ;  /* 0x000000ffff54e224 */ /* 0x000fe200078e0a54 */
[C---:B------:R-:W-:Y:S01]  /*6720*/  ISETP.GT.U32.AND P6, PT, R7.reuse, R88, PT ;  /* 0x000000580700720c */ /* 0x040fe20003fc4070 */
[----:B------:R-:W-:Y:S01]  /*6730*/  VIADD R11, R10, 0x13c ;  /* 0x0000013c0a0b7836 */ /* 0x000fe20000000000 */
[----:B------:R-:W-:Y:S01]  /*6740*/  IABS R154, R15 ;  /* 0x0000000f009a7213 */ /* 0x000fe20000000000 */
[----:B------:R-:W-:Y:S01]  /*6750*/  @!P1 IMAD.MOV R82, RZ, RZ, -R82 ;  /* 0x000000ffff529224 */ /* 0x000fe200078e0a52 */
[----:B------:R-:W-:Y:S01]  /*6760*/  ISETP.GT.U32.AND P1, PT, R7, R92, PT ;  /* 0x0000005c0700720c */ /* 0x000fe20003f24070 */
[----:B------:R-:W-:Y:S01]  /*6770*/  @!P2 IMAD.MOV R94, RZ, RZ, -R94 ;  /* 0x000000ffff5ea224 */ /* 0x000fe200078e0a5e */
[----:B------:R-:W-:Y:S01]  /*6780*/  IABS R156, R11 ;  /* 0x0000000b009c7213 */ /* 0x000fe20000000000 */
[----:B------:R-:W-:Y:S01]  /*6790*/  IMAD.HI.U32 R4, R8, R154, RZ ;  /* 0x0000009a08047227 */ /* 0x000fe200078e00ff */
[----:B------:R-:W-:-:S02]  /*67a0*/  IABS R158, R12 ;  /* 0x0000000c009e7213 */ /* 0x000fc40000000000 */
[----:B------:R-:W-:Y:S01]  /*67b0*/  ISETP.GE.AND P2, PT, R13, RZ, PT ;  /* 0x000000ff0d00720c */ /* 0x000fe20003f46270 */
[--C-:B------:R-:W-:Y:S01]  /*67c0*/  @!P4 IMAD.IADD R90, R90, 0x1, -R7.reuse ;  /* 0x000000015a5ac824 */ /* 0x100fe200078e0a07 */
[----:B------:R-:W-:Y:S01]  /*67d0*/  LOP3.LUT R13, R9, 0x134, RZ, 0xfc, !PT ;  /* 0x00000134090d7812 */ /* 0x000fe200078efcff */
[----:B------:R-:W-:Y:S02]  /*67e0*/  IMAD.MOV R4, RZ, RZ, -R4 ;  /* 0x000000ffff047224 */ /* 0x000fe400078e0a04 */
[--C-:B------:R-:W-:Y:S01]  /*67f0*/  @!P3 IMAD.IADD R86, R86, 0x1, -R7.reuse ;  /* 0x000000015656b824 */ /* 0x100fe200078e0a07 */
[----:B------:R-:W-:Y:S01]  /*6800*/  ISETP.GE.AND P3, PT, R16, RZ, PT ;  /* 0x000000ff1000720c */ /* 0x000fe20003f66270 */
[----:B------:R-:W-:Y:S01]  /*6810*/  @!P6 IMAD.IADD R88, R88, 0x1, -R7 ;  /* 0x000000015858e824 */ /* 0x000fe200078e0a07 */
[C---:B------:R-:W-:Y:S01]  /*6820*/  ISETP.GT.U32.AND P6, PT, R7.reuse, R90, PT ;  /* 0x0000005a0700720c */ /* 0x040fe20003fc4070 */
[C---:B------:R-:W-:Y:S01]  /*6830*/  IMAD R154, R7.reuse, R4, R154 ;  /* 0x00000004079a7224 */ /* 0x040fe200078e029a */
[----:B------:R-:W-:Y:S01]  /*6840*/  ISETP.GT.U32.AND P4, PT, R7, R86, PT ;  /* 0x000000560700720c */ /* 0x000fe20003f84070 */
[----:B------:R-:W-:Y:S01]  /*6850*/  IMAD.HI.U32 R4, R8, R156, RZ ;  /* 0x0000009c08047227 */ /* 0x000fe200078e00ff */
[----:B------:R-:W-:-:S02]  /*6860*/  LOP3.LUT R16, R9, 0x130, RZ, 0xfc, !PT ;  /* 0x0000013009107812 */ /* 0x000fc400078efcff */
[----:B------:R-:W-:Y:S01]  /*6870*/  IABS R160, R13 ;  /* 0x0000000d00a07213 */ /* 0x000fe20000000000 */
[----:B------:R-:W-:Y:S01]  /*6880*/  IMAD.MOV R4, RZ, RZ, -R4 ;  /* 0x000000ffff047224 */ /* 0x000fe200078e0a04 */
[----:B------:R-:W-:Y:S01]  /*6890*/  IABS R162, R16 ;  /* 0x0000001000a27213 */ /* 0x000fe20000000000 */
[--C-:B------:R-:W-:Y:S01]  /*68a0*/  @!P1 IMAD.IADD R92, R92, 0x1, -R7.reuse ;  /* 0x000000015c5c9824 */ /* 0x100fe200078e0a07 */
[----:B------:R-:W-:Y:S01]  /*68b0*/  ISETP.GE.AND P1, PT, R11, RZ, PT ;  /* 0x000000ff0b00720c */ /* 0x000fe20003f26270 */
[C---:B------:R-:W-:Y:S02]  /*68c0*/  IMAD R156, R7.reuse, R4, R156 ;  /* 0x00000004079c7224 */ /* 0x040fe400078e029c */
[--C-:B------:R-:W-:Y:S02]  /*68d0*/  @!P6 IMAD.IADD R90, R90, 0x1, -R7.reuse ;  /* 0x000000015a5ae824 */ /* 0x100fe400078e0a07 */
[----:B------:R-:W-:Y:S01]  /*68e0*/  @!P4 IMAD.IADD R86, R86, 0x1, -R7 ;  /* 0x000000015656c824 */ /* 0x000fe200078e0a07 */
[C---:B------:R-:W-:Y:S01]  /*68f0*/  ISETP.GT.U32.AND P6, PT, R7.reuse, R156, PT ;  /* 0x0000009c0700720c */ /* 0x040fe20003fc4070 */
[----:B------:R-:W-:Y:S01]  /*6900*/  IMAD.HI.U32 R4, R8, R158, RZ ;  /* 0x0000009e08047227 */ /* 0x000fe200078e00ff */
[----:B------:R-:W-:-:S03]  /*6910*/  ISETP.GT.U32.AND P4, PT, R7, R154, PT ;  /* 0x0000009a0700720c */ /* 0x000fc60003f84070 */
[----:B------:R-:W-:Y:S01]  /*6920*/  @!P0 IMAD.MOV R92, RZ, RZ, -R92 ;  /* 0x000000ffff5c8224 */ /* 0x000fe200078e0a5c */
[C---:B------:R-:W-:Y:S01]  /*6930*/  ISETP.GT.U32.AND P0, PT, R7.reuse, R88, PT ;  /* 0x000000580700720c */ /* 0x040fe20003f04070 */
[----:B------:R-:W-:Y:S02]  /*6940*/  IMAD.MOV R11, RZ, RZ, -R4 ;  /* 0x000000ffff0b7224 */ /* 0x000fe400078e0a04 */
[----:B------:R-:W-:Y:S02]  /*6950*/  @!P5 IMAD.MOV R86, RZ, RZ, -R86 ;  /* 0x000000ffff56d224 */ /* 0x000fe400078e0a56 */
[C---:B------:R-:W-:Y:S02]  /*6960*/  IMAD R158, R7.reuse, R11, R158 ;  /* 0x0000000b079e7224 */ /* 0x040fe400078e029e */
[--C-:B------:R-:W-:Y:S02]  /*6970*/  @!P6 IMAD.IADD R156, R156, 0x1, -R7.reuse ;  /* 0x000000019c9ce824 */ /* 0x100fe400078e0a07 */
[----:B------:R-:W-:Y:S01]  /*6980*/  @!P4 IMAD.IADD R154, R154, 0x1, -R7 ;  /* 0x000000019a9ac824 */ /* 0x000fe200078e0a07 */
[----:B------:R-:W-:Y:S01]  /*6990*/  ISETP.GE.AND P4, PT, R12, RZ, PT ;  /* 0x000000ff0c00720c */ /* 0x000fe20003f86270 */
[----:B------:R-:W-:Y:S01]  /*69a0*/  @!P2 IMAD.MOV R90, RZ, RZ, -R90 ;  /* 0x000000ffff5aa224 */ /* 0x000fe200078e0a5a */
[C---:B------:R-:W-:Y:S01]  /*69b0*/  ISETP.GT.U32.AND P6, PT, R7.reuse, R156, PT ;  /* 0x0000009c0700720c */ /* 0x040fe20003fc4070 */
[----:B------:R-:W-:Y:S01]  /*69c0*/  IMAD.HI.U32 R11, R8, R162, RZ ;  /* 0x000000a2080b7227 */ /* 0x000fe200078e00ff */
[----:B------:R-:W-:-:S02]  /*69d0*/  ISETP.GT.U32.AND P5, PT, R7, R154, PT ;  /* 0x0000009a0700720c */ /* 0x000fc40003fa4070 */
[----:B------:R-:W-:Y:S01]  /*69e0*/  ISETP.GT.U32.AND P2, PT, R7, R158, PT ;  /* 0x0000009e0700720c */ /* 0x000fe20003f44070 */
[----:B------:R-:W-:Y:S01]  /*69f0*/  @!P0 IMAD.IADD R88, R88, 0x1, -R7 ;  /* 0x0000000158588824 */ /* 0x000fe200078e0a07 */
[----:B------:R-:W-:Y:S01]  /*6a00*/  ISETP.GE.AND P0, PT, R15, RZ, PT ;  /* 0x000000ff0f00720c */ /* 0x000fe20003f06270 */
[----:B------:R-:W-:Y:S01]  /*6a10*/  IMAD.MOV R11, RZ, RZ, -R11 ;  /* 0x000000ffff0b7224 */ /* 0x000fe200078e0a0b */
[C---:B------:R-:W-:Y:S01]  /*6a20*/  LOP3.LUT R12, R9.reuse, 0x12c, RZ, 0xfc, !PT ;  /* 0x0000012c090c7812 */ /* 0x040fe200078efcff */
[----:B------:R-:W-:Y:S01]  /*6a30*/  IMAD.HI.U32 R4, R8, R160, RZ ;  /* 0x000000a008047227 */ /* 0x000fe200078e00ff */
[----:B------:R-:W-:Y:S02]  /*6a40*/  LOP3.LUT R15, R9, 0x128, RZ, 0xfc, !PT ;  /* 0x00000128090f7812 */ /* 0x000fe400078efcff */
[----:B------:R-:W-:Y:S01]  /*6a50*/  IABS R164, R12 ;  /* 0x0000000c00a47213 */ /* 0x000fe20000000000 */
[----:B------:R-:W-:Y:S01]  /*6a60*/  IMAD R162, R7, R11, R162 ;  /* 0x0000000b07a27224 */ /* 0x000fe200078e02a2 */
[----:B------:R-:W-:Y:S01]  /*6a70*/  IABS R166, R15 ;  /* 0x0000000f00a67213 */ /* 0x000fe20000000000 */
[----:B------:R-:W-:-:S02]  /*6a80*/  @!P6 IMAD.IADD R156, R156, 0x1, -R7 ;  /* 0x000000019c9ce824 */ /* 0x000fc400078e0a07 */
[--C-:B------:R-:W-:Y:S01]  /*6a90*/  @!P5 IMAD.IADD R154, R154, 0x1, -R7.reuse ;  /* 0x000000019a9ad824 */ /* 0x100fe200078e0a07 */
[----:B------:R-:W-:Y:S01]  /*6aa0*/  ISETP.GT.U32.AND P6, PT, R7, R162, PT ;  /* 0x000000a20700720c */ /* 0x000fe20003fc4070 */
[----:B------:R-:W-:Y:S01]  /*6ab0*/  @!P2 IMAD.IADD R158, R158, 0x1, -R7 ;  /* 0x000000019e9ea824 */ /* 0x000fe200078e0a07 */
[----:B------:R-:W-:Y:S01]  /*6ac0*/  ISETP.GE.AND P5, PT, R13, RZ, PT ;  /* 0x000000ff0d00720c */ /* 0x000fe20003fa6270 */
[----:B------:R-:W-:Y:S01]  /*6ad0*/  IMAD.MOV R4, RZ, RZ, -R4 ;  /* 0x000000ffff047224 */ /* 0x000fe200078e0a04 */
[----:B------:R-:W-:Y:S01]  /*6ae0*/  LOP3.LUT R13, R9, 0x124, RZ, 0xfc, !PT ;  /* 0x00000124090d7812 */ /* 0x000fe200078efcff */
[----:B------:R-:W-:Y:S01]  /*6af0*/  @!P0 IMAD.MOV R154, RZ, RZ, -R154 ;  /* 0x000000ffff9a8224 */ /* 0x000fe200078e0a9a */
[C---:B------:R-:W-:Y:S01]  /*6b00*/  ISETP.GT.U32.AND P0, PT, R7.reuse, R158, PT ;  /* 0x0000009e0700720c */ /* 0x040fe20003f04070 */
[----:B------:R-:W-:Y:S01]  /*6b10*/  IMAD R160, R7, R4, R160 ;  /* 0x0000000407a07224 */ /* 0x000fe200078e02a0 */
[----:B------:R-:W-:Y:S01]  /*6b20*/  IABS R168, R13 ;  /* 0x0000000d00a87213 */ /* 0x000fe20000000000 */
[----:B------:R-:W-:Y:S01]  /*6b30*/  IMAD.HI.U32 R4, R8, R164, RZ ;  /* 0x000000a408047227 */ /* 0x000fe200078e00ff */
[----:B------:R-:W-:-:S02]  /*6b40*/  ISETP.GE.AND P2, PT, R16, RZ, PT ;  /* 0x000000ff1000720c */ /* 0x000fc40003f46270 */
[----:B------:R-:W-:Y:S01]  /*6b50*/  LOP3.LUT R16, R9, 0x108, RZ, 0xfc, !PT ;  /* 0x0000010809107812 */ /* 0x000fe200078efcff */
[----:B------:R-:W-:Y:S02]  /*6b60*/  IMAD.MOV R11, RZ, RZ, -R4 ;  /* 0x000000ffff0b7224 */ /* 0x000fe400078e0a04 */
[--C-:B------:R-:W-:Y:S01]  /*6b70*/  @!P6 IMAD.IADD R162, R162, 0x1, -R7.reuse ;  /* 0x00000001a2a2e824 */ /* 0x100fe200078e0a07 */
[----:B------:R-:W-:Y:S01]  /*6b80*/  IABS R182, R16 ;  /* 0x0000001000b67213 */ /* 0x000fe20000000000 */
[C---:B------:R-:W-:Y:S02]  /*6b90*/  IMAD R164, R7.reuse, R11, R164 ;  /* 0x0000000b07a47224 */ /* 0x040fe400078e02a4 */
[----:B------:R-:W-:Y:S01]  /*6ba0*/  @!P0 IMAD.IADD R158, R158, 0x1, -R7 ;  /* 0x000000019e9e8824 */ /* 0x000fe200078e0a07 */
[C---:B------:R-:W-:Y:S01]  /*6bb0*/  ISETP.GT.U32.AND P6, PT, R7.reuse, R162, PT ;  /* 0x000000a20700720c */ /* 0x040fe20003fc4070 */
[----:B------:R-:W-:Y:S01]  /*6bc0*/  IMAD.HI.U32 R4, R8, R166, RZ ;  /* 0x000000a608047227 */ /* 0x000fe200078e00ff */
[----:B------:R-:W-:-:S03]  /*6bd0*/  ISETP.GT.U32.AND P0, PT, R7, R164, PT ;  /* 0x000000a40700720c */ /* 0x000fc60003f04070 */
[----:B------:R-:W-:Y:S01]  /*6be0*/  @!P3 IMAD.MOV R88, RZ, RZ, -R88 ;  /* 0x000000ffff58b224 */ /* 0x000fe200078e0a58 */
[C---:B------:R-:W-:Y:S01]  /*6bf0*/  ISETP.GT.U32.AND P3, PT, R7.reuse, R160, PT ;  /* 0x000000a00700720c */ /* 0x040fe20003f64070 */
[----:B------:R-:W-:Y:S02]  /*6c00*/  IMAD.MOV R4, RZ, RZ, -R4 ;  /* 0x000000ffff047224 */ /* 0x000fe400078e0a04 */
[----:B------:R-:W-:Y:S01]  /*6c10*/  @!P1 IMAD.MOV R156, RZ, RZ, -R156 ;  /* 0x000000ffff9c9224 */ /* 0x000fe200078e0a9c */
[----:B------:R-:W-:Y:S01]  /*6c20*/  ISETP.GE.AND P1, PT, R12, RZ, PT ;  /* 0x000000ff0c00720c */ /* 0x000fe20003f26270 */
[----:B------:R-:W-:Y:S01]  /*6c30*/  IMAD R166, R7, R4, R166 ;  /* 0x0000000407a67224 */ /* 0x000fe200078e02a6 */
[----:B------:R-:W-:Y:S01]  /*6c40*/  LOP3.LUT R12, R9, 0x120, RZ, 0xfc, !PT ;  /* 0x00000120090c7812 */ /* 0x000fe200078efcff */
[----:B------:R-:W-:-:S03]  /*6c50*/  IMAD.HI.U32 R4, R8, R168, RZ ;  /* 0x000000a808047227 */ /* 0x000fc600078e00ff */
[----:B------:R-:W-:Y:S01]  /*6c60*/  IABS R170, R12 ;  /* 0x0000000c00aa7213 */ /* 0x000fe20000000000 */
[--C-:B------:R-:W-:Y:S01]  /*6c70*/  @!P6 IMAD.IADD R162, R162, 0x1, -R7.reuse ;  /* 0x00000001a2a2e824 */ /* 0x100fe200078e0a07 */
[C---:B------:R-:W-:Y:S01]  /*6c80*/  ISETP.GT.U32.AND P6, PT, R7.reuse, R166, PT ;  /* 0x000000a60700720c */ /* 0x040fe20003fc4070 */
[--C-:B------:R-:W-:Y:S02]  /*6c90*/  @!P0 IMAD.IADD R164, R164, 0x1, -R7.reuse ;  /* 0x00000001a4a48824 */ /* 0x100fe400078e0a07 */
[----:B------:R-:W-:Y:S02]  /*6ca0*/  IMAD.MOV R4, RZ, RZ, -R4 ;  /* 0x000000ffff047224 */ /* 0x000fe400078e0a04 */
[----:B------:R-:W-:Y:S02]  /*6cb0*/  @!P3 IMAD.IADD R160, R160, 0x1, -R7 ;  /* 0x00000001a0a0b824 */ /* 0x000fe400078e0a07 */
[----:B------:R-:W-:Y:S01]  /*6cc0*/  @!P4 IMAD.MOV R158, RZ, RZ, -R158 ;  /* 0x000000ffff9ec224 */ /* 0x000fe200078e0a9e */
[C---:B------:R-:W-:Y:S01]  /*6cd0*/  ISETP.GT.U32.AND P4, PT, R7.reuse, R164, PT ;  /* 0x000000a40700720c */ /* 0x040fe20003f84070 */
[C---:B------:R-:W-:Y:S01]  /*6ce0*/  IMAD R168, R7.reuse, R4, R168 ;  /* 0x0000000407a87224 */ /* 0x040fe200078e02a8 */
[----:B------:R-:W-:Y:S01]  /*6cf0*/  ISETP.GT.U32.AND P3, PT, R7, R160, PT ;  /* 0x000000a00700720c */ /* 0x000fe20003f64070 */
[----:B------:R-:W-:-:S04]  /*6d00*/  IMAD.HI.U32 R4, R8, R170, RZ ;  /* 0x000000aa08047227 */ /* 0x000fc800078e00ff */
[----:B------:R-:W-:Y:S02]  /*6d10*/  IMAD.MOV R4, RZ, RZ, -R4 ;  /* 0x000000ffff047224 */ /* 0x000fe400078e0a04 */
[--C-:B------:R-:W-:Y:S02]  /*6d20*/  @!P6 IMAD.IADD R166, R166, 0x1, -R7.reuse ;  /* 0x00000001a6a6e824 */ /* 0x100fe400078e0a07 */
[----:B------:R-:W-:Y:S02]  /*6d30*/  VIADD R11, R10, 0x11c ;  /* 0x0000011c0a0b7836 */ /* 0x000fe40000000000 */
[C---:B------:R-:W-:Y:S01]  /*6d40*/  IMAD R170, R7.reuse, R4, R170 ;  /* 0x0000000407aa7224 */ /* 0x040fe200078e02aa */
[C---:B------:R-:W-:Y:S01]  /*6d50*/  ISETP.GT.U32.AND P6, PT, R7.reuse, R166, PT ;  /* 0x000000a60700720c */ /* 0x040fe20003fc4070 */
[--C-:B------:R-:W-:Y:S01]  /*6d60*/  @!P4 IMAD.IADD R164, R164, 0x1, -R7.reuse ;  /* 0x00000001a4a4c824 */ /* 0x100fe200078e0a07 */
[----:B------:R-:W-:Y:S01]  /*6d70*/  IABS R172, R11 ;  /* 0x0000000b00ac7213 */ /* 0x000fe20000000000 */
[----:B------:R-:W-:Y:S01]  /*6d80*/  @!P3 IMAD.IADD R160, R160, 0x1, -R7 ;  /* 0x00000001a0a0b824 */ /* 0x000fe200078e0a07 */
[----:B------:R-:W-:Y:S01]  /*6d90*/  ISETP.GT.U32.AND P4, PT, R7, R170, PT ;  /* 0x000000aa0700720c */ /* 0x000fe20003f84070 */
[----:B------:R-:W-:Y:S01]  /*6da0*/  @!P2 IMAD.MOV R162, RZ, RZ, -R162 ;  /* 0x000000ffffa2a224 */ /* 0x000fe200078e0aa2 */
[----:B------:R-:W-:Y:S01]  /*6db0*/  ISETP.GE.AND P2, PT, R13, RZ, PT ;  /* 0x000000ff0d00720c */ /* 0x000fe20003f46270 */
[----:B------:R-:W-:Y:S01]  /*6dc0*/  IMAD.HI.U32 R4, R8, R172, RZ ;  /* 0x000000ac08047227 */ /* 0x000fe200078e00ff */
[----:B------:R-:W-:-:S02]  /*6dd0*/  LOP3.LUT R13, R9, 0x114, RZ, 0xfc, !PT ;  /* 0x00000114090d7812 */ /* 0x000fc400078efcff */
[----:B------:R-:W-:Y:S01]  /*6de0*/  ISETP.GE.AND P3, PT, R15, RZ, PT ;  /* 0x000000ff0f00720c */ /* 0x000fe20003f66270 */
[----:B------:R-:W-:Y:S01]  /*6df0*/  @!P5 IMAD.MOV R160, RZ, RZ, -R160 ;  /* 0x000000ffffa0d224 */ /* 0x000fe200078e0aa0 */
[C---:B------:R-:W-:Y:S01]  /*6e00*/  ISETP.GT.U32.AND P5, PT, R7.reuse, R168, PT ;  /* 0x000000a80700720c */ /* 0x040fe20003fa4070 */
[----:B------:R-:W-:Y:S01]  /*6e10*/  IMAD.MOV R4, RZ, RZ, -R4 ;  /* 0x000000ffff047224 */ /* 0x000fe200078e0a04 */
[----:B------:R-:W-:Y:S01]  /*6e20*/  IABS R176, R13 ;  /* 0x0000000d00b07213 */ /* 0x000fe20000000000 */
[--C-:B------:R-:W-:Y:S01]  /*6e30*/  @!P6 IMAD.IADD R166, R166, 0x1, -R7.reuse ;  /* 0x00000001a6a6e824 */ /* 0x100fe200078e0a07 */
[----:B------:R-:W-:Y:S01]  /*6e40*/  ISETP.GE.AND P6, PT, R12, RZ, PT ;  /* 0x000000ff0c00720c */ /* 0x000fe20003fc6270 */
[----:B------:R-:W-:Y:S01]  /*6e50*/  IMAD R172, R7, R4, R172 ;  /* 0x0000000407ac7224 */ /* 0x000fe200078e02ac */
[C---:B------:R-:W-:Y:S01]  /*6e60*/  LOP3.LUT R12, R9.reuse, 0x110, RZ, 0xfc, !PT ;  /* 0x00000110090c7812 */ /* 0x040fe200078efcff */
[----:B------:R-:W-:Y:S01]  /*6e70*/  @!P4 IMAD.IADD R170, R170, 0x1, -R7 ;  /* 0x00000001aaaac824 */ /* 0x000fe200078e0a07 */
[----:B------:R-:W-:Y:S01]  /*6e80*/  LOP3.LUT R15, R9, 0x118, RZ, 0xfc, !PT ;  /* 0x00000118090f7812 */ /* 0x000fe200078efcff */
[----:B------:R-:W-:Y:S01]  /*6e90*/  IMAD.HI.U32 R4, R8, R176, RZ ;  /* 0x000000b008047227 */ /* 0x000fe200078e00ff */
[----:B------:R-:W-:-:S02]  /*6ea0*/  IABS R178, R12 ;  /* 0x0000000c00b27213 */ /* 0x000fc40000000000 */
[----:B------:R-:W-:Y:S01]  /*6eb0*/  ISETP.GT.U32.AND P4, PT, R7, R170, PT ;  /* 0x000000aa0700720c */ /* 0x000fe20003f84070 */
[----:B------:R-:W-:Y:S01]  /*6ec0*/  IMAD.MOV R4, RZ, RZ, -R4 ;  /* 0x000000ffff047224 */ /* 0x000fe200078e0a04 */
[----:B------:R-:W-:Y:S01]  /*6ed0*/  IABS R174, R15 ;  /* 0x0000000f00ae7213 */ /* 0x000fe20000000000 */
[----:B------:R-:W-:Y:S01]  /*6ee0*/  @!P5 IMAD.IADD R168, R168, 0x1, -R7 ;  /* 0x00000001a8a8d824 */ /* 0x000fe200078e0a07 */
[----:B------:R-:W-:Y:S01]  /*6ef0*/  ISETP.GE.AND P0, PT, R11, RZ, PT ;  /* 0x000000ff0b00720c */ /* 0x000fe20003f06270 */
[----:B------:R-:W-:Y:S01]  /*6f00*/  IMAD R176, R7, R4, R176 ;  /* 0x0000000407b07224 */ /* 0x000fe200078e02b0 */
[----:B------:R-:W-:Y:S01]  /*6f10*/  ISETP.GE.AND P5, PT, R15, RZ, PT ;  /* 0x000000ff0f00720c */ /* 0x000fe20003fa6270 */
[----:B------:R-:W-:Y:S01]  /*6f20*/  IMAD.HI.U32 R4, R8, R178, RZ ;  /* 0x000000b208047227 */ /* 0x000fe200078e00ff */
[----:B------:R-:W-:-:S03]  /*6f30*/  LOP3.LUT R15, R9, 0x10c, RZ, 0xfc, !PT ;  /* 0x0000010c090f7812 */ /* 0x000fc600078efcff */
[----:B------:R-:W-:Y:S01]  /*6f40*/  @!P1 IMAD.MOV R164, RZ, RZ, -R164 ;  /* 0x000000ffffa49224 */ /* 0x000fe200078e0aa4 */
[----:B------:R-:W-:Y:S01]  /*6f50*/  ISETP.GT.U32.AND P1, PT, R7, R168, PT ;  /* 0x000000a80700720c */ /* 0x000fe20003f24070 */
[----:B------:R-:W-:Y:S01]  /*6f60*/  IMAD.HI.U32 R11, R8, R174, RZ ;  /* 0x000000ae080b7227 */ /* 0x000fe200078e00ff */
[----:B------:R-:W-:-:S03]  /*6f70*/  IABS R180, R15 ;  /* 0x0000000f00b47213 */ /* 0x000fc60000000000 */
[----:B------:R-:W-:Y:S02]  /*6f80*/  IMAD.MOV R4, RZ, RZ, -R4 ;  /* 0x000000ffff047224 */ /* 0x000fe400078e0a04 */
[----:B------:R-:W-:Y:S02]  /*6f90*/  IMAD.MOV R11, RZ, RZ, -R11 ;  /* 0x000000ffff0b7224 */ /* 0x000fe400078e0a0b */
[--C-:B------:R-:W-:Y:S01]  /*6fa0*/  @!P4 IMAD.IADD R170, R170, 0x1, -R7.reuse ;  /* 0x00000001aaaac824 */ /* 0x100fe200078e0a07 */
[C---:B------:R-:W-:Y:S01]  /*6fb0*/  ISETP.GT.U32.AND P4, PT, R7.reuse, R176, PT ;  /* 0x000000b00700720c */ /* 0x040fe20003f84070 */
[C---:B------:R-:W-:Y:S02]  /*6fc0*/  IMAD R178, R7.reuse, R4, R178 ;  /* 0x0000000407b27224 */ /* 0x040fe400078e02b2 */
[C---:B------:R-:W-:Y:S02]  /*6fd0*/  IMAD R174, R7.reuse, R11, R174 ;  /* 0x0000000b07ae7224 */ /* 0x040fe400078e02ae */
[----:B------:R-:W-:Y:S01]  /*6fe0*/  @!P3 IMAD.MOV R166, RZ, RZ, -R166 ;  /* 0x000000ffffa6b224 */ /* 0x000fe200078e0aa6 */
[C---:B------:R-:W-:Y:S01]  /*6ff0*/  ISETP.GT.U32.AND P3, PT, R7.reuse, R172, PT ;  /* 0x000000ac0700720c */ /* 0x040fe20003f64070 */
[----:B------:R-:W-:Y:S01]  /*7000*/  @!P6 IMAD.MOV R170, RZ, RZ, -R170 ;  /* 0x000000ffffaae224 */ /* 0x000fe200078e0aaa */
[C---:B------:R-:W-:Y:S01]  /*7010*/  ISETP.GT.U32.AND P6, PT, R7.reuse, R178, PT ;  /* 0x000000b20700720c */ /* 0x040fe20003fc4070 */
[----:B------:R-:W-:Y:S01]  /*7020*/  @!P1 IMAD.IADD R168, R168, 0x1, -R7 ;  /* 0x00000001a8a89824 */ /* 0x000fe200078e0a07 */
[----:B------:R-:W-:Y:S01]  /*7030*/  ISETP.GT.U32.AND P1, PT, R7, R174, PT ;  /* 0x000000ae0700720c */ /* 0x000fe20003f24070 */
[----:B------:R-:W-:-:S04]  /*7040*/  IMAD.HI.U32 R4, R8, R180, RZ ;  /* 0x000000b408047227 */ /* 0x000fc800078e00ff */
[----:B------:R-:W-:-:S04]  /*7050*/  IMAD.HI.U32 R11, R8, R184, RZ ;  /* 0x000000b8080b7227 */ /* 0x000fc800078e00ff */
[--C-:B------:R-:W-:Y:S01]  /*7060*/  @!P3 IMAD.IADD R172, R172, 0x1, -R7.reuse ;  /* 0x00000001acacb824 */ /* 0x100fe200078e0a07 */
[----:B------:R-:W-:Y:S01]  /*7070*/  ISETP.GE.AND P3, PT, R13, RZ, PT ;  /* 0x000000ff0d00720c */ /* 0x000fe20003f66270 */
[--C-:B------:R-:W-:Y:S01]  /*7080*/  @!P6 IMAD.IADD R178, R178, 0x1, -R7.reuse ;  /* 0x00000001b2b2e824 */ /* 0x100fe200078e0a07 */
[----:B------:R-:W-:Y:S01]  /*7090*/  LOP3.LUT R13, R9, 0xf8, RZ, 0xfc, !PT ;  /* 0x000000f8090d7812 */ /* 0x000fe200078efcff */
[--C-:B------:R-:W-:Y:S01]  /*70a0*/  @!P1 IMAD.IADD R174, R174, 0x1, -R7.reuse ;  /* 0x00000001aeae9824 */ /* 0x100fe200078e0a07 */
[C---:B------:R-:W-:Y:S01]  /*70b0*/  ISETP.GT.U32.AND P1, PT, R7.reuse, R172, PT ;  /* 0x000000ac0700720c */ /* 0x040fe20003f24070 */
[----:B------:R-:W-:Y:S01]  /*70c0*/  IMAD.MOV R4, RZ, RZ, -R4 ;  /* 0x000000ffff047224 */ /* 0x000fe200078e0a04 */
[C---:B------:R-:W-:Y:S01]  /*70d0*/  ISETP.GT.U32.AND P6, PT, R7.reuse, R178, PT ;  /* 0x000000b20700720c */ /* 0x040fe20003fc4070 */
[----:B------:R-:W-:Y:S01]  /*70e0*/  @!P4 IMAD.IADD R176, R176, 0x1, -R7 ;  /* 0x00000001b0b0c824 */ /* 0x000fe200078e0a07 */
[C---:B------:R-:W-:Y:S01]  /*70f0*/  ISETP.GT.U32.AND P4, PT, R7.reuse, R174, PT ;  /* 0x000000ae0700720c */ /* 0x040fe20003f84070 */
[----:B------:R-:W-:Y:S01]  /*7100*/  IMAD.MOV R11, RZ, RZ, -R11 ;  /* 0x000000ffff0b7224 */ /* 0x000fe200078e0a0b */
[----:B------:R-:W-:Y:S01]  /*7110*/  IABS R190, R13 ;  /* 0x0000000d00be7213 */ /* 0x000fe20000000000 */
[----:B------:R-:W-:-:S02]  /*7120*/  IMAD R180, R7, R4, R180 ;  /* 0x0000000407b47224 */ /* 0x000fc400078e02b4 */
[----:B------:R-:W-:-:S04]  /*7130*/  IMAD.HI.U32 R4, R8, R182, RZ ;  /* 0x000000b608047227 */ /* 0x000fc800078e00ff */
[----:B------:R-:W-:Y:S02]  /*7140*/  IMAD R184, R7, R11, R184 ;  /* 0x0000000b07b87224 */ /* 0x000fe400078e02b8 */
[--C-:B------:R-:W-:Y:S01]  /*7150*/  @!P1 IMAD.IADD R172, R172, 0x1, -R7.reuse ;  /* 0x00000001acac9824 */ /* 0x100fe200078e0a07 */
[----:B------:R-:W-:Y:S01]  /*7160*/  ISETP.GE.AND P1, PT, R12, RZ, PT ;  /* 0x000000ff0c00720c */ /* 0x000fe20003f26270 */
[----:B------:R-:W-:Y:S01]  /*7170*/  IMAD.MOV R4, RZ, RZ, -R4 ;  /* 0x000000ffff047224 */ /* 0x000fe200078e0a04 */
[----:B------:R-:W-:Y:S01]  /*7180*/  LOP3.LUT R12, R9, 0x100, RZ, 0xfc, !PT ;  /* 0x00000100090c7812 */ /* 0x000fe200078efcff */
[--C-:B------:R-:W-:Y:S01]  /*7190*/  @!P6 IMAD.IADD R178, R178, 0x1, -R7.reuse ;  /* 0x00000001b2b2e824 */ /* 0x100fe200078e0a07 */
[C---:B------:R-:W-:Y:S01]  /*71a0*/  ISETP.GT.U32.AND P6, PT, R7.reuse, R184, PT ;  /* 0x000000b80700720c */ /* 0x040fe20003fc4070 */
[C---:B------:R-:W-:Y:S01]  /*71b0*/  IMAD R182, R7.reuse, R4, R182 ;  /* 0x0000000407b67224 */ /* 0x040fe200078e02b6 */
[----:B------:R-:W-:Y:S01]  /*71c0*/  IABS R186, R12 ;  /* 0x0000000c00ba7213 */ /* 0x000fe20000000000 */
[----:B------:R-:W-:Y:S01]  /*71d0*/  @!P4 IMAD.IADD R174, R174, 0x1, -R7 ;  /* 0x00000001aeaec824 */ /* 0x000fe200078e0a07 */
[----:B------:R-:W-:Y:S01]  /*71e0*/  ISETP.GT.U32.AND P4, PT, R7, R180, PT ;  /* 0x000000b40700720c */ /* 0x000fe20003f84070 */
[----:B------:R-:W-:-:S02]  /*71f0*/  VIADD R4, R10, 0xfc ;  /* 0x000000fc0a047836 */ /* 0x000fc40000000000 */
[----:B------:R-:W-:Y:S02]  /*7200*/  @!P0 IMAD.MOV R172, RZ, RZ, -R172 ;  /* 0x000000ffffac8224 */ /* 0x000fe400078e0aac */
[----:B------:R-:W-:Y:S01]  /*7210*/  @!P5 IMAD.MOV R174, RZ, RZ, -R174 ;  /* 0x000000ffffaed224 */ /* 0x000fe200078e0aae */
[----:B------:R-:W-:Y:S01]  /*7220*/  ISETP.GE.AND P0, PT, R4, RZ, PT ;  /* 0x000000ff0400720c */ /* 0x000fe20003f06270 */
[----:B------:R-:W-:Y:S01]  /*7230*/  @!P2 IMAD.MOV R168, RZ, RZ, -R168 ;  /* 0x000000ffffa8a224 */ /* 0x000fe200078e0aa8 */
[----:B------:R-:W-:Y:S01]  /*7240*/  IABS R188, R4 ;  /* 0x0000000400bc7213 */ /* 0x000fe20000000000 */
[----:B------:R-:W-:Y:S01]  /*7250*/  IMAD.HI.U32 R4, R8, R186, RZ ;  /* 0x000000ba08047227 */ /* 0x000fe200078e00ff */
[C---:B------:R-:W-:Y:S02]  /*7260*/  ISETP.GT.U32.AND P5, PT, R7.reuse, R182, PT ;  /* 0x000000b60700720c */ /* 0x040fe40003fa4070 */
[----:B------:R-:W-:Y:S01]  /*7270*/  ISETP.GT.U32.AND P2, PT, R7, R176, PT ;  /* 0x000000b00700720c */ /* 0x000fe20003f44070 */
[----:B------:R-:W-:-:S02]  /*7280*/  @!P6 IMAD.IADD R184, R184, 0x1, -R7 ;  /* 0x00000001b8b8e824 */ /* 0x000fc400078e0a07 */
[----:B------:R-:W-:Y:S02]  /*7290*/  IMAD.MOV R4, RZ, RZ, -R4 ;  /* 0x000000ffff047224 */ /* 0x000fe400078e0a04 */
[----:B------:R-:W-:Y:S01]  /*72a0*/  @!P4 IMAD.IADD R180, R180, 0x1, -R7 ;  /* 0x00000001b4b4c824 */ /* 0x000fe200078e0a07 */
[C---:B------:R-:W-:Y:S01]  /*72b0*/  ISETP.GT.U32.AND P6, PT, R7.reuse, R184, PT ;  /* 0x000000b80700720c */ /* 0x040fe20003fc4070 */
[C---:B------:R-:W-:Y:S02]  /*72c0*/  IMAD R186, R7.reuse, R4, R186 ;  /* 0x0000000407ba7224 */ /* 0x040fe400078e02ba */
[----:B------:R-:W-:Y:S01]  /*72d0*/  IMAD.HI.U32 R4, R8, R190, RZ ;  /* 0x000000be08047227 */ /* 0x000fe200078e00ff */
[----:B------:R-:W-:-:S03]  /*72e0*/  ISETP.GT.U32.AND P4, PT, R7, R180, PT ;  /* 0x000000b40700720c */ /* 0x000fc60003f84070 */
[--C-:B------:R-:W-:Y:S02]  /*72f0*/  @!P5 IMAD.IADD R182, R182, 0x1, -R7.reuse ;  /* 0x00000001b6b6d824 */ /* 0x100fe400078e0a07 */
[----:B------:R-:W-:Y:S02]  /*7300*/  IMAD.MOV R4, RZ, RZ, -R4 ;  /* 0x000000ffff047224 */ /* 0x000fe400078e0a04 */
[----:B------:R-:W-:Y:S01]  /*7310*/  @!P2 IMAD.IADD R176, R176, 0x1, -R7 ;  /* 0x00000001b0b0a824 */ /* 0x000fe200078e0a07 */
[----:B------:R-:W-:Y:S01]  /*7320*/  ISETP.GE.AND P2, PT, R15, RZ, PT ;  /* 0x000000ff0f00720c */ /* 0x000fe20003f46270 */
[C---:B------:R-:W-:Y:S01]  /*7330*/  IMAD R190, R7.reuse, R4, R190 ;  /* 0x0000000407be7224 */ /* 0x040fe200078e02be */
[----:B------:R-:W-:Y:S01]  /*7340*/  ISETP.GT.U32.AND P5, PT, R7, R182, PT ;  /* 0x000000b60700720c */ /* 0x000fe20003fa4070 */
[----:B------:R-:W-:Y:S01]  /*7350*/  IMAD.HI.U32 R11, R8, R188, RZ ;  /* 0x000000bc080b7227 */ /* 0x000fe200078e00ff */
[----:B------:R-:W-:-:S03]  /*7360*/  LOP3.LUT R15, R9, 0xf4, RZ, 0xfc, !PT ;  /* 0x000000f4090f7812 */ /* 0x000fc600078efcff */
[----:B------:R-:W-:Y:S01]  /*7370*/  @!P6 IMAD.IADD R184, R184, 0x1, -R7 ;  /* 0x00000001b8b8e824 */ /* 0x000fe200078e0a07 */
[----:B------:R-:W-:Y:S01]  /*7380*/  ISETP.GT.U32.AND P6, PT, R7, R190, PT ;  /* 0x000000be0700720c */ /* 0x000fe20003fc4070 */
[----:B------:R-:W-:Y:S01]  /*7390*/  IMAD.MOV R11, RZ, RZ, -R11 ;  /* 0x000000ffff0b7224 */ /* 0x000fe200078e0a0b */
[----:B------:R-:W-:Y:S01]  /*73a0*/  IABS R192, R15 ;  /* 0x0000000f00c07213 */ /* 0x000fe20000000000 */
[--C-:B------:R-:W-:Y:S01]  /*73b0*/  @!P4 IMAD.IADD R180, R180, 0x1, -R7.reuse ;  /* 0x00000001b4b4c824 */ /* 0x100fe200078e0a07 */
[----:B------:R-:W-:Y:S01]  /*73c0*/  ISETP.GE.AND P4, PT, R17, RZ, PT ;  /* 0x000000ff1100720c */ /* 0x000fe20003f86270 */
[----:B------:R-:W-:Y:S01]  /*73d0*/  IMAD R188, R7, R11, R188 ;  /* 0x0000000b07bc7224 */ /* 0x000fe200078e02bc */
[----:B------:R-:W-:Y:S01]  /*73e0*/  LOP3.LUT R17, R9, 0x6c, RZ, 0xfc, !PT ;  /* 0x0000006c09117812 */ /* 0x000fe200078efcff */
[----:B------:R-:W-:Y:S01]  /*73f0*/  @!P1 IMAD.MOV R178, RZ, RZ, -R178 ;  /* 0x000000ffffb29224 */ /* 0x000fe200078e0ab2 */
[C---:B------:R-:W-:Y:S01]  /*7400*/  ISETP.GT.U32.AND P1, PT, R7.reuse, R186, PT ;  /* 0x000000ba0700720c */ /* 0x040fe20003f24070 */
[----:B------:R-:W-:Y:S01]  /*7410*/  @!P3 IMAD.MOV R176, RZ, RZ, -R176 ;  /* 0x000000ffffb0b224 */ /* 0x000fe200078e0ab0 */
[----:B------:R-:W-:Y:S01]  /*7420*/  ISETP.GE.AND P3, PT, R16, RZ, PT ;  /* 0x000000ff1000720c */ /* 0x000fe20003f66270 */
[----:B------:R-:W-:Y:S01]  /*7430*/  @!P2 IMAD.MOV R180, RZ, RZ, -R180 ;  /* 0x000000ffffb4a224 */ /* 0x000fe200078e0ab4 */
[----:B------:R-:W-:Y:S01]  /*7440*/  ISETP.GE.AND P2, PT, R12, RZ, PT ;  /* 0x000000ff0c00720c */ /* 0x000fe20003f46270 */
[----:B------:R-:W-:Y:S01]  /*7450*/  @!P5 IMAD.IADD R182, R182, 0x1, -R7 ;  /* 0x00000001b6b6d824 */ /* 0x000fe200078e0a07 */
[----:B------:R-:W-:Y:S01]  /*7460*/  ISETP.GT.U32.AND P5, PT, R7, R188, PT ;  /* 0x000000bc0700720c */ /* 0x000fe20003fa4070 */
[----:B------:R-:W-:Y:S01]  /*7470*/  IMAD.HI.U32 R4, R8, R192, RZ ;  /* 0x000000c008047227 */ /* 0x000fe200078e00ff */
[----:B------:R-:W-:-:S02]  /*7480*/  LOP3.LUT R12, R9, 0xf0, RZ, 0xfc, !PT ;  /* 0x000000f0090c7812 */ /* 0x000fc400078efcff */
[----:B------:R-:W-:Y:S01]  /*7490*/  LOP3.LUT R16, R9, 0xe8, RZ, 0xfc, !PT ;  /* 0x000000e809107812 */ /* 0x000fe200078efcff */
[--C-:B------:R-:W-:Y:S01]  /*74a0*/  @!P6 IMAD.IADD R190, R190, 0x1, -R7.reuse ;  /* 0x00000001bebee824 */ /* 0x100fe200078e0a07 */
[----:B------:R-:W-:Y:S01]  /*74b0*/  IABS R194, R12 ;  /* 0x0000000c00c27213 */ /* 0x000fe20000000000 */
[----:B------:R-:W-:Y:S01]  /*74c0*/  IMAD.MOV R4, RZ, RZ, -R4 ;  /* 0x000000ffff047224 */ /* 0x000fe200078e0a04 */
[----:B------:R-:W-:Y:S01]  /*74d0*/  IABS R198, R16 ;  /* 0x0000001000c67213 */ /* 0x000fe20000000000 */
[----:B------:R-:W-:Y:S01]  /*74e0*/  @!P1 IMAD.IADD R186, R186, 0x1, -R7 ;  /* 0x00000001baba9824 */ /* 0x000fe200078e0a07 */
[C---:B------:R-:W-:Y:S01]  /*74f0*/  ISETP.GT.U32.AND P6, PT, R7.reuse, R190, PT ;  /* 0x000000be0700720c */ /* 0x040fe20003fc4070 */
[----:B------:R-:W-:Y:S01]  /*7500*/  IMAD R192, R7, R4, R192 ;  /* 0x0000000407c07224 */ /* 0x000fe200078e02c0 */
[----:B------:R-:W-:Y:S01]  /*7510*/  ISETP.GE.AND P1, PT, R13, RZ, PT ;  /* 0x000000ff0d00720c */ /* 0x000fe20003f26270 */
[----:B------:R-:W-:Y:S01]  /*7520*/  IMAD.HI.U32 R4, R8, R194, RZ ;  /* 0x000000c208047227 */ /* 0x000fe200078e00ff */
[----:B------:R-:W-:-:S02]  /*7530*/  LOP3.LUT R13, R9, 0xec, RZ, 0xfc, !PT ;  /* 0x000000ec090d7812 */ /* 0x000fc400078efcff */
[----:B------:R-:W-:Y:S01]  /*7540*/  IABS R35, R17 ;  /* 0x0000001100237213 */ /* 0x000fe20000000000 */
[----:B------:R-:W-:Y:S01]  /*7550*/  @!P3 IMAD.MOV R182, RZ, RZ, -R182 ;  /* 0x000000ffffb6b224 */ /* 0x000fe200078e0ab6 */
[C---:B------:R-:W-:Y:S01]  /*7560*/  ISETP.GT.U32.AND P3, PT, R7.reuse, R186, PT ;  /* 0x000000ba0700720c */ /* 0x040fe20003f64070 */
[--C-:B------:R-:W-:Y:S01]  /*7570*/  @!P5 IMAD.IADD R188, R188, 0x1, -R7.reuse ;  /* 0x00000001bcbcd824 */ /* 0x100fe200078e0a07 */
[----:B------:R-:W-:Y:S01]  /*7580*/  IABS R196, R13 ;  /* 0x0000000d00c47213 */ /* 0x000fe20000000000 */
[----:B------:R-:W-:Y:S02]  /*7590*/  IMAD.MOV R11, RZ, RZ, -R4 ;  /* 0x000000ffff0b7224 */ /* 0x000fe400078e0a04 */
[----:B------:R-:W-:Y:S01]  /*75a0*/  @!P6 IMAD.IADD R190, R190, 0x1, -R7 ;  /* 0x00000001bebee824 */ /* 0x000fe200078e0a07 */
[C---:B------:R-:W-:Y:S01]  /*75b0*/  ISETP.GT.U32.AND P5, PT, R7.reuse, R188, PT ;  /* 0x000000bc0700720c */ /* 0x040fe20003fa4070 */
[----:B------:R-:W-:Y:S02]  /*75c0*/  IMAD R194, R7, R11, R194 ;  /* 0x0000000b07c27224 */ /* 0x000fe400078e02c2 */
[----:B------:R-:W-:-:S03]  /*75d0*/  IMAD.HI.U32 R4, R8, R196, RZ ;  /* 0x000000c408047227 */ /* 0x000fc600078e00ff */
[C---:B------:R-:W-:Y:S01]  /*75e0*/  ISETP.GT.U32.AND P6, PT, R7.reuse, R194, PT ;  /* 0x000000c20700720c */ /* 0x040fe20003fc4070 */
[----:B------:R-:W-:Y:S01]  /*75f0*/  @!P3 IMAD.IADD R186, R186, 0x1, -R7 ;  /* 0x00000001babab824 */ /* 0x000fe200078e0a07 */
[----:B------:R-:W-:Y:S01]  /*7600*/  ISETP.GT.U32.AND P3, PT, R7, R192, PT ;  /* 0x000000c00700720c */ /* 0x000fe20003f64070 */
[----:B------:R-:W-:Y:S02]  /*7610*/  IMAD.MOV R4, RZ, RZ, -R4 ;  /* 0x000000ffff047224 */ /* 0x000fe400078e0a04 */
[----:B------:R-:W-:-:S04]  /*7620*/  IMAD.HI.U32 R11, R8, R198, RZ ;  /* 0x000000c6080b7227 */ /* 0x000fc800078e00ff */
[--C-:B------:R-:W-:Y:S01]  /*7630*/  @!P5 IMAD.IADD R188, R188, 0x1, -R7.reuse ;  /* 0x00000001bcbcd824 */ /* 0x100fe200078e0a07 */
[----:B------:R-:W-:Y:S01]  /*7640*/  ISETP.GE.AND P5, PT, R15, RZ, PT ;  /* 0x000000ff0f00720c */ /* 0x000fe20003fa6270 */
[----:B------:R-:W-:Y:S01]  /*7650*/  IMAD R196, R7, R4, R196 ;  /* 0x0000000407c47224 */ /* 0x000fe200078e02c4 */
[----:B------:R-:W-:Y:S01]  /*7660*/  LOP3.LUT R15, R9, 0xe4, RZ, 0xfc, !PT ;  /* 0x000000e4090f7812 */ /* 0x000fe200078efcff */
[----:B------:R-:W-:Y:S02]  /*7670*/  @!P6 IMAD.IADD R194, R194, 0x1, -R7 ;  /* 0x00000001c2c2e824 */ /* 0x000fe400078e0a07 */
[----:B------:R-:W-:Y:S01]  /*7680*/  IMAD.MOV R11, RZ, RZ, -R11 ;  /* 0x000000ffff0b7224 */ /* 0x000fe200078e0a0b */
[----:B------:R-:W-:Y:S01]  /*7690*/  IABS R200, R15 ;  /* 0x0000000f00c87213 */ /* 0x000fe20000000000 */
[----:B------:R-:W-:Y:S01]  /*76a0*/  @!P2 IMAD.MOV R186, RZ, RZ, -R186 ;  /* 0x000000ffffbaa224 */ /* 0x000fe200078e0aba */
[C---:B------:R-:W-:Y:S01]  /*76b0*/  ISETP.GT.U32.AND P6, PT, R7.reuse, R194, PT ;  /* 0x000000c20700720c */ /* 0x040fe20003fc4070 */
[----:B------:R-:W-:Y:S01]  /*76c0*/  @!P3 IMAD.IADD R192, R192, 0x1, -R7 ;  /* 0x00000001c0c0b824 */ /* 0x000fe200078e0a07 */
[C---:B------:R-:W-:Y:S01]  /*76d0*/  ISETP.GT.U32.AND P2, PT, R7.reuse, R196, PT ;  /* 0x000000c40700720c */ /* 0x040fe20003f44070 */
[----:B------:R-:W-:Y:S01]  /*76e0*/  IMAD R198, R7, R11, R198 ;  /* 0x0000000b07c67224 */ /* 0x000fe200078e02c6 */
[----:B------:R-:W-:Y:S01]  /*76f0*/  ISETP.GE.AND P3, PT, R12, RZ, PT ;  /* 0x000000ff0c00720c */ /* 0x000fe20003f66270 */
[----:B------:R-:W-:Y:S01]  /*7700*/  IMAD.HI.U32 R4, R8, R200, RZ ;  /* 0x000000c808047227 */ /* 0x000fe200078e00ff */
[----:B------:R-:W-:-:S03]  /*7710*/  LOP3.LUT R12, R9, 0xe0, RZ, 0xfc, !PT ;  /* 0x000000e0090c7812 */ /* 0x000fc600078efcff */
[----:B------:R-:W-:Y:S01]  /*7720*/  @!P4 IMAD.MOV R184, RZ, RZ, -R184 ;  /* 0x000000ffffb8c224 */ /* 0x000fe200078e0ab8 */
[C---:B------:R-:W-:Y:S01]  /*7730*/  ISETP.GT.U32.AND P4, PT, R7.reuse, R192, PT ;  /* 0x000000c00700720c */ /* 0x040fe20003f84070 */
[----:B------:R-:W-:Y:S01]  /*7740*/  @!P0 IMAD.MOV R188, RZ, RZ, -R188 ;  /* 0x000000ffffbc8224 */ /* 0x000fe200078e0abc */
[C---:B------:R-:W-:Y:S01]  /*7750*/  ISETP.GT.U32.AND P0, PT, R7.reuse, R198, PT ;  /* 0x000000c60700720c */ /* 0x040fe20003f04070 */
[----:B------:R-:W-:Y:S01]  /*7760*/  IMAD.MOV R4, RZ, RZ, -R4 ;  /* 0x000000ffff047224 */ /* 0x000fe200078e0a04 */
[----:B------:R-:W-:Y:S01]  /*7770*/  IABS R202, R12 ;  /* 0x0000000c00ca7213 */ /* 0x000fe20000000000 */
[--C-:B------:R-:W-:Y:S02]  /*7780*/  @!P6 IMAD.IADD R194, R194, 0x1, -R7.reuse ;  /* 0x00000001c2c2e824 */ /* 0x100fe400078e0a07 */
[----:B------:R-:W-:Y:S02]  /*7790*/  IMAD R200, R7, R4, R200 ;  /* 0x0000000407c87224 */ /* 0x000fe400078e02c8 */
[----:B------:R-:W-:-:S02]  /*77a0*/  @!P2 IMAD.IADD R196, R196, 0x1, -R7 ;  /* 0x00000001c4c4a824 */ /* 0x000fc400078e0a07 */
[----:B------:R-:W-:Y:S01]  /*77b0*/  VIADD R11, R10, 0xdc ;  /* 0x000000dc0a0b7836 */ /* 0x000fe20000000000 */
[C---:B------:R-:W-:Y:S01]  /*77c0*/  ISETP.GT.U32.AND P6, PT, R7.reuse, R200, PT ;  /* 0x000000c80700720c */ /* 0x040fe20003fc4070 */
[----:B------:R-:W-:Y:S01]  /*77d0*/  IMAD.HI.U32 R4, R8, R202, RZ ;  /* 0x000000ca08047227 */ /* 0x000fe200078e00ff */
[----:B------:R-:W-:Y:S02]  /*77e0*/  ISETP.GT.U32.AND P2, PT, R7, R196, PT ;  /* 0x000000c40700720c */ /* 0x000fe40003f44070 */
[----:B------:R-:W-:Y:S01]  /*77f0*/  IABS R204, R11 ;  /* 0x0000000b00cc7213 */ /* 0x000fe20000000000 */
[--C-:B------:R-:W-:Y:S01]  /*7800*/  @!P4 IMAD.IADD R192, R192, 0x1, -R7.reuse ;  /* 0x00000001c0c0c824 */ /* 0x100fe200078e0a07 */
[----:B------:R-:W-:Y:S01]  /*7810*/  ISETP.GE.AND P4, PT, R11, RZ, PT ;  /* 0x000000ff0b00720c */ /* 0x000fe20003f86270 */
[----:B------:R-:W-:Y:S01]  /*7820*/  @!P0 IMAD.IADD R198, R198, 0x1, -R7 ;  /* 0x00000001c6c68824 */ /* 0x000fe200078e0a07 */
[----:B------:R-:W-:Y:S01]  /*7830*/  LOP3.LUT R11, R9, 0xd8, RZ, 0xfc, !PT ;  /* 0x000000d8090b7812 */ /* 0x000fe200078efcff */
[----:B------:R-:W-:Y:S01]  /*7840*/  IMAD.MOV R4, RZ, RZ, -R4 ;  /* 0x000000ffff047224 */ /* 0x000fe200078e0a04 */
[----:B------:R-:W-:Y:S01]  /*7850*/  ISETP.GE.AND P0, PT, R16, RZ, PT ;  /* 0x000000ff1000720c */ /* 0x000fe20003f06270 */
[----:B------:R-:W-:Y:S01]  /*7860*/  @!P5 IMAD.MOV R192, RZ, RZ, -R192 ;  /* 0x000000ffffc0d224 */ /* 0x000fe200078e0ac0 */
[C---:B------:R-:W-:Y:S01]  /*7870*/  ISETP.GT.U32.AND P5, PT, R7.reuse, R198, PT ;  /* 0x000000c60700720c */ /* 0x040fe20003fa4070 */
[----:B------:R-:W-:Y:S01]  /*7880*/  IMAD R202, R7, R4, R202 ;  /* 0x0000000407ca7224 */ /* 0x000fe200078e02ca */
[----:B------:R-:W-:Y:S01]  /*7890*/  IABS R206, R11 ;  /* 0x0000000b00ce7213 */ /* 0x000fe20000000000 */
[----:B------:R-:W-:Y:S01]  /*78a0*/  IMAD.HI.U32 R4, R8, R204, RZ ;  /* 0x000000cc08047227 */ /* 0x000fe200078e00ff */
[----:B------:R-:W-:-:S03]  /*78b0*/  LOP3.LUT R16, R9, 0x8c, RZ, 0xfc, !PT ;  /* 0x0000008c09107812 */ /* 0x000fc600078efcff */
[--C-:B------:R-:W-:Y:S01]  /*78c0*/  @!P6 IMAD.IADD R200, R200, 0x1, -R7.reuse ;  /* 0x00000001c8c8e824 */ /* 0x100fe200078e0a07 */
[----:B------:R-:W-:Y:S01]  /*78d0*/  IABS R244, R16 ;  /* 0x0000001000f47213 */ /* 0x000fe20000000000 */
[----:B------:R-:W-:Y:S02]  /*78e0*/  IMAD.MOV R4, RZ, RZ, -R4 ;  /* 0x000000ffff047224 */ /* 0x000fe400078e0a04 */
[--C-:B------:R-:W-:Y:S01]  /*78f0*/  @!P2 IMAD.IADD R196, R196, 0x1, -R7.reuse ;  /* 0x00000001c4c4a824 */ /* 0x100fe200078e0a07 */
[C---:B------:R-:W-:Y:S01]  /*7900*/  ISETP.GT.U32.AND P6, PT, R7.reuse, R200, PT ;  /* 0x000000c80700720c */ /* 0x040fe20003fc4070 */
[C---:B------:R-:W-:Y:S01]  /*7910*/  IMAD R204, R7.reuse, R4, R204 ;  /* 0x0000000407cc7224 */ /* 0x040fe200078e02cc */
[----:B------:R-:W-:Y:S01]  /*7920*/  ISETP.GT.U32.AND P2, PT, R7, R202, PT ;  /* 0x000000ca0700720c */ /* 0x000fe20003f44070 */
[----:B------:R-:W-:Y:S01]  /*7930*/  @!P3 IMAD.MOV R194, RZ, RZ, -R194 ;  /* 0x000000ffffc2b224 */ /* 0x000fe200078e0ac2 */
[----:B------:R-:W-:Y:S01]  /*7940*/  ISETP.GE.AND P3, PT, R15, RZ, PT ;  /* 0x000000ff0f00720c */ /* 0x000fe20003f66270 */
[----:B------:R-:W-:Y:S01]  /*7950*/  @!P5 IMAD.IADD R198, R198, 0x1, -R7 ;  /* 0x00000001c6c6d824 */ /* 0x000fe200078e0a07 */
[----:B------:R-:W-:Y:S01]  /*7960*/  ISETP.GT.U32.AND P5, PT, R7, R204, PT ;  /* 0x000000cc0700720c */ /* 0x000fe20003fa4070 */
[----:B------:R-:W-:Y:S01]  /*7970*/  IMAD.HI.U32 R4, R8, R206, RZ ;  /* 0x000000ce08047227 */ /* 0x000fe200078e00ff */
[----:B------:R-:W-:-:S03]  /*7980*/  LOP3.LUT R15, R9, 0xb8, RZ, 0xfc, !PT ;  /* 0x000000b8090f7812 */ /* 0x000fc600078efcff */
[----:B------:R-:W-:Y:S01]  /*7990*/  @!P1 IMAD.MOV R190, RZ, RZ, -R190 ;  /* 0x000000ffffbe9224 */ /* 0x000fe200078e0abe */
[----:B------:R-:W-:Y:S01]  /*79a0*/  ISETP.GE.AND P1, PT, R13, RZ, PT ;  /* 0x000000ff0d00720c */ /* 0x000fe20003f26270 */
[----:B------:R-:W-:Y:S01]  /*79b0*/  IMAD.MOV R4, RZ, RZ, -R4 ;  /* 0x000000ffff047224 */ /* 0x000fe200078e0a04 */
[----:B------:R-:W-:Y:S01]  /*79c0*/  LOP3.LUT R13, R9, 0xc8, RZ, 0xfc, !PT ;  /* 0x000000c8090d7812 */ /* 0x000fe200078efcff */
[--C-:B------:R-:W-:Y:S01]  /*79d0*/  @!P6 IMAD.IADD R200, R200, 0x1, -R7.reuse ;  /* 0x00000001c8c8e824 */ /* 0x100fe200078e0a07 */
[----:B------:R-:W-:Y:S01]  /*79e0*/  ISETP.GE.AND P6, PT, R11, RZ, PT ;  /* 0x000000ff0b00720c */ /* 0x000fe20003fc6270 */
[--C-:B------:R-:W-:Y:S01]  /*79f0*/  @!P2 IMAD.IADD R202, R202, 0x1, -R7.reuse ;  /* 0x00000001cacaa824 */ /* 0x100fe200078e0a07 */
[----:B------:R-:W-:Y:S01]  /*7a00*/  LOP3.LUT R11, R9, 0xd4, RZ, 0xfc, !PT ;  /* 0x000000d4090b7812 */ /* 0x000fe200078efcff */
[C---:B------:R-:W-:Y:S01]  /*7a10*/  IMAD R206, R7.reuse, R4, R206 ;  /* 0x0000000407ce7224 */ /* 0x040fe200078e02ce */
[----:B------:R-:W-:Y:S01]  /*7a20*/  IABS R214, R13 ;  /* 0x0000000d00d67213 */ /* 0x000fe20000000000 */
[----:B------:R-:W-:Y:S01]  /*7a30*/  @!P3 IMAD.MOV R200, RZ, RZ, -R200 ;  /* 0x000000ffffc8b224 */ /* 0x000fe200078e0ac8 */
[C---:B------:R-:W-:Y:S01]  /*7a40*/  ISETP.GT.U32.AND P2, PT, R7.reuse, R202, PT ;  /* 0x000000ca0700720c */ /* 0x040fe20003f44070 */
[----:B------:R-:W-:Y:S01]  /*7a50*/  @!P5 IMAD.IADD R204, R204, 0x1, -R7 ;  /* 0x00000001ccccd824 */ /* 0x000fe200078e0a07 */
[----:B------:R-:W-:Y:S01]  /*7a60*/  ISETP.GT.U32.AND P3, PT, R7, R206, PT ;  /* 0x000000ce0700720c */ /* 0x000fe20003f64070 */
[----:B------:R-:W-:Y:S01]  /*7a70*/  @!P1 IMAD.MOV R196, RZ, RZ, -R196 ;  /* 0x000000ffffc49224 */ /* 0x000fe200078e0ac4 */
[----:B------:R-:W-:Y:S01]  /*7a80*/  IABS R208, R11 ;  /* 0x0000000b00d07213 */ /* 0x000fe20000000000 */
[----:B------:R-:W-:Y:S01]  /*7a90*/  @!P0 IMAD.MOV R198, RZ, RZ, -R198 ;  /* 0x000000ffffc68224 */ /* 0x000fe200078e0ac6 */
[----:B------:R-:W-:-:S02]  /*7aa0*/  ISETP.GE.AND P1, PT, R12, RZ, PT ;  /* 0x000000ff0c00720c */ /* 0x000fc40003f26270 */
[----:B------:R-:W-:Y:S01]  /*7ab0*/  ISETP.GT.U32.AND P5, PT, R7, R204, PT ;  /* 0x000000cc0700720c */ /* 0x000fe20003fa4070 */
[----:B------:R-:W-:Y:S01]  /*7ac0*/  IMAD.HI.U32 R4, R8, R208, RZ ;  /* 0x000000d008047227 */ /* 0x000fe200078e00ff */
[----:B------:R-:W-:Y:S02]  /*7ad0*/  ISETP.GE.AND P0, PT, R11, RZ, PT ;  /* 0x000000ff0b00720c */ /* 0x000fe40003f06270 */
[C---:B------:R-:W-:Y:S01]  /*7ae0*/  LOP3.LUT R11, R9.reuse, 0xd0, RZ, 0xfc, !PT ;  /* 0x000000d0090b7812 */ /* 0x040fe200078efcff */
[----:B------:R-:W-:Y:S01]  /*7af0*/  IMAD.MOV R4, RZ, RZ, -R4 ;  /* 0x000000ffff047224 */ /* 0x000fe200078e0a04 */
[----:B------:R-:W-:Y:S01]  /*7b00*/  LOP3.LUT R12, R9, 0xcc, RZ, 0xfc, !PT ;  /* 0x000000cc090c7812 */ /* 0x000fe200078efcff */
[--C-:B------:R-:W-:Y:S01]  /*7b10*/  @!P2 IMAD.IADD R202, R202, 0x1, -R7.reuse ;  /* 0x00000001cacaa824 */ /* 0x100fe200078e0a07 */
[----:B------:R-:W-:Y:S01]  /*7b20*/  IABS R210, R11 ;  /* 0x0000000b00d27213 */ /* 0x000fe20000000000 */
[--C-:B------:R-:W-:Y:S01]  /*7b30*/  @!P3 IMAD.IADD R206, R206, 0x1, -R7.reuse ;  /* 0x00000001ceceb824 */ /* 0x100fe200078e0a07 */
[----:B------:R-:W-:Y:S01]  /*7b40*/  IABS R212, R12 ;  /* 0x0000000c00d47213 */ /* 0x000fe20000000000 */
[----:B------:R-:W-:Y:S01]  /*7b50*/  IMAD R208, R7, R4, R208 ;  /* 0x0000000407d07224 */ /* 0x000fe200078e02d0 */
[----:B------:R-:W-:Y:S01]  /*7b60*/  ISETP.GE.AND P2, PT, R11, RZ, PT ;  /* 0x000000ff0b00720c */ /* 0x000fe20003f46270 */
[----:B------:R-:W-:Y:S01]  /*7b70*/  @!P1 IMAD.MOV R202, RZ, RZ, -R202 ;  /* 0x000000ffffca9224 */ /* 0x000fe200078e0aca */
[C---:B------:R-:W-:Y:S01]  /*7b80*/  ISETP.GT.U32.AND P1, PT, R7.reuse, R206, PT ;  /* 0x000000ce0700720c */ /* 0x040fe20003f24070 */
[----:B------:R-:W-:Y:S01]  /*7b90*/  @!P5 IMAD.IADD R204, R204, 0x1, -R7 ;  /* 0x00000001ccccd824 */ /* 0x000fe200078e0a07 */
[----:B------:R-:W-:Y:S01]  /*7ba0*/  ISETP.GT.U32.AND P5, PT, R7, R208, PT ;  /* 0x000000d00700720c */ /* 0x000fe20003fa4070 */
[----:B------:R-:W-:Y:S01]  /*7bb0*/  IMAD.HI.U32 R4, R8, R210, RZ ;  /* 0x000000d208047227 */ /* 0x000fe200078e00ff */
[----:B------:R-:W-:-:S02]  /*7bc0*/  ISETP.GE.AND P3, PT, R12, RZ, PT ;  /* 0x000000ff0c00720c */ /* 0x000fc40003f66270 */
[----:B------:R-:W-:Y:S01]  /*7bd0*/  IABS R220, R15 ;  /* 0x0000000f00dc7213 */ /* 0x000fe20000000000 */
[----:B------:R-:W-:Y:S02]  /*7be0*/  IMAD.MOV R4, RZ, RZ, -R4 ;  /* 0x000000ffff047224 */ /* 0x000fe400078e0a04 */
[----:B------:R-:W-:-:S04]  /*7bf0*/  IMAD.HI.U32 R11, R8, R212, RZ ;  /* 0x000000d4080b7227 */ /* 0x000fc800078e00ff */
[C---:B------:R-:W-:Y:S02]  /*7c00*/  IMAD R210, R7.reuse, R4, R210 ;  /* 0x0000000407d27224 */ /* 0x040fe400078e02d2 */
[----:B------:R-:W-:Y:S02]  /*7c10*/  IMAD.MOV R11, RZ, RZ, -R11 ;  /* 0x000000ffff0b7224 */ /* 0x000fe400078e0a0b */
[--C-:B------:R-:W-:Y:S01]  /*7c20*/  @!P1 IMAD.IADD R206, R206, 0x1, -R7.reuse ;  /* 0x00000001cece9824 */ /* 0x100fe200078e0a07 */
[----:B------:R-:W-:Y:S01]  /*7c30*/  ISETP.GT.U32.AND P1, PT, R7, R210, PT ;  /* 0x000000d20700720c */ /* 0x000fe20003f24070 */
[----:B------:R-:W-:Y:S02]  /*7c40*/  @!P5 IMAD.IADD R208, R208, 0x1, -R7 ;  /* 0x00000001d0d0d824 */ /* 0x000fe400078e0a07 */
[----:B------:R-:W-:-:S03]  /*7c50*/  IMAD.HI.U32 R12, R8, R214, RZ ;  /* 0x000000d6080c7227 */ /* 0x000fc600078e00ff */
[C---:B------:R-:W-:Y:S01]  /*7c60*/  ISETP.GT.U32.AND P5, PT, R7.reuse, R208, PT ;  /* 0x000000d00700720c */ /* 0x040fe20003fa4070 */
[C---:B------:R-:W-:Y:S02]  /*7c70*/  IMAD R212, R7.reuse, R11, R212 ;  /* 0x0000000b07d47224 */ /* 0x040fe400078e02d4 */
[----:B------:R-:W-:Y:S02]  /*7c80*/  IMAD.MOV R12, RZ, RZ, -R12 ;  /* 0x000000ffff0c7224 */ /* 0x000fe400078e0a0c */
[----:B------:R-:W-:Y:S01]  /*7c90*/  @!P6 IMAD.MOV R206, RZ, RZ, -R206 ;  /* 0x000000ffffcee224 */ /* 0x000fe200078e0ace */
[----:B------:R-:W-:Y:S01]  /*7ca0*/  ISETP.GT.U32.AND P6, PT, R7, R212, PT ;  /* 0x000000d40700720c */ /* 0x000fe20003fc4070 */
[----:B------:R-:W-:Y:S01]  /*7cb0*/  @!P4 IMAD.MOV R204, RZ, RZ, -R204 ;  /* 0x000000ffffccc224 */ /* 0x000fe200078e0acc */
[----:B------:R-:W-:Y:S01]  /*7cc0*/  ISETP.GE.AND P4, PT, R13, RZ, PT ;  /* 0x000000ff0d00720c */ /* 0x000fe20003f86270 */
[----:B------:R-:W-:Y:S01]  /*7cd0*/  IMAD R214, R7, R12, R214 ;  /* 0x0000000c07d67224 */ /* 0x000fe200078e02d6 */
[C---:B------:R-:W-:Y:S01]  /*7ce0*/  LOP3.LUT R13, R9.reuse, 0xc4, RZ, 0xfc, !PT ;  /* 0x000000c4090d7812 */ /* 0x040fe200078efcff */
[--C-:B------:R-:W-:Y:S01]  /*7cf0*/  @!P1 IMAD.IADD R210, R210, 0x1, -R7.reuse ;  /* 0x00000001d2d29824 */ /* 0x100fe200078e0a07 */
[----:B------:R-:W-:Y:S01]  /*7d00*/  LOP3.LUT R12, R9, 0xc0, RZ, 0xfc, !PT ;  /* 0x000000c0090c7812 */ /* 0x000fe200078efcff */
[----:B------:R-:W-:Y:S01]  /*7d10*/  VIADD R4, R10, 0xbc ;  /* 0x000000bc0a047836 */ /* 0x000fe20000000000 */
[----:B------:R-:W-:Y:S01]  /*7d20*/  ISETP.GT.U32.AND P1, PT, R7, R214, PT ;  /* 0x000000d60700720c */ /* 0x000fe20003f24070 */
[----:B------:R-:W-:Y:S01]  /*7d30*/  @!P5 IMAD.IADD R208, R208, 0x1, -R7 ;  /* 0x00000001d0d0d824 */ /* 0x000fe200078e0a07 */
[----:B------:R-:W-:-:S02]  /*7d40*/  IABS R216, R13 ;  /* 0x0000000d00d87213 */ /* 0x000fc40000000000 */
[----:B------:R-:W-:Y:S01]  /*7d50*/  ISETP.GE.AND P5, PT, R4, RZ, PT ;  /* 0x000000ff0400720c */ /* 0x000fe20003fa6270 */
[----:B------:R-:W-:Y:S01]  /*7d60*/  @!P6 IMAD.IADD R212, R212, 0x1, -R7 ;  /* 0x00000001d4d4e824 */ /* 0x000fe200078e0a07 */
[----:B------:R-:W-:Y:S01]  /*7d70*/  IABS R222, R4 ;  /* 0x0000000400de7213 */ /* 0x000fe20000000000 */
[C---:B------:R-:W-:Y:S01]  /*7d80*/  IMAD.HI.U32 R4, R8.reuse, R216, RZ ;  /* 0x000000d808047227 */ /* 0x040fe200078e00ff */
[----:B------:R-:W-:Y:S02]  /*7d90*/  IABS R218, R12 ;  /* 0x0000000c00da7213 */ /* 0x000fe40000000000 */
[----:B------:R-:W-:Y:S01]  /*7da0*/  ISETP.GT.U32.AND P6, PT, R7, R210, PT ;  /* 0x000000d20700720c */ /* 0x000fe20003fc4070 */
[----:B------:R-:W-:Y:S02]  /*7db0*/  IMAD.MOV R11, RZ, RZ, -R4 ;  /* 0x000000ffff0b7224 */ /* 0x000fe400078e0a04 */
[----:B------:R-:W-:-:S04]  /*7dc0*/  IMAD.HI.U32 R4, R8, R218, RZ ;  /* 0x000000da08047227 */ /* 0x000fc800078e00ff */
[----:B------:R-:W-:Y:S01]  /*7dd0*/  @!P1 IMAD.IADD R214, R214, 0x1, -R7 ;  /* 0x00000001d6d69824 */ /* 0x000fe200078e0a07 */
[C---:B------:R-:W-:Y:S01]  /*7de0*/  ISETP.GT.U32.AND P1, PT, R7.reuse, R212, PT ;  /* 0x000000d40700720c */ /* 0x040fe20003f24070 */
[----:B------:R-:W-:Y:S02]  /*7df0*/  IMAD R216, R7, R11, R216 ;  /* 0x0000000b07d87224 */ /* 0x000fe400078e02d8 */
[----:B------:R-:W-:-:S04]  /*7e00*/  IMAD.HI.U32 R11, R8, R222, RZ ;  /* 0x000000de080b7227 */ /* 0x000fc800078e00ff */
[----:B------:R-:W-:Y:S02]  /*7e10*/  IMAD.MOV R4, RZ, RZ, -R4 ;  /* 0x000000ffff047224 */ /* 0x000fe400078e0a04 */
[----:B------:R-:W-:Y:S02]  /*7e20*/  IMAD.MOV R11, RZ, RZ, -R11 ;  /* 0x000000ffff0b7224 */ /* 0x000fe400078e0a0b */
[--C-:B------:R-:W-:Y:S01]  /*7e30*/  @!P6 IMAD.IADD R210, R210, 0x1, -R7.reuse ;  /* 0x00000001d2d2e824 */ /* 0x100fe200078e0a07 */
[C---:B------:R-:W-:Y:S01]  /*7e40*/  ISETP.GT.U32.AND P6, PT, R7.reuse, R216, PT ;  /* 0x000000d80700720c */ /* 0x040fe20003fc4070 */
[C---:B------:R-:W-:Y:S02]  /*7e50*/  IMAD R218, R7.reuse, R4, R218 ;  /* 0x0000000407da7224 */ /* 0x040fe400078e02da */
        /* <DEDUP_REMOVED lines=9> */
[----:B------:R-:W-:-:S03]  /*7ef0*/  IABS R224, R11 ;  /* 0x0000000b00e07213 */ /* 0x000fc60000000000 */
[----:B------:R-:W-:Y:S02]  /*7f00*/  IMAD.MOV R4, RZ, RZ, -R4 ;  /* 0x000000ffff047224 */ /* 0x000fe400078e0a04 */
[----:B------:R-:W-:Y:S02]  /*7f10*/  @!P3 IMAD.MOV R212, RZ, RZ, -R212 ;  /* 0x000000ffffd4b224 */ /* 0x000fe400078e0ad4 */
[--C-:B------:R-:W-:Y:S02]  /*7f20*/  @!P2 IMAD.IADD R218, R218, 0x1, -R7.reuse ;  /* 0x00000001dadaa824 */ /* 0x100fe400078e0a07 */
[----:B------:R-:W-:Y:S02]  /*7f30*/  @!P1 IMAD.IADD R222, R222, 0x1, -R7 ;  /* 0x00000001dede9824 */ /* 0x000fe400078e0a07 */
[C---:B------:R-:W-:Y:S01]  /*7f40*/  IMAD R220, R7.reuse, R4, R220 ;  /* 0x0000000407dc7224 */ /* 0x040fe200078e02dc */
[C---:B------:R-:W-:Y:S01]  /*7f50*/  ISETP.GT.U32.AND P3, PT, R7.reuse, R218, PT ;  /* 0x000000da0700720c */ /* 0x040fe20003f64070 */
[----:B------:R-:W-:Y:S01]  /*7f60*/  IMAD.HI.U32 R4, R8, R224, RZ ;  /* 0x000000e008047227 */ /* 0x000fe200078e00ff */
[----:B------:R-:W-:-:S03]  /*7f70*/  ISETP.GT.U32.AND P1, PT, R7, R222, PT ;  /* 0x000000de0700720c */ /* 0x000fc60003f24070 */
[--C-:B------:R-:W-:Y:S01]  /*7f80*/  @!P0 IMAD.IADD R214, R214, 0x1, -R7.reuse ;  /* 0x00000001d6d68824 */ /* 0x100fe200078e0a07 */
[----:B------:R-:W-:Y:S01]  /*7f90*/  ISETP.GE.AND P0, PT, R13, RZ, PT ;  /* 0x000000ff0d00720c */ /* 0x000fe20003f06270 */
[--C-:B------:R-:W-:Y:S01]  /*7fa0*/  @!P6 IMAD.IADD R216, R216, 0x1, -R7.reuse ;  /* 0x00000001d8d8e824 */ /* 0x100fe200078e0a07 */
[----:B------:R-:W-:Y:S01]  /*7fb0*/  LOP3.LUT R13, R9, 0xb0, RZ, 0xfc, !PT ;  /* 0x000000b0090d7812 */ /* 0x000fe200078efcff */
[----:B------:R-:W-:Y:S01]  /*7fc0*/  IMAD.MOV R4, RZ, RZ, -R4 ;  /* 0x000000ffff047224 */ /* 0x000fe200078e0a04 */
[----:B------:R-:W-:Y:S01]  /*7fd0*/  ISETP.GE.AND P6, PT, R12, RZ, PT ;  /* 0x000000ff0c00720c */ /* 0x000fe20003fc6270 */
[----:B------:R-:W-:Y:S01]  /*7fe0*/  @!P4 IMAD.MOV R214, RZ, RZ, -R214 ;  /* 0x000000ffffd6c224 */ /* 0x000fe200078e0ad6 */
[----:B------:R-:W-:Y:S01]  /*7ff0*/  IABS R226, R13 ;  /* 0x0000000d00e27213 */ /* 0x000fe20000000000 */
[C---:B------:R-:W-:Y:S01]  /*8000*/  IMAD R224, R7.reuse, R4, R224 ;  /* 0x0000000407e07224 */ /* 0x040fe200078e02e0 */
[C---:B------:R-:W-:Y:S01]  /*8010*/  ISETP.GT.U32.AND P2, PT, R7.reuse, R216, PT ;  /* 0x000000d80700720c */ /* 0x040fe20003f44070 */
[----:B------:R-:W-:Y:S01]  /*8020*/  @!P3 IMAD.IADD R218, R218, 0x1, -R7 ;  /* 0x00000001dadab824 */ /* 0x000fe200078e0a07 */
[C---:B------:R-:W-:Y:S01]  /*8030*/  ISETP.GT.U32.AND P4, PT, R7.reuse, R220, PT ;  /* 0x000000dc0700720c */ /* 0x040fe20003f84070 */
[----:B------:R-:W-:Y:S01]  /*8040*/  IMAD.HI.U32 R4, R8, R226, RZ ;  /* 0x000000e208047227 */ /* 0x000fe200078e00ff */
[----:B------:R-:W-:-:S02]  /*8050*/  ISETP.GT.U32.AND P3, PT, R7, R224, PT ;  /* 0x000000e00700720c */ /* 0x000fc40003f64070 */
[----:B------:R-:W-:Y:S01]  /*8060*/  LOP3.LUT R12, R9, 0xac, RZ, 0xfc, !PT ;  /* 0x000000ac090c7812 */ /* 0x000fe200078efcff */
[--C-:B------:R-:W-:Y:S01]  /*8070*/  @!P1 IMAD.IADD R222, R222, 0x1, -R7.reuse ;  /* 0x00000001dede9824 */ /* 0x100fe200078e0a07 */
[----:B------:R-:W-:Y:S01]  /*8080*/  ISETP.GE.AND P1, PT, R11, RZ, PT ;  /* 0x000000ff0b00720c */ /* 0x000fe20003f26270 */
[----:B------:R-:W-:Y:S01]  /*8090*/  IMAD.MOV R11, RZ, RZ, -R4 ;  /* 0x000000ffff0b7224 */ /* 0x000fe200078e0a04 */
[----:B------:R-:W-:Y:S01]  /*80a0*/  IABS R228, R12 ;  /* 0x0000000c00e47213 */ /* 0x000fe20000000000 */
[----:B------:R-:W-:Y:S02]  /*80b0*/  @!P6 IMAD.MOV R218, RZ, RZ, -R218 ;  /* 0x000000ffffdae224 */ /* 0x000fe400078e0ada */
[--C-:B------:R-:W-:Y:S01]  /*80c0*/  @!P2 IMAD.IADD R216, R216, 0x1, -R7.reuse ;  /* 0x00000001d8d8a824 */ /* 0x100fe200078e0a07 */
[----:B------:R-:W-:Y:S01]  /*80d0*/  ISETP.GE.AND P2, PT, R15, RZ, PT ;  /* 0x000000ff0f00720c */ /* 0x000fe20003f46270 */
[--C-:B------:R-:W-:Y:S01]  /*80e0*/  @!P4 IMAD.IADD R220, R220, 0x1, -R7.reuse ;  /* 0x00000001dcdcc824 */ /* 0x100fe200078e0a07 */
[----:B------:R-:W-:Y:S01]  /*80f0*/  ISETP.GE.AND P4, PT, R13, RZ, PT ;  /* 0x000000ff0d00720c */ /* 0x000fe20003f86270 */
[----:B------:R-:W-:Y:S01]  /*8100*/  IMAD R226, R7, R11, R226 ;  /* 0x0000000b07e27224 */ /* 0x000fe200078e02e2 */
[----:B------:R-:W-:Y:S01]  /*8110*/  LOP3.LUT R13, R9, 0xa8, RZ, 0xfc, !PT ;  /* 0x000000a8090d7812 */ /* 0x000fe200078efcff */
[----:B------:R-:W-:Y:S01]  /*8120*/  @!P0 IMAD.MOV R216, RZ, RZ, -R216 ;  /* 0x000000ffffd88224 */ /* 0x000fe200078e0ad8 */
[C---:B------:R-:W-:Y:S01]  /*8130*/  ISETP.GT.U32.AND P0, PT, R7.reuse, R220, PT ;  /* 0x000000dc0700720c */ /* 0x040fe20003f04070 */
[----:B------:R-:W-:Y:S01]  /*8140*/  @!P3 IMAD.IADD R224, R224, 0x1, -R7 ;  /* 0x00000001e0e0b824 */ /* 0x000fe200078e0a07 */
[----:B------:R-:W-:Y:S01]  /*8150*/  ISETP.GT.U32.AND P6, PT, R7, R226, PT ;  /* 0x000000e20700720c */ /* 0x000fe20003fc4070 */
[----:B------:R-:W-:Y:S01]  /*8160*/  IMAD.HI.U32 R4, R8, R228, RZ ;  /* 0x000000e408047227 */ /* 0x000fe200078e00ff */
[----:B------:R-:W-:-:S02]  /*8170*/  IABS R230, R13 ;  /* 0x0000000d00e67213 */ /* 0x000fc40000000000 */
[----:B------:R-:W-:Y:S01]  /*8180*/  ISETP.GT.U32.AND P3, PT, R7, R224, PT ;  /* 0x000000e00700720c */ /* 0x000fe20003f64070 */
[----:B------:R-:W-:Y:S01]  /*8190*/  IMAD.MOV R4, RZ, RZ, -R4 ;  /* 0x000000ffff047224 */ /* 0x000fe200078e0a04 */
[----:B------:R-:W-:Y:S01]  /*81a0*/  LOP3.LUT R11, R9, 0xa4, RZ, 0xfc, !PT ;  /* 0x000000a4090b7812 */ /* 0x000fe200078efcff */
[----:B------:R-:W-:Y:S01]  /*81b0*/  @!P5 IMAD.MOV R222, RZ, RZ, -R222 ;  /* 0x000000ffffded224 */ /* 0x000fe200078e0ade */
[----:B------:R-:W-:Y:S01]  /*81c0*/  ISETP.GE.AND P5, PT, R12, RZ, PT ;  /* 0x000000ff0c00720c */ /* 0x000fe20003fa6270 */
[----:B------:R-:W-:Y:S01]  /*81d0*/  IMAD R228, R7, R4, R228 ;  /* 0x0000000407e47224 */ /* 0x000fe200078e02e4 */
[----:B------:R-:W-:Y:S01]  /*81e0*/  IABS R232, R11 ;  /* 0x0000000b00e87213 */ /* 0x000fe20000000000 */
[--C-:B------:R-:W-:Y:S01]  /*81f0*/  @!P0 IMAD.IADD R220, R220, 0x1, -R7.reuse ;  /* 0x00000001dcdc8824 */ /* 0x100fe200078e0a07 */
[----:B------:R-:W-:Y:S01]  /*8200*/  LOP3.LUT R12, R9, 0xa0, RZ, 0xfc, !PT ;  /* 0x000000a0090c7812 */ /* 0x000fe200078efcff */
[--C-:B------:R-:W-:Y:S01]  /*8210*/  @!P6 IMAD.IADD R226, R226, 0x1, -R7.reuse ;  /* 0x00000001e2e2e824 */ /* 0x100fe200078e0a07 */
[----:B------:R-:W-:Y:S01]  /*8220*/  ISETP.GE.AND P6, PT, R11, RZ, PT ;  /* 0x000000ff0b00720c */ /* 0x000fe20003fc6270 */
[----:B------:R-:W-:Y:S01]  /*8230*/  @!P2 IMAD.MOV R220, RZ, RZ, -R220 ;  /* 0x000000ffffdca224 */ /* 0x000fe200078e0adc */
[----:B------:R-:W-:Y:S01]  /*8240*/  IABS R236, R12 ;  /* 0x0000000c00ec7213 */ /* 0x000fe20000000000 */
[----:B------:R-:W-:Y:S01]  /*8250*/  @!P3 IMAD.IADD R224, R224, 0x1, -R7 ;  /* 0x00000001e0e0b824 */ /* 0x000fe200078e0a07 */
[C---:B------:R-:W-:Y:S01]  /*8260*/  ISETP.GT.U32.AND P2, PT, R7.reuse, R226, PT ;  /* 0x000000e20700720c */ /* 0x040fe20003f44070 */
[----:B------:R-:W-:Y:S01]  /*8270*/  IMAD.HI.U32 R4, R8, R230, RZ ;  /* 0x000000e608047227 */ /* 0x000fe200078e00ff */
[----:B------:R-:W-:-:S02]  /*8280*/  ISETP.GT.U32.AND P3, PT, R7, R228, PT ;  /* 0x000000e40700720c */ /* 0x000fc40003f64070 */
[----:B------:R-:W-:Y:S01]  /*8290*/  ISETP.GE.AND P0, PT, R13, RZ, PT ;  /* 0x000000ff0d00720c */ /* 0x000fe20003f06270 */
[----:B------:R-:W-:Y:S01]  /*82a0*/  IMAD.MOV R4, RZ, RZ, -R4 ;  /* 0x000000ffff047224 */ /* 0x000fe200078e0a04 */
[----:B------:R-:W-:Y:S01]  /*82b0*/  LOP3.LUT R13, R9, 0x94, RZ, 0xfc, !PT ;  /* 0x00000094090d7812 */ /* 0x000fe200078efcff */
[----:B------:R-:W-:Y:S01]  /*82c0*/  @!P1 IMAD.MOV R224, RZ, RZ, -R224 ;  /* 0x000000ffffe09224 */ /* 0x000fe200078e0ae0 */
[----:B------:R-:W-:Y:S01]  /*82d0*/  ISETP.GE.AND P1, PT, R12, RZ, PT ;  /* 0x000000ff0c00720c */ /* 0x000fe20003f26270 */
[----:B------:R-:W-:Y:S01]  /*82e0*/  IMAD R230, R7, R4, R230 ;  /* 0x0000000407e67224 */ /* 0x000fe200078e02e6 */
[----:B------:R-:W-:Y:S01]  /*82f0*/  IABS R240, R13 ;  /* 0x0000000d00f07213 */ /* 0x000fe20000000000 */
[----:B------:R-:W-:Y:S01]  /*8300*/  IMAD.HI.U32 R4, R8, R232, RZ ;  /* 0x000000e808047227 */ /* 0x000fe200078e00ff */
[----:B------:R-:W-:-:S03]  /*8310*/  LOP3.LUT R15, R9, 0x90, RZ, 0xfc, !PT ;  /* 0x00000090090f7812 */ /* 0x000fc600078efcff */
[--C-:B------:R-:W-:Y:S01]  /*8320*/  @!P2 IMAD.IADD R226, R226, 0x1, -R7.reuse ;  /* 0x00000001e2e2a824 */ /* 0x100fe200078e0a07 */
[----:B------:R-:W-:Y:S01]  /*8330*/  IABS R242, R15 ;  /* 0x0000000f00f27213 */ /* 0x000fe20000000000 */
[----:B------:R-:W-:Y:S02]  /*8340*/  @!P3 IMAD.IADD R228, R228, 0x1, -R7 ;  /* 0x00000001e4e4b824 */ /* 0x000fe400078e0a07 */
[----:B------:R-:W-:Y:S01]  /*8350*/  @!P4 IMAD.MOV R226, RZ, RZ, -R226 ;  /* 0x000000ffffe2c224 */ /* 0x000fe200078e0ae2 */
[C---:B------:R-:W-:Y:S01]  /*8360*/  ISETP.GT.U32.AND P4, PT, R7.reuse, R230, PT ;  /* 0x000000e60700720c */ /* 0x040fe20003f84070 */
[----:B------:R-:W-:Y:S01]  /*8370*/  IMAD.MOV R4, RZ, RZ, -R4 ;  /* 0x000000ffff047224 */ /* 0x000fe200078e0a04 */
[C---:B------:R-:W-:Y:S01]  /*8380*/  ISETP.GT.U32.AND P3, PT, R7.reuse, R228, PT ;  /* 0x000000e40700720c */ /* 0x040fe20003f64070 */
[----:B------:R-:W-:Y:S02]  /*8390*/  VIADD R12, R10, 0x9c ;  /* 0x0000009c0a0c7836 */ /* 0x000fe40000000000 */
[----:B------:R-:W-:-:S02]  /*83a0*/  IMAD R232, R7, R4, R232 ;  /* 0x0000000407e87224 */ /* 0x000fc400078e02e8 */
[----:B------:R-:W-:Y:S01]  /*83b0*/  IMAD.HI.U32 R11, R8, R236, RZ ;  /* 0x000000ec080b7227 */ /* 0x000fe200078e00ff */
[----:B------:R-:W-:Y:S02]  /*83c0*/  IABS R234, R12 ;  /* 0x0000000c00ea7213 */ /* 0x000fe40000000000 */
[----:B------:R-:W-:Y:S01]  /*83d0*/  ISETP.GE.AND P2, PT, R12, RZ, PT ;  /* 0x000000ff0c00720c */ /* 0x000fe20003f46270 */
[----:B------:R-:W-:Y:S01]  /*83e0*/  IMAD.MOV R11, RZ, RZ, -R11 ;  /* 0x000000ffff0b7224 */ /* 0x000fe200078e0a0b */
[----:B------:R-:W-:Y:S01]  /*83f0*/  LOP3.LUT R12, R9, 0x98, RZ, 0xfc, !PT ;  /* 0x00000098090c7812 */ /* 0x000fe200078efcff */
[--C-:B------:R-:W-:Y:S02]  /*8400*/  @!P4 IMAD.IADD R230, R230, 0x1, -R7.reuse ;  /* 0x00000001e6e6c824 */ /* 0x100fe400078e0a07 */
[----:B------:R-:W-:Y:S01]  /*8410*/  @!P3 IMAD.IADD R228, R228, 0x1, -R7 ;  /* 0x00000001e4e4b824 */ /* 0x000fe200078e0a07 */
[C---:B------:R-:W-:Y:S01]  /*8420*/  ISETP.GT.U32.AND P3, PT, R7.reuse, R232, PT ;  /* 0x000000e80700720c */ /* 0x040fe20003f64070 */
[----:B------:R-:W-:Y:S01]  /*8430*/  IMAD.HI.U32 R4, R8, R234, RZ ;  /* 0x000000ea08047227 */ /* 0x000fe200078e00ff */
[----:B------:R-:W-:-:S02]  /*8440*/  ISETP.GT.U32.AND P4, PT, R7, R230, PT ;  /* 0x000000e60700720c */ /* 0x000fc40003f84070 */
[----:B------:R-:W-:Y:S01]  /*8450*/  IABS R238, R12 ;  /* 0x0000000c00ee7213 */ /* 0x000fe20000000000 */
[C---:B------:R-:W-:Y:S02]  /*8460*/  IMAD R236, R7.reuse, R11, R236 ;  /* 0x0000000b07ec7224 */ /* 0x040fe400078e02ec */
[----:B------:R-:W-:Y:S02]  /*8470*/  IMAD.MOV R4, RZ, RZ, -R4 ;  /* 0x000000ffff047224 */ /* 0x000fe400078e0a04 */
[----:B------:R-:W-:Y:S01]  /*8480*/  @!P5 IMAD.MOV R228, RZ, RZ, -R228 ;  /* 0x000000ffffe4d224 */ /* 0x000fe200078e0ae4 */
[C---:B------:R-:W-:Y:S01]  /*8490*/  ISETP.GT.U32.AND P5, PT, R7.reuse, R236, PT ;  /* 0x000000ec0700720c */ /* 0x040fe20003fa4070 */
[C---:B------:R-:W-:Y:S02]  /*84a0*/  IMAD R234, R7.reuse, R4, R234 ;  /* 0x0000000407ea7224 */ /* 0x040fe400078e02ea */
[--C-:B------:R-:W-:Y:S02]  /*84b0*/  @!P3 IMAD.IADD R232, R232, 0x1, -R7.reuse ;  /* 0x00000001e8e8b824 */ /* 0x100fe400078e0a07 */
[----:B------:R-:W-:Y:S01]  /*84c0*/  @!P4 IMAD.IADD R230, R230, 0x1, -R7 ;  /* 0x00000001e6e6c824 */ /* 0x000fe200078e0a07 */
[C---:B------:R-:W-:Y:S01]  /*84d0*/  ISETP.GT.U32.AND P4, PT, R7.reuse, R234, PT ;  /* 0x000000ea0700720c */ /* 0x040fe20003f84070 */
[----:B------:R-:W-:Y:S01]  /*84e0*/  IMAD.HI.U32 R4, R8, R238, RZ ;  /* 0x000000ee08047227 */ /* 0x000fe200078e00ff */
[----:B------:R-:W-:-:S03]  /*84f0*/  ISETP.GT.U32.AND P3, PT, R7, R232, PT ;  /* 0x000000e80700720c */ /* 0x000fc60003f64070 */
[----:B------:R-:W-:Y:S02]  /*8500*/  IMAD.MOV R11, RZ, RZ, -R4 ;  /* 0x000000ffff0b7224 */ /* 0x000fe400078e0a04 */
[----:B------:R-:W-:Y:S02]  /*8510*/  @!P5 IMAD.IADD R236, R236, 0x1, -R7 ;  /* 0x00000001ececd824 */ /* 0x000fe400078e0a07 */
[C---:B------:R-:W-:Y:S02]  /*8520*/  IMAD R238, R7.reuse, R11, R238 ;  /* 0x0000000b07ee7224 */ /* 0x040fe400078e02ee */
[----:B------:R-:W-:Y:S01]  /*8530*/  IMAD.HI.U32 R4, R8, R240, RZ ;  /* 0x000000f008047227 */ /* 0x000fe200078e00ff */
[----:B------:R-:W-:-:S03]  /*8540*/  ISETP.GT.U32.AND P5, PT, R7, R236, PT ;  /* 0x000000ec0700720c */ /* 0x000fc60003fa4070 */
[--C-:B------:R-:W-:Y:S01]  /*8550*/  @!P4 IMAD.IADD R234, R234, 0x1, -R7.reuse ;  /* 0x00000001eaeac824 */ /* 0x100fe200078e0a07 */
[----:B------:R-:W-:Y:S01]  /*8560*/  ISETP.GE.AND P4, PT, R12, RZ, PT ;  /* 0x000000ff0c00720c */ /* 0x000fe20003f86270 */
[----:B------:R-:W-:Y:S01]  /*8570*/  @!P3 IMAD.IADD R232, R232, 0x1, -R7 ;  /* 0x00000001e8e8b824 */ /* 0x000fe200078e0a07 */
[C---:B------:R-:W-:Y:S01]  /*8580*/  ISETP.GT.U32.AND P3, PT, R7.reuse, R238, PT ;  /* 0x000000ee0700720c */ /* 0x040fe20003f64070 */
[----:B------:R-:W-:Y:S01]  /*8590*/  @!P0 IMAD.MOV R230, RZ, RZ, -R230 ;  /* 0x000000ffffe68224 */ /* 0x000fe200078e0ae6 */
[----:B------:R-:W-:Y:S01]  /*85a0*/  ISETP.GT.U32.AND P0, PT, R7, R234, PT ;  /* 0x000000ea0700720c */ /* 0x000fe20003f04070 */
[----:B------:R-:W-:Y:S01]  /*85b0*/  IMAD.MOV R4, RZ, RZ, -R4 ;  /* 0x000000ffff047224 */ /* 0x000fe200078e0a04 */
[----:B------:R-:W-:Y:S01]  /*85c0*/  LOP3.LUT R12, R9, 0x84, RZ, 0xfc, !PT ;  /* 0x00000084090c7812 */ /* 0x000fe200078efcff */
[----:B------:R-:W-:-:S03]  /*85d0*/  IMAD.HI.U32 R11, R8, R244, RZ ;  /* 0x000000f4080b7227 */ /* 0x000fc600078e00ff */
[----:B------:R-:W-:Y:S01]  /*85e0*/  IABS R248, R12 ;  /* 0x0000000c00f87213 */ /* 0x000fe20000000000 */
[C---:B------:R-:W-:Y:S02]  /*85f0*/  IMAD R240, R7.reuse, R4, R240 ;  /* 0x0000000407f07224 */ /* 0x040fe400078e02f0 */
[----:B------:R-:W-:Y:S02]  /*8600*/  IMAD.MOV R11, RZ, RZ, -R11 ;  /* 0x000000ffff0b7224 */ /* 0x000fe400078e0a0b */
[--C-:B------:R-:W-:Y:S01]  /*8610*/  @!P5 IMAD.IADD R236, R236, 0x1, -R7.reuse ;  /* 0x00000001ececd824 */ /* 0x100fe200078e0a07 */
[----:B------:R-:W-:Y:S01]  /*8620*/  ISETP.GT.U32.AND P5, PT, R7, R240, PT ;  /* 0x000000f00700720c */ /* 0x000fe20003fa4070 */
[----:B------:R-:W-:Y:S01]  /*8630*/  @!P3 IMAD.IADD R238, R238, 0x1, -R7 ;  /* 0x00000001eeeeb824 */ /* 0x000fe200078e0a07 */
[----:B------:R-:W-:Y:S01]  /*8640*/  ISETP.GE.AND P3, PT, R13, RZ, PT ;  /* 0x000000ff0d00720c */ /* 0x000fe20003f66270 */
[----:B------:R-:W-:Y:S01]  /*8650*/  IMAD R244, R7, R11, R244 ;  /* 0x0000000b07f47224 */ /* 0x000fe200078e02f4 */
[C---:B------:R-:W-:Y:S01]  /*8660*/  LOP3.LUT R11, R9.reuse, 0x88, RZ, 0xfc, !PT ;  /* 0x00000088090b7812 */ /* 0x040fe200078efcff */
[----:B------:R-:W-:Y:S01]  /*8670*/  IMAD.HI.U32 R4, R8, R242, RZ ;  /* 0x000000f208047227 */ /* 0x000fe200078e00ff */
[----:B------:R-:W-:-:S02]  /*8680*/  LOP3.LUT R13, R9, 0x78, RZ, 0xfc, !PT ;  /* 0x00000078090d7812 */ /* 0x000fc400078efcff */
[----:B------:R-:W-:Y:S01]  /*8690*/  IABS R246, R11 ;  /* 0x0000000b00f67213 */ /* 0x000fe20000000000 */
[----:B------:R-:W-:Y:S02]  /*86a0*/  @!P0 IMAD.IADD R234, R234, 0x1, -R7 ;  /* 0x00000001eaea8824 */ /* 0x000fe400078e0a07 */
[----:B------:R-:W-:Y:S01]  /*86b0*/  @!P6 IMAD.MOV R232, RZ, RZ, -R232 ;  /* 0x000000ffffe8e224 */ /* 0x000fe200078e0ae8 */
[C---:B------:R-:W-:Y:S01]  /*86c0*/  ISETP.GT.U32.AND P6, PT, R7.reuse, R238, PT ;  /* 0x000000ee0700720c */ /* 0x040fe20003fc4070 */
[----:B------:R-:W-:Y:S02]  /*86d0*/  IMAD.MOV R4, RZ, RZ, -R4 ;  /* 0x000000ffff047224 */ /* 0x000fe400078e0a04 */
[----:B------:R-:W-:Y:S01]  /*86e0*/  @!P2 IMAD.MOV R234, RZ, RZ, -R234 ;  /* 0x000000ffffeaa224 */ /* 0x000fe200078e0aea */
[C---:B------:R-:W-:Y:S01]  /*86f0*/  ISETP.GT.U32.AND P2, PT, R7.reuse, R244, PT ;  /* 0x000000f40700720c */ /* 0x040fe20003f44070 */
[----:B------:R-:W-:Y:S02]  /*8700*/  IMAD R242, R7, R4, R242 ;  /* 0x0000000407f27224 */ /* 0x000fe400078e02f2 */
[----:B------:R-:W-:-:S03]  /*8710*/  IMAD.HI.U32 R4, R8, R246, RZ ;  /* 0x000000f608047227 */ /* 0x000fc600078e00ff */
[C---:B------:R-:W-:Y:S01]  /*8720*/  ISETP.GT.U32.AND P0, PT, R7.reuse, R242, PT ;  /* 0x000000f20700720c */ /* 0x040fe20003f04070 */
[--C-:B------:R-:W-:Y:S02]  /*8730*/  @!P5 IMAD.IADD R240, R240, 0x1, -R7.reuse ;  /* 0x00000001f0f0d824 */ /* 0x100fe400078e0a07 */
[----:B------:R-:W-:Y:S02]  /*8740*/  IMAD.MOV R4, RZ, RZ, -R4 ;  /* 0x000000ffff047224 */ /* 0x000fe400078e0a04 */
[--C-:B------:R-:W-:Y:S01]  /*8750*/  @!P6 IMAD.IADD R238, R238, 0x1, -R7.reuse ;  /* 0x00000001eeeee824 */ /* 0x100fe200078e0a07 */
[C---:B------:R-:W-:Y:S01]  /*8760*/  ISETP.GT.U32.AND P5, PT, R7.reuse, R240, PT ;  /* 0x000000f00700720c */ /* 0x040fe20003fa4070 */
[----:B------:R-:W-:Y:S01]  /*8770*/  IMAD R246, R7, R4, R246 ;  /* 0x0000000407f67224 */ /* 0x000fe200078e02f6 */
[----:B------:R-:W-:Y:S01]  /*8780*/  ISETP.GE.AND P6, PT, R16, RZ, PT ;  /* 0x000000ff1000720c */ /* 0x000fe20003fc6270 */
[----:B------:R-:W-:Y:S01]  /*8790*/  @!P2 IMAD.IADD R244, R244, 0x1, -R7 ;  /* 0x00000001f4f4a824 */ /* 0x000fe200078e0a07 */
[----:B------:R-:W-:Y:S01]  /*87a0*/  LOP3.LUT R16, R9, 0x70, RZ, 0xfc, !PT ;  /* 0x0000007009107812 */ /* 0x000fe200078efcff */
[----:B------:R-:W-:Y:S01]  /*87b0*/  @!P4 IMAD.MOV R238, RZ, RZ, -R238 ;  /* 0x000000ffffeec224 */ /* 0x000fe200078e0aee */
[C---:B------:R-:W-:Y:S01]  /*87c0*/  ISETP.GT.U32.AND P4, PT, R7.reuse, R246, PT ;  /* 0x000000f60700720c */ /* 0x040fe20003f84070 */
[----:B------:R-:W-:Y:S01]  /*87d0*/  IMAD.HI.U32 R4, R8, R248, RZ ;  /* 0x000000f808047227 */ /* 0x000fe200078e00ff */
[----:B------:R-:W-:-:S03]  /*87e0*/  ISETP.GT.U32.AND P2, PT, R7, R244, PT ;  /* 0x000000f40700720c */ /* 0x000fc60003f44070 */
[--C-:B------:R-:W-:Y:S02]  /*87f0*/  @!P0 IMAD.IADD R242, R242, 0x1, -R7.reuse ;  /* 0x00000001f2f28824 */ /* 0x100fe400078e0a07 */
[--C-:B------:R-:W-:Y:S01]  /*8800*/  @!P5 IMAD.IADD R240, R240, 0x1, -R7.reuse ;  /* 0x00000001f0f0d824 */ /* 0x100fe200078e0a07 */
[----:B------:R-:W-:Y:S01]  /*8810*/  ISETP.GE.AND P5, PT, R11, RZ, PT ;  /* 0x000000ff0b00720c */ /* 0x000fe20003fa6270 */
[----:B------:R-:W-:Y:S01]  /*8820*/  IMAD.MOV R4, RZ, RZ, -R4 ;  /* 0x000000ffff047224 */ /* 0x000fe200078e0a04 */
[----:B------:R-:W-:Y:S01]  /*8830*/  LOP3.LUT R11, R9, 0x80, RZ, 0xfc, !PT ;  /* 0x00000080090b7812 */ /* 0x000fe200078efcff */
[----:B------:R-:W-:Y:S01]  /*8840*/  @!P1 IMAD.MOV R236, RZ, RZ, -R236 ;  /* 0x000000ffffec9224 */ /* 0x000fe200078e0aec */
[C---:B------:R-:W-:Y:S01]  /*8850*/  ISETP.GT.U32.AND P0, PT, R7.reuse, R242, PT ;  /* 0x000000f20700720c */ /* 0x040fe20003f04070 */
[----:B------:R-:W-:Y:S01]  /*8860*/  IMAD R248, R7, R4, R248 ;  /* 0x0000000407f87224 */ /* 0x000fe200078e02f8 */
[----:B------:R-:W-:Y:S01]  /*8870*/  IABS R250, R11 ;  /* 0x0000000b00fa7213 */ /* 0x000fe20000000000 */
[--C-:B------:R-:W-:Y:S01]  /*8880*/  @!P4 IMAD.IADD R246, R246, 0x1, -R7.reuse ;  /* 0x00000001f6f6c824 */ /* 0x100fe200078e0a07 */
[----:B------:R-:W-:Y:S01]  /*8890*/  ISETP.GE.AND P1, PT, R15, RZ, PT ;  /* 0x000000ff0f00720c */ /* 0x000fe20003f26270 */
[----:B------:R-:W-:Y:S01]  /*88a0*/  @!P2 IMAD.IADD R244, R244, 0x1, -R7 ;  /* 0x00000001f4f4a824 */ /* 0x000fe200078e0a07 */
[C---:B------:R-:W-:Y:S01]  /*88b0*/  ISETP.GT.U32.AND P2, PT, R7.reuse, R248, PT ;  /* 0x000000f80700720c */ /* 0x040fe20003f44070 */
[----:B------:R-:W-:Y:S01]  /*88c0*/  IMAD.HI.U32 R4, R8, R250, RZ ;  /* 0x000000fa08047227 */ /* 0x000fe200078e00ff */
[----:B------:R-:W-:-:S02]  /*88d0*/  ISETP.GT.U32.AND P4, PT, R7, R246, PT ;  /* 0x000000f60700720c */ /* 0x000fc40003f84070 */
[----:B------:R-:W-:Y:S01]  /*88e0*/  LOP3.LUT R15, R9, 0x74, RZ, 0xfc, !PT ;  /* 0x00000074090f7812 */ /* 0x000fe200078efcff */
[----:B------:R-:W-:Y:S02]  /*88f0*/  IMAD.MOV R4, RZ, RZ, -R4 ;  /* 0x000000ffff047224 */ /* 0x000fe400078e0a04 */
[--C-:B------:R-:W-:Y:S01]  /*8900*/  @!P0 IMAD.IADD R242, R242, 0x1, -R7.reuse ;  /* 0x00000001f2f28824 */ /* 0x100fe200078e0a07 */
[----:B------:R-:W-:Y:S01]  /*8910*/  ISETP.GE.AND P0, PT, R11, RZ, PT ;  /* 0x000000ff0b00720c */ /* 0x000fe20003f06270 */
[----:B------:R-:W-:Y:S01]  /*8920*/  VIADD R11, R10, 0x7c ;  /* 0x0000007c0a0b7836 */ /* 0x000fe20000000000 */
[----:B------:R-:W-:Y:S01]  /*8930*/  IABS R37, R15 ;  /* 0x0000000f00257213 */ /* 0x000fe20000000000 */
[C---:B------:R-:W-:Y:S02]  /*8940*/  IMAD R250, R7.reuse, R4, R250 ;  /* 0x0000000407fa7224 */ /* 0x040fe400078e02fa */
[--C-:B------:R-:W-:Y:S01]  /*8950*/  @!P2 IMAD.IADD R248, R248, 0x1, -R7.reuse ;  /* 0x00000001f8f8a824 */ /* 0x100fe200078e0a07 */
[----:B------:R-:W-:Y:S01]  /*8960*/  IABS R252, R11 ;  /* 0x0000000b00fc7213 */ /* 0x000fe20000000000 */
[----:B------:R-:W-:Y:S01]  /*8970*/  @!P4 IMAD.IADD R246, R246, 0x1, -R7 ;  /* 0x00000001f6f6c824 */ /* 0x000fe200078e0a07 */
[----:B------:R-:W-:Y:S01]  /*8980*/  ISETP.GT.U32.AND P4, PT, R7, R250, PT ;  /* 0x000000fa0700720c */ /* 0x000fe20003f84070 */
[----:B------:R-:W-:Y:S01]  /*8990*/  @!P3 IMAD.MOV R240, RZ, RZ, -R240 ;  /* 0x000000fffff0b224 */ /* 0x000fe200078e0af0 */
[----:B------:R-:W-:Y:S01]  /*89a0*/  ISETP.GE.AND P3, PT, R12, RZ, PT ;  /* 0x000000ff0c00720c */ /* 0x000fe20003f66270 */
[----:B------:R-:W-:Y:S01]  /*89b0*/  IMAD.HI.U32 R4, R8, R252, RZ ;  /* 0x000000fc08047227 */ /* 0x000fe200078e00ff */
[----:B------:R-:W-:-:S02]  /*89c0*/  IABS R12, R13 ;  /* 0x0000000d000c7213 */ /* 0x000fc40000000000 */
[----:B------:R-:W-:Y:S01]  /*89d0*/  ISETP.GT.U32.AND P2, PT, R7, R248, PT ;  /* 0x000000f80700720c */ /* 0x000fe20003f44070 */
[----:B------:R-:W-:Y:S01]  /*89e0*/  @!P1 IMAD.MOV R242, RZ, RZ, -R242 ;  /* 0x000000fffff29224 */ /* 0x000fe200078e0af2 */
[----:B------:R-:W-:Y:S01]  /*89f0*/  ISETP.GE.AND P1, PT, R11, RZ, PT ;  /* 0x000000ff0b00720c */ /* 0x000fe20003f26270 */
[----:B------:R-:W-:Y:S02]  /*8a00*/  IMAD.MOV R11, RZ, RZ, -R4 ;  /* 0x000000ffff0b7224 */ /* 0x000fe400078e0a04 */
[----:B------:R-:W-:-:S04]  /*8a10*/  IMAD.HI.U32 R4, R8, R12, RZ ;  /* 0x0000000c08047227 */ /* 0x000fc800078e00ff */
[C---:B------:R-:W-:Y:S02]  /*8a20*/  IMAD R252, R7.reuse, R11, R252 ;  /* 0x0000000b07fc7224 */ /* 0x040fe400078e02fc */
[----:B------:R-:W-:Y:S02]  /*8a30*/  IMAD.MOV R11, RZ, RZ, -R4 ;  /* 0x000000ffff0b7224 */ /* 0x000fe400078e0a04 */
[--C-:B------:R-:W-:Y:S02]  /*8a40*/  @!P4 IMAD.IADD R250, R250, 0x1, -R7.reuse ;  /* 0x00000001fafac824 */ /* 0x100fe400078e0a07 */
[----:B------:R-:W-:Y:S01]  /*8a50*/  @!P2 IMAD.IADD R248, R248, 0x1, -R7 ;  /* 0x00000001f8f8a824 */ /* 0x000fe200078e0a07 */
[C---:B------:R-:W-:Y:S01]  /*8a60*/  ISETP.GT.U32.AND P2, PT, R7.reuse, R252, PT ;  /* 0x000000fc0700720c */ /* 0x040fe20003f44070 */
[C---:B------:R-:W-:Y:S01]  /*8a70*/  IMAD R11, R7.reuse, R11, R12 ;  /* 0x0000000b070b7224 */ /* 0x040fe200078e020c */
[----:B------:R-:W-:Y:S01]  /*8a80*/  ISETP.GT.U32.AND P4, PT, R7, R250, PT ;  /* 0x000000fa0700720c */ /* 0x000fe20003f84070 */
[----:B------:R-:W-:-:S04]  /*8a90*/  IMAD.HI.U32 R4, R8, R37, RZ ;  /* 0x0000002508047227 */ /* 0x000fc800078e00ff */
[----:B------:R-:W-:Y:S01]  /*8aa0*/  @!P3 IMAD.MOV R248, RZ, RZ, -R248 ;  /* 0x000000fffff8b224 */ /* 0x000fe200078e0af8 */
[----:B------:R-:W-:Y:S01]  /*8ab0*/  ISETP.GT.U32.AND P3, PT, R7, R11, PT ;  /* 0x0000000b0700720c */ /* 0x000fe20003f64070 */
[----:B------:R-:W-:Y:S02]  /*8ac0*/  IMAD.MOV R4, RZ, RZ, -R4 ;  /* 0x000000ffff047224 */ /* 0x000fe400078e0a04 */
[----:B------:R-:W-:Y:S01]  /*8ad0*/  @!P6 IMAD.MOV R244, RZ, RZ, -R244 ;  /* 0x000000fffff4e224 */ /* 0x000fe200078e0af4 */
[----:B------:R-:W-:Y:S01]  /*8ae0*/  ISETP.GE.AND P6, PT, R13, RZ, PT ;  /* 0x000000ff0d00720c */ /* 0x000fe20003fc6270 */
[C---:B------:R-:W-:Y:S01]  /*8af0*/  IMAD R37, R7.reuse, R4, R37 ;  /* 0x0000000407257224 */ /* 0x040fe200078e0225 */
[----:B------:R-:W-:Y:S01]  /*8b00*/  IABS R13, R16 ;  /* 0x00000010000d7213 */ /* 0x000fe20000000000 */
[----:B------:R-:W-:Y:S02]  /*8b10*/  @!P4 IMAD.IADD R250, R250, 0x1, -R7 ;  /* 0x00000001fafac824 */ /* 0x000fe400078e0a07 */
[----:B------:R-:W-:Y:S01]  /*8b20*/  @!P5 IMAD.MOV R246, RZ, RZ, -R246 ;  /* 0x000000fffff6d224 */ /* 0x000fe200078e0af6 */
[----:B------:R-:W-:Y:S01]  /*8b30*/  ISETP.GT.U32.AND P4, PT, R7, R37, PT ;  /* 0x000000250700720c */ /* 0x000fe20003f84070 */
[----:B------:R-:W-:Y:S01]  /*8b40*/  IMAD.HI.U32 R4, R8, R13, RZ ;  /* 0x0000000d08047227 */ /* 0x000fe200078e00ff */
[----:B------:R-:W-:-:S02]  /*8b50*/  ISETP.GE.AND P5, PT, R15, RZ, PT ;  /* 0x000000ff0f00720c */ /* 0x000fc40003fa6270 */
[----:B------:R-:W-:Y:S01]  /*8b60*/  IABS R15, R18 ;  /* 0x00000012000f7213 */ /* 0x000fe20000000000 */
[--C-:B------:R-:W-:Y:S02]  /*8b70*/  @!P3 IMAD.IADD R11, R11, 0x1, -R7.reuse ;  /* 0x000000010b0bb824 */ /* 0x100fe400078e0a07 */
[--C-:B------:R-:W-:Y:S02]  /*8b80*/  @!P2 IMAD.IADD R252, R252, 0x1, -R7.reuse ;  /* 0x00000001fcfca824 */ /* 0x100fe400078e0a07 */
[----:B------:R-:W-:Y:S01]  /*8b90*/  IMAD.MOV R4, RZ, RZ, -R4 ;  /* 0x000000ffff047224 */ /* 0x000fe200078e0a04 */
[C---:B------:R-:W-:Y:S01]  /*8ba0*/  ISETP.GT.U32.AND P3, PT, R7.reuse, R11, PT ;  /* 0x0000000b0700720c */ /* 0x040fe20003f64070 */
[----:B------:R-:W-:Y:S01]  /*8bb0*/  @!P0 IMAD.MOV R250, RZ, RZ, -R250 ;  /* 0x000000fffffa8224 */ /* 0x000fe200078e0afa */
[----:B------:R-:W-:Y:S01]  /*8bc0*/  ISETP.GT.U32.AND P2, PT, R7, R252, PT ;  /* 0x000000fc0700720c */ /* 0x000fe20003f44070 */
[----:B------:R-:W-:Y:S01]  /*8bd0*/  @!P4 IMAD.IADD R37, R37, 0x1, -R7 ;  /* 0x000000012525c824 */ /* 0x000fe200078e0a07 */
[----:B------:R-:W-:Y:S01]  /*8be0*/  ISETP.GE.AND P0, PT, R16, RZ, PT ;  /* 0x000000ff1000720c */ /* 0x000fe20003f06270 */
[----:B------:R-:W-:Y:S01]  /*8bf0*/  IMAD R13, R7, R4, R13 ;  /* 0x00000004070d7224 */ /* 0x000fe200078e020d */
[----:B------:R-:W-:Y:S01]  /*8c00*/  LOP3.LUT R16, R9, 0x64, RZ, 0xfc, !PT ;  /* 0x0000006409107812 */ /* 0x000fe200078efcff */
[----:B------:R-:W-:Y:S01]  /*8c10*/  IMAD.HI.U32 R4, R8, R15, RZ ;  /* 0x0000000f08047227 */ /* 0x000fe200078e00ff */
[----:B------:R-:W-:-:S02]  /*8c20*/  ISETP.GT.U32.AND P4, PT, R7, R37, PT ;  /* 0x000000250700720c */ /* 0x000fc40003f84070 */
[----:B------:R-:W-:Y:S01]  /*8c30*/  IABS R33, R16 ;  /* 0x0000001000217213 */ /* 0x000fe20000000000 */
[----:B------:R-:W-:Y:S02]  /*8c40*/  IMAD.MOV R4, RZ, RZ, -R4 ;  /* 0x000000ffff047224 */ /* 0x000fe400078e0a04 */
[----:B------:R-:W-:Y:S01]  /*8c50*/  @!P3 IMAD.IADD R11, R11, 0x1, -R7 ;  /* 0x000000010b0bb824 */ /* 0x000fe200078e0a07 */
[C---:B------:R-:W-:Y:S01]  /*8c60*/  ISETP.GT.U32.AND P3, PT, R7.reuse, R13, PT ;  /* 0x0000000d0700720c */ /* 0x040fe20003f64070 */
[----:B------:R-:W-:Y:S02]  /*8c70*/  IMAD R15, R7, R4, R15 ;  /* 0x00000004070f7224 */ /* 0x000fe400078e020f */
[----:B------:R-:W-:Y:S01]  /*8c80*/  @!P2 IMAD.IADD R252, R252, 0x1, -R7 ;  /* 0x00000001fcfca824 */ /* 0x000fe200078e0a07 */
[----:B------:R-:W-:Y:S01]  /*8c90*/  ISETP.GE.AND P2, PT, R17, RZ, PT ;  /* 0x000000ff1100720c */ /* 0x000fe20003f46270 */
[----:B------:R-:W-:Y:S01]  /*8ca0*/  VIADD R4, R10, 0x5c ;  /* 0x0000005c0a047836 */ /* 0x000fe20000000000 */
[----:B------:R-:W-:Y:S01]  /*8cb0*/  LOP3.LUT R17, R9, 0x60, RZ, 0xfc, !PT ;  /* 0x0000006009117812 */ /* 0x000fe200078efcff */
[----:B------:R-:W-:-:S03]  /*8cc0*/  IMAD.HI.U32 R12, R8, R35, RZ ;  /* 0x00000023080c7227 */ /* 0x000fc600078e00ff */
[----:B------:R-:W-:Y:S01]  /*8cd0*/  IABS R150, R4 ;  /* 0x0000000400967213 */ /* 0x000fe20000000000 */
[--C-:B------:R-:W-:Y:S01]  /*8ce0*/  @!P4 IMAD.IADD R37, R37, 0x1, -R7.reuse ;  /* 0x000000012525c824 */ /* 0x100fe200078e0a07 */
[----:B------:R-:W-:Y:S01]  /*8cf0*/  ISETP.GT.U32.AND P4, PT, R7, R15, PT ;  /* 0x0000000f0700720c */ /* 0x000fe20003f84070 */
[----:B------:R-:W-:Y:S01]  /*8d00*/  @!P3 IMAD.IADD R13, R13, 0x1, -R7 ;  /* 0x000000010d0db824 */ /* 0x000fe200078e0a07 */
[----:B------:R-:W-:Y:S01]  /*8d10*/  ISETP.GE.AND P3, PT, R4, RZ, PT ;  /* 0x000000ff0400720c */ /* 0x000fe20003f66270 */
[----:B------:R-:W-:Y:S01]  /*8d20*/  IMAD.MOV R12, RZ, RZ, -R12 ;  /* 0x000000ffff0c7224 */ /* 0x000fe200078e0a0c */
[----:B------:R-:W-:Y:S01]  /*8d30*/  IABS R19, R17 ;  /* 0x0000001100137213 */ /* 0x000fe20000000000 */
[----:B------:R-:W-:-:S04]  /*8d40*/  IMAD.HI.U32 R4, R8, R33, RZ ;  /* 0x0000002108047227 */ /* 0x000fc800078e00ff */
[----:B------:R-:W-:Y:S02]  /*8d50*/  IMAD R35, R7, R12, R35 ;  /* 0x0000000c07237224 */ /* 0x000fe400078e0223 */
[----:B------:R-:W-:Y:S02]  /*8d60*/  IMAD.MOV R12, RZ, RZ, -R4 ;  /* 0x000000ffff0c7224 */ /* 0x000fe400078e0a04 */
[----:B------:R-:W-:-:S04]  /*8d70*/  IMAD.HI.U32 R4, R8, R19, RZ ;  /* 0x0000001308047227 */ /* 0x000fc800078e00ff */
[----:B------:R-:W-:Y:S01]  /*8d80*/  @!P1 IMAD.MOV R252, RZ, RZ, -R252 ;  /* 0x000000fffffc9224 */ /* 0x000fe200078e0afc */
[----:B------:R-:W-:Y:S01]  /*8d90*/  ISETP.GE.AND P1, PT, R18, RZ, PT ;  /* 0x000000ff1200720c */ /* 0x000fe20003f26270 */
[----:B------:R-:W-:Y:S01]  /*8da0*/  @!P4 IMAD.IADD R15, R15, 0x1, -R7 ;  /* 0x000000010f0fc824 */ /* 0x000fe200078e0a07 */
[----:B------:R-:W-:Y:S01]  /*8db0*/  LOP3.LUT R18, R9, 0x58, RZ, 0xfc, !PT ;  /* 0x0000005809127812 */ /* 0x000fe200078efcff */
[----:B------:R-:W-:Y:S02]  /*8dc0*/  IMAD.MOV R4, RZ, RZ, -R4 ;  /* 0x000000ffff047224 */ /* 0x000fe400078e0a04 */
[----:B------:R-:W-:Y:S01]  /*8dd0*/  @!P6 IMAD.MOV R11, RZ, RZ, -R11 ;  /* 0x000000ffff0be224 */ /* 0x000fe200078e0a0b */
[C---:B------:R-:W-:Y:S01]  /*8de0*/  ISETP.GT.U32.AND P6, PT, R7.reuse, R35, PT ;  /* 0x000000230700720c */ /* 0x040fe20003fc4070 */
[C---:B------:R-:W-:Y:S01]  /*8df0*/  IMAD R19, R7.reuse, R4, R19 ;  /* 0x0000000407137224 */ /* 0x040fe200078e0213 */
[----:B------:R-:W-:Y:S01]  /*8e00*/  ISETP.GT.U32.AND P4, PT, R7, R15, PT ;  /* 0x0000000f0700720c */ /* 0x000fe20003f84070 */
[----:B------:R-:W-:Y:S01]  /*8e10*/  IMAD.HI.U32 R4, R8, R150, RZ ;  /* 0x0000009608047227 */ /* 0x000fe200078e00ff */
[----:B------:R-:W-:-:S03]  /*8e20*/  IABS R30, R18 ;  /* 0x00000012001e7213 */ /* 0x000fc60000000000 */
[----:B------:R-:W-:Y:S02]  /*8e30*/  IMAD R33, R7, R12, R33 ;  /* 0x0000000c07217224 */ /* 0x000fe400078e0221 */
[----:B------:R-:W-:Y:S02]  /*8e40*/  IMAD.MOV R12, RZ, RZ, -R4 ;  /* 0x000000ffff0c7224 */ /* 0x000fe400078e0a04 */
[----:B------:R-:W-:-:S04]  /*8e50*/  IMAD.HI.U32 R4, R8, R30, RZ ;  /* 0x0000001e08047227 */ /* 0x000fc800078e00ff */
[----:B------:R-:W-:Y:S02]  /*8e60*/  IMAD.MOV R4, RZ, RZ, -R4 ;  /* 0x000000ffff047224 */ /* 0x000fe400078e0a04 */
[--C-:B------:R-:W-:Y:S01]  /*8e70*/  @!P6 IMAD.IADD R35, R35, 0x1, -R7.reuse ;  /* 0x000000012323e824 */ /* 0x100fe200078e0a07 */
[----:B------:R-:W-:Y:S01]  /*8e80*/  ISETP.GT.U32.AND P6, PT, R7, R13, PT ;  /* 0x0000000d0700720c */ /* 0x000fe20003fc4070 */
[----:B------:R-:W-:Y:S01]  /*8e90*/  @!P4 IMAD.IADD R15, R15, 0x1, -R7 ;  /* 0x000000010f0fc824 */ /* 0x000fe200078e0a07 */
[----:B------:R-:W-:Y:S01]  /*8ea0*/  ISETP.GE.AND P4, PT, R16, RZ, PT ;  /* 0x000000ff1000720c */ /* 0x000fe20003f86270 */
[----:B------:R-:W-:Y:S01]  /*8eb0*/  IMAD R30, R7, R4, R30 ;  /* 0x00000004071e7224 */ /* 0x000fe200078e021e */
[----:B------:R-:W-:Y:S01]  /*8ec0*/  LOP3.LUT R16, R9, 0x50, RZ, 0xfc, !PT ;  /* 0x0000005009107812 */ /* 0x000fe200078efcff */
[----:B------:R-:W-:Y:S02]  /*8ed0*/  @!P1 IMAD.MOV R15, RZ, RZ, -R15 ;  /* 0x000000ffff0f9224 */ /* 0x000fe400078e0a0f */
[----:B------:R-:W-:Y:S01]  /*8ee0*/  @!P5 IMAD.MOV R37, RZ, RZ, -R37 ;  /* 0x000000ffff25d224 */ /* 0x000fe200078e0a25 */
[C---:B------:R-:W-:Y:S01]  /*8ef0*/  ISETP.GT.U32.AND P1, PT, R7.reuse, R30, PT ;  /* 0x0000001e0700720c */ /* 0x040fe20003f24070 */
[C---:B------:R-:W-:Y:S01]  /*8f00*/  IMAD R150, R7.reuse, R12, R150 ;  /* 0x0000000c07967224 */ /* 0x040fe200078e0296 */
[----:B------:R-:W-:Y:S01]  /*8f10*/  ISETP.GT.U32.AND P5, PT, R7, R35, PT ;  /* 0x000000230700720c */ /* 0x000fe20003fa4070 */
[----:B------:R-:W-:Y:S01]  /*8f20*/  IMAD.HI.U32 R12, R8, R148, RZ ;  /* 0x00000094080c7227 */ /* 0x000fe200078e00ff */
[----:B------:R-:W-:-:S03]  /*8f30*/  IABS R28, R16 ;  /* 0x00000010001c7213 */ /* 0x000fc60000000000 */
[----:B------:R-:W-:Y:S01]  /*8f40*/  @!P6 IMAD.IADD R13, R13, 0x1, -R7 ;  /* 0x000000010d0de824 */ /* 0x000fe200078e0a07 */
[----:B------:R-:W-:Y:S01]  /*8f50*/  ISETP.GT.U32.AND P6, PT, R7, R33, PT ;  /* 0x000000210700720c */ /* 0x000fe20003fc4070 */
[----:B------:R-:W-:Y:S02]  /*8f60*/  IMAD.MOV R12, RZ, RZ, -R12 ;  /* 0x000000ffff0c7224 */ /* 0x000fe400078e0a0c */
[----:B------:R-:W-:-:S04]  /*8f70*/  IMAD.HI.U32 R4, R8, R28, RZ ;  /* 0x0000001c08047227 */ /* 0x000fc800078e00ff */
[--C-:B------:R-:W-:Y:S02]  /*8f80*/  @!P1 IMAD.IADD R30, R30, 0x1, -R7.reuse ;  /* 0x000000011e1e9824 */ /* 0x100fe400078e0a07 */
[C---:B------:R-:W-:Y:S02]  /*8f90*/  IMAD R148, R7.reuse, R12, R148 ;  /* 0x0000000c07947224 */ /* 0x040fe400078e0294 */
[----:B------:R-:W-:Y:S01]  /*8fa0*/  IMAD.MOV R12, RZ, RZ, -R4 ;  /* 0x000000ffff0c7224 */ /* 0x000fe200078e0a04 */
[----:B------:R-:W-:Y:S01]  /*8fb0*/  ISETP.GT.U32.AND P1, PT, R7, R30, PT ;  /* 0x0000001e0700720c */ /* 0x000fe20003f24070 */
[--C-:B------:R-:W-:Y:S01]  /*8fc0*/  @!P6 IMAD.IADD R33, R33, 0x1, -R7.reuse ;  /* 0x000000012121e824 */ /* 0x100fe200078e0a07 */
[----:B------:R-:W-:Y:S01]  /*8fd0*/  ISETP.GE.AND P6, PT, R17, RZ, PT ;  /* 0x000000ff1100720c */ /* 0x000fe20003fc6270 */
[----:B------:R-:W-:Y:S01]  /*8fe0*/  @!P5 IMAD.IADD R35, R35, 0x1, -R7 ;  /* 0x000000012323d824 */ /* 0x000fe200078e0a07 */
[----:B------:R-:W-:Y:S01]  /*8ff0*/  LOP3.LUT R17, R9, 0x4c, RZ, 0xfc, !PT ;  /* 0x0000004c09117812 */ /* 0x000fe200078efcff */
[C---:B------:R-:W-:Y:S01]  /*9000*/  IMAD R28, R7.reuse, R12, R28 ;  /* 0x0000000c071c7224 */ /* 0x040fe200078e021c */
[C---:B------:R-:W-:Y:S01]  /*9010*/  ISETP.GT.U32.AND P5, PT, R7.reuse, R19, PT ;  /* 0x000000130700720c */ /* 0x040fe20003fa4070 */
[----:B------:R-:W-:Y:S01]  /*9020*/  @!P0 IMAD.MOV R13, RZ, RZ, -R13 ;  /* 0x000000ffff0d8224 */ /* 0x000fe200078e0a0d */
[----:B------:R-:W-:Y:S01]  /*9030*/  IABS R26, R17 ;  /* 0x00000011001a7213 */ /* 0x000fe20000000000 */
[----:B------:R-:W-:Y:S01]  /*9040*/  @!P2 IMAD.MOV R35, RZ, RZ, -R35 ;  /* 0x000000ffff23a224 */ /* 0x000fe200078e0a23 */
[C---:B------:R-:W-:Y:S01]  /*9050*/  ISETP.GT.U32.AND P0, PT, R7.reuse, R33, PT ;  /* 0x000000210700720c */ /* 0x040fe20003f04070 */
[----:B------:R-:W-:Y:S01]  /*9060*/  VIADD R12, R10, 0x3c ;  /* 0x0000003c0a0c7836 */ /* 0x000fe20000000000 */
[C---:B------:R-:W-:Y:S01]  /*9070*/  ISETP.GT.U32.AND P2, PT, R7.reuse, R150, PT ;  /* 0x000000960700720c */ /* 0x040fe20003f44070 */
[----:B------:R-:W-:Y:S01]  /*9080*/  @!P1 IMAD.IADD R30, R30, 0x1, -R7 ;  /* 0x000000011e1e9824 */ /* 0x000fe200078e0a07 */
[----:B------:R-:W-:Y:S01]  /*9090*/  ISETP.GT.U32.AND P1, PT, R7, R28, PT ;  /* 0x0000001c0700720c */ /* 0x000fe20003f24070 */
[----:B------:R-:W-:-:S04]  /*90a0*/  IMAD.HI.U32 R4, R8, R26, RZ ;  /* 0x0000001a08047227 */ /* 0x000fc800078e00ff */
[----:B------:R-:W-:Y:S02]  /*90b0*/  IMAD.MOV R4, RZ, RZ, -R4 ;  /* 0x000000ffff047224 */ /* 0x000fe400078e0a04 */
[--C-:B------:R-:W-:Y:S02]  /*90c0*/  @!P5 IMAD.IADD R19, R19, 0x1, -R7.reuse ;  /* 0x000000011313d824 */ /* 0x100fe400078e0a07 */
[----:B------:R-:W-:Y:S02]  /*90d0*/  IMAD R26, R7, R4, R26 ;  /* 0x00000004071a7224 */ /* 0x000fe400078e021a */
[--C-:B------:R-:W-:Y:S01]  /*90e0*/  @!P0 IMAD.IADD R33, R33, 0x1, -R7.reuse ;  /* 0x0000000121218824 */ /* 0x100fe200078e0a07 */
[C---:B------:R-:W-:Y:S01]  /*90f0*/  ISETP.GT.U32.AND P5, PT, R7.reuse, R19, PT ;  /* 0x000000130700720c */ /* 0x040fe20003fa4070 */
[--C-:B------:R-:W-:Y:S01]  /*9100*/  @!P2 IMAD.IADD R150, R150, 0x1, -R7.reuse ;  /* 0x000000019696a824 */ /* 0x100fe200078e0a07 */
[----:B------:R-:W-:Y:S01]  /*9110*/  ISETP.GE.AND P0, PT, R18, RZ, PT ;  /* 0x000000ff1200720c */ /* 0x000fe20003f06270 */
[----:B------:R-:W-:Y:S01]  /*9120*/  @!P1 IMAD.IADD R28, R28, 0x1, -R7 ;  /* 0x000000011c1c9824 */ /* 0x000fe200078e0a07 */
[C---:B------:R-:W-:Y:S01]  /*9130*/  ISETP.GT.U32.AND P1, PT, R7.reuse, R26, PT ;  /* 0x0000001a0700720c */ /* 0x040fe20003f24070 */
[----:B------:R-:W-:Y:S01]  /*9140*/  @!P4 IMAD.MOV R33, RZ, RZ, -R33 ;  /* 0x000000ffff21c224 */ /* 0x000fe200078e0a21 */
[----:B------:R-:W-:Y:S01]  /*9150*/  ISETP.GT.U32.AND P4, PT, R7, R150, PT ;  /* 0x000000960700720c */ /* 0x000fe20003f84070 */
[----:B------:R-:W-:Y:S01]  /*9160*/  IMAD.HI.U32 R4, R8, R24, RZ ;  /* 0x0000001808047227 */ /* 0x000fe200078e00ff */
[----:B------:R-:W-:-:S02]  /*9170*/  ISETP.GE.AND P2, PT, R20, RZ, PT ;  /* 0x000000ff1400720c */ /* 0x000fc40003f46270 */
[----:B------:R-:W-:Y:S01]  /*9180*/  IABS R18, R12 ;  /* 0x0000000c00127213 */ /* 0x000fe20000000000 */
[----:B------:R-:W-:Y:S01]  /*9190*/  IMAD.MOV R4, RZ, RZ, -R4 ;  /* 0x000000ffff047224 */ /* 0x000fe200078e0a04 */
[----:B------:R-:W-:Y:S01]  /*91a0*/  IABS R20, R31 ;  /* 0x0000001f00147213 */ /* 0x000fe20000000000 */
[--C-:B------:R-:W-:Y:S01]  /*91b0*/  @!P5 IMAD.IADD R19, R19, 0x1, -R7.reuse ;  /* 0x000000011313d824 */ /* 0x100fe200078e0a07 */
[C---:B------:R-:W-:Y:S01]  /*91c0*/  ISETP.GT.U32.AND P5, PT, R7.reuse, R148, PT ;  /* 0x000000940700720c */ /* 0x040fe20003fa4070 */
[C---:B------:R-:W-:Y:S02]  /*91d0*/  IMAD R24, R7.reuse, R4, R24 ;  /* 0x0000000407187224 */ /* 0x040fe400078e0218 */
[----:B------:R-:W-:Y:S01]  /*91e0*/  @!P1 IMAD.IADD R26, R26, 0x1, -R7 ;  /* 0x000000011a1a9824 */ /* 0x000fe200078e0a07 */
[----:B------:R-:W-:Y:S01]  /*91f0*/  ISETP.GT.U32.AND P1, PT, R7, R28, PT ;  /* 0x0000001c0700720c */ /* 0x000fe20003f24070 */
[----:B------:R-:W-:-:S04]  /*9200*/  IMAD.HI.U32 R4, R8, R22, RZ ;  /* 0x0000001608047227 */ /* 0x000fc800078e00ff */
[--C-:B------:R-:W-:Y:S01]  /*9210*/  @!P4 IMAD.IADD R150, R150, 0x1, -R7.reuse ;  /* 0x000000019696c824 */ /* 0x100fe200078e0a07 */
[----:B------:R-:W-:Y:S01]  /*9220*/  ISETP.GE.AND P4, PT, R17, RZ, PT ;  /* 0x000000ff1100720c */ /* 0x000fe20003f86270 */
[----:B------:R-:W-:Y:S02]  /*9230*/  IMAD.MOV R17, RZ, RZ, -R4 ;  /* 0x000000ffff117224 */ /* 0x000fe400078e0a04 */
[----:B------:R-:W-:Y:S01]  /*9240*/  @!P0 IMAD.MOV R30, RZ, RZ, -R30 ;  /* 0x000000ffff1e8224 */ /* 0x000fe200078e0a1e */
[C---:B------:R-:W-:Y:S01]  /*9250*/  ISETP.GT.U32.AND P0, PT, R7.reuse, R24, PT ;  /* 0x000000180700720c */ /* 0x040fe20003f04070 */
[C---:B------:R-:W-:Y:S02]  /*9260*/  IMAD R22, R7.reuse, R17, R22 ;  /* 0x0000001107167224 */ /* 0x040fe400078e0216 */
[--C-:B------:R-:W-:Y:S02]  /*9270*/  @!P5 IMAD.IADD R148, R148, 0x1, -R7.reuse ;  /* 0x000000019494d824 */ /* 0x100fe400078e0a07 */
[----:B------:R-:W-:Y:S01]  /*9280*/  @!P1 IMAD.IADD R28, R28, 0x1, -R7 ;  /* 0x000000011c1c9824 */ /* 0x000fe200078e0a07 */
[C---:B------:R-:W-:Y:S01]  /*9290*/  ISETP.GT.U32.AND P1, PT, R7.reuse, R22, PT ;  /* 0x000000160700720c */ /* 0x040fe20003f24070 */
[----:B------:R-:W-:Y:S01]  /*92a0*/  @!P6 IMAD.MOV R19, RZ, RZ, -R19 ;  /* 0x000000ffff13e224 */ /* 0x000fe200078e0a13 */
[----:B------:R-:W-:Y:S01]  /*92b0*/  ISETP.GT.U32.AND P5, PT, R7, R148, PT ;  /* 0x000000940700720c */ /* 0x000fe20003fa4070 */
[----:B------:R-:W-:Y:S01]  /*92c0*/  IMAD.HI.U32 R4, R8, R21, RZ ;  /* 0x0000001508047227 */ /* 0x000fe200078e00ff */
[----:B------:R-:W-:-:S03]  /*92d0*/  ISETP.GE.AND P6, PT, R16, RZ, PT ;  /* 0x000000ff1000720c */ /* 0x000fc60003fc6270 */
[----:B------:R-:W-:Y:S02]  /*92e0*/  @!P0 IMAD.IADD R24, R24, 0x1, -R7 ;  /* 0x0000000118188824 */ /* 0x000fe400078e0a07 */
[----:B------:R-:W-:-:S04]  /*92f0*/  IMAD.HI.U32 R16, R8, R18, RZ ;  /* 0x0000001208107227 */ /* 0x000fc800078e00ff */
[--C-:B------:R-:W-:Y:S01]  /*9300*/  @!P1 IMAD.IADD R22, R22, 0x1, -R7.reuse ;  /* 0x0000000116169824 */ /* 0x100fe200078e0a07 */
[----:B------:R-:W-:Y:S01]  /*9310*/  ISETP.GT.U32.AND P1, PT, R7, R24, PT ;  /* 0x000000180700720c */ /* 0x000fe20003f24070 */
[----:B------:R-:W-:Y:S01]  /*9320*/  @!P5 IMAD.IADD R148, R148, 0x1, -R7 ;  /* 0x000000019494d824 */ /* 0x000fe200078e0a07 */
[----:B------:R-:W-:Y:S01]  /*9330*/  ISETP.GE.AND P5, PT, R12, RZ, PT ;  /* 0x000000ff0c00720c */ /* 0x000fe20003fa6270 */
[----:B------:R-:W-:-:S04]  /*9340*/  IMAD.HI.U32 R12, R8, R20, RZ ;  /* 0x00000014080c7227 */ /* 0x000fc800078e00ff */
[----:B------:R-:W-:Y:S01]  /*9350*/  @!P2 IMAD.MOV R148, RZ, RZ, -R148 ;  /* 0x000000ffff94a224 */ /* 0x000fe200078e0a94 */
[----:B------:R-:W-:Y:S01]  /*9360*/  ISETP.GE.AND P2, PT, R23, RZ, PT ;  /* 0x000000ff1700720c */ /* 0x000fe20003f46270 */
[----:B------:R-:W-:Y:S01]  /*9370*/  IMAD.MOV R16, RZ, RZ, -R16 ;  /* 0x000000ffff107224 */ /* 0x000fe200078e0a10 */
[----:B------:R-:W-:Y:S01]  /*9380*/  LOP3.LUT R23, R9, 0x34, RZ, 0xfc, !PT ;  /* 0x0000003409177812 */ /* 0x000fe200078efcff */
[----:B------:R-:W-:Y:S02]  /*9390*/  IMAD.MOV R12, RZ, RZ, -R12 ;  /* 0x000000ffff0c7224 */ /* 0x000fe400078e0a0c */
[----:B------:R-:W-:Y:S01]  /*93a0*/  @!P3 IMAD.MOV R150, RZ, RZ, -R150 ;  /* 0x000000ffff96b224 */ /* 0x000fe200078e0a96 */
[C---:B------:R-:W-:Y:S01]  /*93b0*/  ISETP.GT.U32.AND P3, PT, R7.reuse, R26, PT ;  /* 0x0000001a0700720c */ /* 0x040fe20003f64070 */
[C---:B------:R-:W-:Y:S01]  /*93c0*/  IMAD R18, R7.reuse, R16, R18 ;  /* 0x0000001007127224 */ /* 0x040fe200078e0212 */
[----:B------:R-:W-:Y:S01]  /*93d0*/  IABS R146, R23 ;  /* 0x0000001700927213 */ /* 0x000fe20000000000 */
[----:B------:R-:W-:-:S02]  /*93e0*/  IMAD R20, R7, R12, R20 ;  /* 0x0000000c07147224 */ /* 0x000fc400078e0214 */
[----:B------:R-:W-:Y:S02]  /*93f0*/  IMAD.MOV R4, RZ, RZ, -R4 ;  /* 0x000000ffff047224 */ /* 0x000fe400078e0a04 */
        /* <DEDUP_REMOVED lines=8> */
[--C-:B------:R-:W-:Y:S01]  /*9480*/  @!P3 IMAD.IADD R26, R26, 0x1, -R7.reuse ;  /* 0x000000011a1ab824 */ /* 0x100fe200078e0a07 */
[----:B------:R-:W-:Y:S01]  /*9490*/  ISETP.GE.AND P3, PT, R29, RZ, PT ;  /* 0x000000ff1d00720c */ /* 0x000fe20003f66270 */
[----:B------:R-:W-:Y:S01]  /*94a0*/  IMAD R146, R7, R4, R146 ;  /* 0x0000000407927224 */ /* 0x000fe200078e0292 */
[----:B------:R-:W-:Y:S01]  /*94b0*/  LOP3.LUT R29, R9, 0x30, RZ, 0xfc, !PT ;  /* 0x00000030091d7812 */ /* 0x000fe200078efcff */
[--C-:B------:R-:W-:Y:S02]  /*94c0*/  @!P1 IMAD.IADD R18, R18, 0x1, -R7.reuse ;  /* 0x0000000112129824 */ /* 0x100fe400078e0a07 */
[----:B------:R-:W-:Y:S01]  /*94d0*/  @!P0 IMAD.IADD R20, R20, 0x1, -R7 ;  /* 0x0000000114148824 */ /* 0x000fe200078e0a07 */
[----:B------:R-:W-:Y:S01]  /*94e0*/  IABS R142, R29 ;  /* 0x0000001d008e7213 */ /* 0x000fe20000000000 */
[----:B------:R-:W-:Y:S01]  /*94f0*/  IMAD.HI.U32 R17, R8, R144, RZ ;  /* 0x0000009008117227 */ /* 0x000fe200078e00ff */
[----:B------:R-:W-:-:S02]  /*9500*/  ISETP.GT.U32.AND P1, PT, R7, R146, PT ;  /* 0x000000920700720c */ /* 0x000fc40003f24070 */
[C---:B------:R-:W-:Y:S01]  /*9510*/  ISETP.GT.U32.AND P0, PT, R7.reuse, R20, PT ;  /* 0x000000140700720c */ /* 0x040fe20003f04070 */
[----:B------:R-:W-:Y:S01]  /*9520*/  @!P6 IMAD.IADD R22, R22, 0x1, -R7 ;  /* 0x000000011616e824 */ /* 0x000fe200078e0a07 */
[----:B------:R-:W-:Y:S01]  /*9530*/  ISETP.GT.U32.AND P6, PT, R7, R16, PT ;  /* 0x000000100700720c */ /* 0x000fe20003fc4070 */
[----:B------:R-:W-:-:S04]  /*9540*/  IMAD.HI.U32 R12, R8, R142, RZ ;  /* 0x0000008e080c7227 */ /* 0x000fc800078e00ff */
[----:B------:R-:W-:Y:S02]  /*9550*/  IMAD.MOV R12, RZ, RZ, -R12 ;  /* 0x000000ffff0c7224 */ /* 0x000fe400078e0a0c */
[----:B------:R-:W-:Y:S02]  /*9560*/  IMAD.MOV R17, RZ, RZ, -R17 ;  /* 0x000000ffff117224 */ /* 0x000fe400078e0a11 */
[C---:B------:R-:W-:Y:S01]  /*9570*/  IMAD R142, R7.reuse, R12, R142 ;  /* 0x0000000c078e7224 */ /* 0x040fe200078e028e */
[----:B------:R-:W-:Y:S01]  /*9580*/  IABS R12, R45 ;  /* 0x0000002d000c7213 */ /* 0x000fe20000000000 */
[--C-:B------:R-:W-:Y:S01]  /*9590*/  @!P1 IMAD.IADD R146, R146, 0x1, -R7.reuse ;  /* 0x0000000192929824 */ /* 0x100fe200078e0a07 */
[C---:B------:R-:W-:Y:S01]  /*95a0*/  ISETP.GT.U32.AND P1, PT, R7.reuse, R18, PT ;  /* 0x000000120700720c */ /* 0x040fe20003f24070 */
[--C-:B------:R-:W-:Y:S01]  /*95b0*/  @!P6 IMAD.IADD R16, R16, 0x1, -R7.reuse ;  /* 0x000000011010e824 */ /* 0x100fe200078e0a07 */
[----:B------:R-:W-:Y:S01]  /*95c0*/  ISETP.GT.U32.AND P6, PT, R7, R142, PT ;  /* 0x0000008e0700720c */ /* 0x000fe20003fc4070 */
[----:B------:R-:W-:Y:S01]  /*95d0*/  @!P0 IMAD.IADD R20, R20, 0x1, -R7 ;  /* 0x0000000114148824 */ /* 0x000fe200078e0a07 */
[----:B------:R-:W-:Y:S01]  /*95e0*/  ISETP.GE.AND P0, PT, R31, RZ, PT ;  /* 0x000000ff1f00720c */ /* 0x000fe20003f06270 */
[----:B------:R-:W-:Y:S01]  /*95f0*/  IMAD R144, R7, R17, R144 ;  /* 0x0000001107907224 */ /* 0x000fe200078e0290 */
[----:B------:R-:W-:Y:S01]  /*9600*/  LOP3.LUT R31, R9, 0x24, RZ, 0xfc, !PT ;  /* 0x00000024091f7812 */ /* 0x000fe200078efcff */
[----:B------:R-:W-:-:S02]  /*9610*/  VIADD R10, R10, 0x1c ;  /* 0x0000001c0a0a7836 */ /* 0x000fc40000000000 */
[----:B------:R-:W-:Y:S01]  /*9620*/  @!P4 IMAD.MOV R26, RZ, RZ, -R26 ;  /* 0x000000ffff1ac224 */ /* 0x000fe200078e0a1a */
[----:B------:R-:W-:Y:S01]  /*9630*/  IABS R138, R31 ;  /* 0x0000001f008a7213 */ /* 0x000fe20000000000 */
[----:B------:R-:W-:Y:S01]  /*9640*/  @!P2 IMAD.MOV R24, RZ, RZ, -R24 ;  /* 0x000000ffff18a224 */ /* 0x000fe200078e0a18 */
[----:B------:R-:W-:Y:S01]  /*9650*/  IABS R17, R10 ;  /* 0x0000000a00117213 */ /* 0x000fe20000000000 */
[--C-:B------:R-:W-:Y:S01]  /*9660*/  @!P1 IMAD.IADD R18, R18, 0x1, -R7.reuse ;  /* 0x0000000112129824 */ /* 0x100fe200078e0a07 */
[C---:B------:R-:W-:Y:S01]  /*9670*/  ISETP.GT.U32.AND P1, PT, R7.reuse, R144, PT ;  /* 0x000000900700720c */ /* 0x040fe20003f24070 */
[----:B------:R-:W-:Y:S01]  /*9680*/  IMAD.HI.U32 R4, R8, R138, RZ ;  /* 0x0000008a08047227 */ /* 0x000fe200078e00ff */
[C---:B------:R-:W-:Y:S02]  /*9690*/  ISETP.GT.U32.AND P2, PT, R7.reuse, R16, PT ;  /* 0x000000100700720c */ /* 0x040fe40003f44070 */
[----:B------:R-:W-:Y:S01]  /*96a0*/  ISETP.GT.U32.AND P4, PT, R7, R146, PT ;  /* 0x000000920700720c */ /* 0x000fe20003f84070 */
[----:B------:R-:W-:Y:S01]  /*96b0*/  @!P6 IMAD.IADD R142, R142, 0x1, -R7 ;  /* 0x000000018e8ee824 */ /* 0x000fe200078e0a07 */
[----:B------:R-:W-:Y:S01]  /*96c0*/  ISETP.GE.AND P6, PT, R10, RZ, PT ;  /* 0x000000ff0a00720c */ /* 0x000fe20003fc6270 */
[----:B------:R-:W-:-:S02]  /*96d0*/  IMAD.MOV R10, RZ, RZ, -R4 ;  /* 0x000000ffff0a7224 */ /* 0x000fc400078e0a04 */
[----:B------:R-:W-:-:S04]  /*96e0*/  IMAD.HI.U32 R4, R8, R12, RZ ;  /* 0x0000000c08047227 */ /* 0x000fc800078e00ff */
[C---:B------:R-:W-:Y:S02]  /*96f0*/  IMAD R138, R7.reuse, R10, R138 ;  /* 0x0000000a078a7224 */ /* 0x040fe400078e028a */
[----:B------:R-:W-:Y:S02]  /*9700*/  @!P1 IMAD.IADD R144, R144, 0x1, -R7 ;  /* 0x0000000190909824 */ /* 0x000fe400078e0a07 */
[----:B------:R-:W-:Y:S01]  /*9710*/  IMAD.MOV R4, RZ, RZ, -R4 ;  /* 0x000000ffff047224 */ /* 0x000fe200078e0a04 */
[----:B------:R-:W-:Y:S01]  /*9720*/  ISETP.GT.U32.AND P1, PT, R7, R138, PT ;  /* 0x0000008a0700720c */ /* 0x000fe20003f24070 */
[----:B------:R-:W-:-:S04]  /*9730*/  IMAD.HI.U32 R21, R8, R140, RZ ;  /* 0x0000008c08157227 */ /* 0x000fc800078e00ff */
[----:B------:R-:W-:Y:S02]  /*9740*/  IMAD R4, R7, R4, R12 ;  /* 0x0000000407047224 */ /* 0x000fe400078e020c */
[----:B------:R-:W-:Y:S02]  /*9750*/  IMAD.MOV R21, RZ, RZ, -R21 ;  /* 0x000000ffff157224 */ /* 0x000fe400078e0a15 */
[----:B------:R-:W-:-:S04]  /*9760*/  IMAD.HI.U32 R10, R8, R17, RZ ;  /* 0x00000011080a7227 */ /* 0x000fc800078e00ff */
[--C-:B------:R-:W-:Y:S01]  /*9770*/  @!P1 IMAD.IADD R138, R138, 0x1, -R7.reuse ;  /* 0x000000018a8a9824 */ /* 0x100fe200078e0a07 */
[C---:B------:R-:W-:Y:S01]  /*9780*/  ISETP.GT.U32.AND P1, PT, R7.reuse, R4, PT ;  /* 0x000000040700720c */ /* 0x040fe20003f24070 */
[C---:B------:R-:W-:Y:S02]  /*9790*/  IMAD R140, R7.reuse, R21, R140 ;  /* 0x00000015078c7224 */ /* 0x040fe400078e028c */
[----:B------:R-:W-:Y:S02]  /*97a0*/  IMAD.MOV R10, RZ, RZ, -R10 ;  /* 0x000000ffff0a7224 */ /* 0x000fe400078e0a0a */
[----:B------:R-:W-:Y:S01]  /*97b0*/  @!P3 IMAD.MOV R22, RZ, RZ, -R22 ;  /* 0x000000ffff16b224 */ /* 0x000fe200078e0a16 */
[C---:B------:R-:W-:Y:S01]  /*97c0*/  ISETP.GT.U32.AND P3, PT, R7.reuse, R142, PT ;  /* 0x0000008e0700720c */ /* 0x040fe20003f64070 */
[--C-:B------:R-:W-:Y:S01]  /*97d0*/  @!P2 IMAD.IADD R16, R16, 0x1, -R7.reuse ;  /* 0x000000011010a824 */ /* 0x100fe200078e0a07 */
[----:B------:R-:W-:Y:S01]  /*97e0*/  ISETP.GT.U32.AND P2, PT, R7, R140, PT ;  /* 0x0000008c0700720c */ /* 0x000fe20003f44070 */
[----:B------:R-:W-:Y:S01]  /*97f0*/  @!P4 IMAD.IADD R146, R146, 0x1, -R7 ;  /* 0x000000019292c824 */ /* 0x000fe200078e0a07 */
[----:B------:R-:W-:Y:S01]  /*9800*/  ISETP.GE.AND P4, PT, R39, RZ, PT ;  /* 0x000000ff2700720c */ /* 0x000fe20003f86270 */
[----:B------:R-:W-:Y:S01]  /*9810*/  IMAD R10, R7, R10, R17 ;  /* 0x0000000a070a7224 */ /* 0x000fe200078e0211 */
[----:B------:R-:W-:Y:S01]  /*9820*/  LOP3.LUT R39, R9, 0x18, RZ, 0xfc, !PT ;  /* 0x0000001809277812 */ /* 0x000fe200078efcff */
[----:B------:R-:W-:-:S02]  /*9830*/  @!P1 IMAD.IADD R4, R4, 0x1, -R7 ;  /* 0x0000000104049824 */ /* 0x000fc400078e0a07 */
[----:B------:R-:W-:Y:S01]  /*9840*/  @!P0 IMAD.MOV R20, RZ, RZ, -R20 ;  /* 0x000000ffff148224 */ /* 0x000fe200078e0a14 */
[C---:B------:R-:W-:Y:S01]  /*9850*/  ISETP.GT.U32.AND P1, PT, R7.reuse, R10, PT ;  /* 0x0000000a0700720c */ /* 0x040fe20003f24070 */
[----:B------:R-:W-:Y:S01]  /*9860*/  IMAD.HI.U32 R17, R8, R136, RZ ;  /* 0x0000008808117227 */ /* 0x000fe200078e00ff */
[----:B------:R-:W-:Y:S02]  /*9870*/  IABS R21, R39 ;  /* 0x0000002700157213 */ /* 0x000fe40000000000 */
[----:B------:R-:W-:Y:S01]  /*9880*/  ISETP.GT.U32.AND P0, PT, R7, R144, PT ;  /* 0x000000900700720c */ /* 0x000fe20003f04070 */
[----:B------:R-:W-:Y:S01]  /*9890*/  @!P3 IMAD.IADD R142, R142, 0x1, -R7 ;  /* 0x000000018e8eb824 */ /* 0x000fe200078e0a07 */
[----:B------:R-:W-:Y:S01]  /*98a0*/  ISETP.GE.AND P3, PT, R23, RZ, PT ;  /* 0x000000ff1700720c */ /* 0x000fe20003f66270 */
[----:B------:R-:W-:-:S04]  /*98b0*/  IMAD.HI.U32 R12, R8, R21, RZ ;  /* 0x00000015080c7227 */ /* 0x000fc800078e00ff */
[--C-:B------:R-:W-:Y:S01]  /*98c0*/  @!P2 IMAD.IADD R140, R140, 0x1, -R7.reuse ;  /* 0x000000018c8ca824 */ /* 0x100fe200078e0a07 */
[----:B------:R-:W-:Y:S01]  /*98d0*/  ISETP.GE.AND P2, PT, R29, RZ, PT ;  /* 0x000000ff1d00720c */ /* 0x000fe20003f46270 */
[----:B------:R-:W-:Y:S02]  /*98e0*/  IMAD.MOV R12, RZ, RZ, -R12 ;  /* 0x000000ffff0c7224 */ /* 0x000fe400078e0a0c */
[----:B------:R-:W-:Y:S01]  /*98f0*/  @!P1 IMAD.IADD R10, R10, 0x1, -R7 ;  /* 0x000000010a0a9824 */ /* 0x000fe200078e0a07 */
[C---:B------:R-:W-:Y:S01]  /*9900*/  ISETP.GT.U32.AND P1, PT, R7.reuse, R140, PT ;  /* 0x0000008c0700720c */ /* 0x040fe20003f24070 */
[----:B------:R-:W-:Y:S02]  /*9910*/  IMAD R12, R7, R12, R21 ;  /* 0x0000000c070c7224 */ /* 0x000fe400078e0215 */
[----:B------:R-:W-:-:S04]  /*9920*/  IMAD.HI.U32 R21, R8, R134, RZ ;  /* 0x0000008608157227 */ /* 0x000fc800078e00ff */
[----:B------:R-:W-:Y:S01]  /*9930*/  IMAD.MOV R29, RZ, RZ, -R17 ;  /* 0x000000ffff1d7224 */ /* 0x000fe200078e0a11 */
[----:B------:R-:W-:Y:S01]  /*9940*/  LOP3.LUT R17, R9, 0x4, RZ, 0xfc, !PT ;  /* 0x0000000409117812 */ /* 0x000fe200078efcff */
[----:B------:R-:W-:Y:S02]  /*9950*/  IMAD.MOV R21, RZ, RZ, -R21 ;  /* 0x000000ffff157224 */ /* 0x000fe400078e0a15 */
[----:B------:R-:W-:Y:S01]  /*9960*/  @!P4 IMAD.MOV R16, RZ, RZ, -R16 ;  /* 0x000000ffff10c224 */ /* 0x000fe200078e0a10 */
[----:B------:R-:W-:Y:S01]  /*9970*/  ISETP.GT.U32.AND P4, PT, R7, R138, PT ;  /* 0x0000008a0700720c */ /* 0x000fe20003f84070 */
[----:B------:R-:W-:Y:S01]  /*9980*/  IMAD.HI.U32 R23, R8, R132, RZ ;  /* 0x0000008408177227 */ /* 0x000fe200078e00ff */
[----:B------:R-:W-:-:S03]  /*9990*/  IABS R128, R17 ;  /* 0x0000001100807213 */ /* 0x000fc60000000000 */
[C---:B------:R-:W-:Y:S02]  /*99a0*/  IMAD R136, R7.reuse, R29, R136 ;  /* 0x0000001d07887224 */ /* 0x040fe400078e0288 */
[C---:B------:R-:W-:Y:S02]  /*99b0*/  IMAD R134, R7.reuse, R21, R134 ;  /* 0x0000001507867224 */ /* 0x040fe400078e0286 */
[----:B------:R-:W-:Y:S01]  /*99c0*/  @!P3 IMAD.MOV R146, RZ, RZ, -R146 ;  /* 0x000000ffff92b224 */ /* 0x000fe200078e0a92 */
[----:B------:R-:W-:Y:S01]  /*99d0*/  ISETP.GT.U32.AND P3, PT, R7, R4, PT ;  /* 0x000000040700720c */ /* 0x000fe20003f64070 */
[----:B------:R-:W-:Y:S02]  /*99e0*/  IMAD.MOV R23, RZ, RZ, -R23 ;  /* 0x000000ffff177224 */ /* 0x000fe400078e0a17 */
[----:B------:R-:W-:-:S04]  /*99f0*/  IMAD.HI.U32 R9, R8, R130, RZ ;  /* 0x0000008208097227 */ /* 0x000fc800078e00ff */
[----:B------:R-:W-:Y:S01]  /*9a00*/  @!P5 IMAD.MOV R18, RZ, RZ, -R18 ;  /* 0x000000ffff12d224 */ /* 0x000fe200078e0a12 */
[C---:B------:R-:W-:Y:S01]  /*9a10*/  ISETP.GT.U32.AND P5, PT, R7.reuse, R10, PT ;  /* 0x0000000a0700720c */ /* 0x040fe20003fa4070 */
[----:B------:R-:W-:Y:S01]  /*9a20*/  @!P2 IMAD.MOV R142, RZ, RZ, -R142 ;  /* 0x000000ffff8ea224 */ /* 0x000fe200078e0a8e */
[C---:B------:R-:W-:Y:S01]  /*9a30*/  ISETP.GT.U32.AND P2, PT, R7.reuse, R12, PT ;  /* 0x0000000c0700720c */ /* 0x040fe20003f44070 */
[--C-:B------:R-:W-:Y:S01]  /*9a40*/  @!P0 IMAD.IADD R144, R144, 0x1, -R7.reuse ;  /* 0x0000000190908824 */ /* 0x100fe200078e0a07 */
[C---:B------:R-:W-:Y:S01]  /*9a50*/  ISETP.GT.U32.AND P0, PT, R7.reuse, R136, PT ;  /* 0x000000880700720c */ /* 0x040fe20003f04070 */
[----:B------:R-:W-:Y:S01]  /*9a60*/  @!P1 IMAD.IADD R140, R140, 0x1, -R7 ;  /* 0x000000018c8c9824 */ /* 0x000fe200078e0a07 */
[C---:B------:R-:W-:Y:S01]  /*9a70*/  ISETP.GT.U32.AND P1, PT, R7.reuse, R134, PT ;  /* 0x000000860700720c */ /* 0x040fe20003f24070 */
[----:B------:R-:W-:Y:S01]  /*9a80*/  IMAD R132, R7, R23, R132 ;  /* 0x0000001707847224 */ /* 0x000fe200078e0284 */
[----:B------:R-:W-:Y:S01]  /*9a90*/  LOP3.LUT R23, RZ, R5, RZ, 0x33, !PT ;  /* 0x00000005ff177212 */ /* 0x000fe200078e33ff */
[----:B------:R-:W-:-:S02]  /*9aa0*/  IMAD.MOV R9, RZ, RZ, -R9 ;  /* 0x000000ffff097224 */ /* 0x000fc400078e0a09 */
[----:B------:R-:W-:Y:S01]  /*9ab0*/  @!P4 IMAD.IADD R138, R138, 0x1, -R7 ;  /* 0x000000018a8ac824 */ /* 0x000fe200078e0a07 */
[C---:B------:R-:W-:Y:S01]  /*9ac0*/  ISETP.GT.U32.AND P4, PT, R7.reuse, R132, PT ;  /* 0x000000840700720c */ /* 0x040fe20003f84070 */
[----:B------:R-:W-:Y:S02]  /*9ad0*/  IMAD R130, R7, R9, R130 ;  /* 0x0000000907827224 */ /* 0x000fe400078e0282 */
[----:B------:R-:W-:-:S04]  /*9ae0*/  IMAD.HI.U32 R8, R8, R128, RZ ;  /* 0x0000008008087227 */ /* 0x000fc800078e00ff */
[--C-:B------:R-:W-:Y:S01]  /*9af0*/  @!P3 IMAD.IADD R4, R4, 0x1, -R7.reuse ;  /* 0x000000010404b824 */ /* 0x100fe200078e0a07 */
[----:B------:R-:W-:Y:S01]  /*9b00*/  ISETP.GT.U32.AND P3, PT, R7, R130, PT ;  /* 0x000000820700720c */ /* 0x000fe20003f64070 */
[----:B------:R-:W-:Y:S02]  /*9b10*/  IMAD.MOV R8, RZ, RZ, -R8 ;  /* 0x000000ffff087224 */ /* 0x000fe400078e0a08 */
[--C-:B------:R-:W-:Y:S01]  /*9b20*/  @!P5 IMAD.IADD R10, R10, 0x1, -R7.reuse ;  /* 0x000000010a0ad824 */ /* 0x100fe200078e0a07 */
[----:B------:R-:W-:Y:S01]  /*9b30*/  ISETP.GE.AND P5, PT, R41, RZ, PT ;  /* 0x000000ff2900720c */ /* 0x000fe20003fa6270 */
[--C-:B------:R-:W-:Y:S01]  /*9b40*/  @!P2 IMAD.IADD R12, R12, 0x1, -R7.reuse ;  /* 0x000000010c0ca824 */ /* 0x100fe200078e0a07 */
[----:B------:R-:W-:Y:S01]  /*9b50*/  ISETP.GE.AND P2, PT, R43, RZ, PT ;  /* 0x000000ff2b00720c */ /* 0x000fe20003f46270 */
[--C-:B------:R-:W-:Y:S01]  /*9b60*/  @!P0 IMAD.IADD R136, R136, 0x1, -R7.reuse ;  /* 0x0000000188888824 */ /* 0x100fe200078e0a07 */
[----:B------:R-:W-:Y:S01]  /*9b70*/  ISETP.GE.AND P0, PT, R31, RZ, PT ;  /* 0x000000ff1f00720c */ /* 0x000fe20003f06270 */
[----:B------:R-:W-:Y:S01]  /*9b80*/  @!P1 IMAD.IADD R134, R134, 0x1, -R7 ;  /* 0x0000000186869824 */ /* 0x000fe200078e0a07 */
[----:B------:R-:W-:Y:S01]  /*9b90*/  ISETP.GE.AND P1, PT, R45, RZ, PT ;  /* 0x000000ff2d00720c */ /* 0x000fe20003f26270 */
[----:B------:R-:W-:-:S02]  /*9ba0*/  IMAD R128, R7, R8, R128 ;  /* 0x0000000807807224 */ /* 0x000fc400078e0280 */
[--C-:B------:R-:W-:Y:S02]  /*9bb0*/  @!P4 IMAD.IADD R132, R132, 0x1, -R7.reuse ;  /* 0x000000018484c824 */ /* 0x100fe400078e0a07 */
[--C-:B------:R-:W-:Y:S01]  /*9bc0*/  @!P3 IMAD.IADD R130, R130, 0x1, -R7.reuse ;  /* 0x000000018282b824 */ /* 0x100fe200078e0a07 */
[C---:B------:R-:W-:Y:S01]  /*9bd0*/  ISETP.GT.U32.AND P4, PT, R7.reuse, R128, PT ;  /* 0x000000800700720c */ /* 0x040fe20003f84070 */
[----:B------:R-:W-:Y:S01]  /*9be0*/  IMAD.MOV.U32 R8, RZ, RZ, R4 ;  /* 0x000000ffff087224 */ /* 0x000fe200078e0004 */
[C---:B------:R-:W-:Y:S01]  /*9bf0*/  ISETP.GT.U32.AND P3, PT, R7.reuse, R12, PT ;  /* 0x0000000c0700720c */ /* 0x040fe20003f64070 */
[----:B------:R-:W-:Y:S01]  /*9c00*/  @!P5 IMAD.MOV R144, RZ, RZ, -R144 ;  /* 0x000000ffff90d224 */ /* 0x000fe200078e0a90 */
[C---:B------:R-:W-:Y:S01]  /*9c10*/  ISETP.GT.U32.AND P5, PT, R7.reuse, R132, PT ;  /* 0x000000840700720c */ /* 0x040fe20003fa4070 */
[----:B------:R-:W-:Y:S01]  /*9c20*/  @!P2 IMAD.MOV R140, RZ, RZ, -R140 ;  /* 0x000000ffff8ca224 */ /* 0x000fe200078e0a8c */
[C---:B------:R-:W-:Y:S01]  /*9c30*/  ISETP.GT.U32.AND P2, PT, R7.reuse, R136, PT ;  /* 0x000000880700720c */ /* 0x040fe20003f44070 */
[----:B------:R-:W-:Y:S01]  /*9c40*/  @!P0 IMAD.MOV R138, RZ, RZ, -R138 ;  /* 0x000000ffff8a8224 */ /* 0x000fe200078e0a8a */
[C---:B------:R-:W-:Y:S01]  /*9c50*/  ISETP.GT.U32.AND P0, PT, R7.reuse, R134, PT ;  /* 0x000000860700720c */ /* 0x040fe20003f04070 */
[----:B------:R-:W-:Y:S01]  /*9c60*/  @!P1 IMAD.MOV R8, RZ, RZ, -R8 ;  /* 0x000000ffff089224 */ /* 0x000fe200078e0a08 */
[----:B------:R-:W-:Y:S01]  /*9c70*/  ISETP.GT.U32.AND P1, PT, R7, R130, PT ;  /* 0x000000820700720c */ /* 0x000fe20003f24070 */
[----:B------:R-:W-:Y:S01]  /*9c80*/  @!P6 IMAD.MOV R10, RZ, RZ, -R10 ;  /* 0x000000ffff0ae224 */ /* 0x000fe200078e0a0a */
[----:B------:R-:W-:Y:S01]  /*9c90*/  ISETP.GE.AND P6, PT, R39, RZ, PT ;  /* 0x000000ff2700720c */ /* 0x000fe20003fc6270 */
[----:B------:R-:W-:-:S02]  /*9ca0*/  @!P4 IMAD.IADD R128, R128, 0x1, -R7 ;  /* 0x000000018080c824 */ /* 0x000fc400078e0a07 */
[--C-:B------:R-:W-:Y:S01]  /*9cb0*/  @!P3 IMAD.IADD R12, R12, 0x1, -R7.reuse ;  /* 0x000000010c0cb824 */ /* 0x100fe200078e0a07 */
[----:B------:R-:W-:Y:S01]  /*9cc0*/  ISETP.GE.AND P3, PT, R47, RZ, PT ;  /* 0x000000ff2f00720c */ /* 0x000fe20003f66270 */
[--C-:B------:R-:W-:Y:S01]  /*9cd0*/  @!P5 IMAD.IADD R132, R132, 0x1, -R7.reuse ;  /* 0x000000018484d824 */ /* 0x100fe200078e0a07 */
[----:B------:R-:W-:Y:S01]  /*9ce0*/  ISETP.GT.U32.AND P4, PT, R7, R128, PT ;  /* 0x000000800700720c */ /* 0x000fe20003f84070 */
[--C-:B------:R-:W-:Y:S01]  /*9cf0*/  @!P2 IMAD.IADD R136, R136, 0x1, -R7.reuse ;  /* 0x000000018888a824 */ /* 0x100fe200078e0a07 */
[----:B------:R-:W-:Y:S01]  /*9d00*/  ISETP.GE.AND P2, PT, R49, RZ, PT ;  /* 0x000000ff3100720c */ /* 0x000fe20003f46270 */
[--C-:B------:R-:W-:Y:S01]  /*9d10*/  @!P0 IMAD.IADD R134, R134, 0x1, -R7.reuse ;  /* 0x0000000186868824 */ /* 0x100fe200078e0a07 */
[----:B------:R-:W-:Y:S01]  /*9d20*/  ISETP.GE.AND P0, PT, R51, RZ, PT ;  /* 0x000000ff3300720c */ /* 0x000fe20003f06270 */
[----:B------:R-:W-:Y:S01]  /*9d30*/  @!P1 IMAD.IADD R130, R130, 0x1, -R7 ;  /* 0x0000000182829824 */ /* 0x000fe200078e0a07 */
[----:B------:R-:W-:Y:S01]  /*9d40*/  ISETP.GE.AND P5, PT, R53, RZ, PT ;  /* 0x000000ff3500720c */ /* 0x000fe20003fa6270 */
[----:B------:R-:W-:Y:S01]  /*9d50*/  @!P6 IMAD.MOV R12, RZ, RZ, -R12 ;  /* 0x000000ffff0ce224 */ /* 0x000fe200078e0a0c */
[----:B------:R-:W-:Y:S01]  /*9d60*/  ISETP.GE.AND P1, PT, R17, RZ, PT ;  /* 0x000000ff1100720c */ /* 0x000fe20003f26270 */
[----:B------:R-:W-:Y:S01]  /*9d70*/  IMAD R4, R55, UR8, RZ ;  /* 0x0000000837047c24 */ /* 0x000fe2000f8e02ff */
[----:B------:R-:W-:Y:S01]  /*9d80*/  USHF.L.U32 UR8, UR8, 0x5, URZ ;  /* 0x0000000508087899 */ /* 0x000fe2000800063f */
[----:B------:R-:W-:-:S02]  /*9d90*/  @!P3 IMAD.MOV R136, RZ, RZ, -R136 ;  /* 0x000000ffff88b224 */ /* 0x000fc400078e0a88 */
[----:B------:R-:W-:Y:S01]  /*9da0*/  @!P4 IMAD.IADD R128, R128, 0x1, -R7 ;  /* 0x000000018080c824 */ /* 0x000fe200078e0a07 */
[----:B------:R-:W-:Y:S01]  /*9db0*/  ISETP.NE.AND P4, PT, R5, RZ, PT ;  /* 0x000000ff0500720c */ /* 0x000fe20003f85270 */
[----:B------:R-:W-:Y:S01]  /*9dc0*/  @!P2 IMAD.MOV R134, RZ, RZ, -R134 ;  /* 0x000000ffff86a224 */ /* 0x000fe200078e0a86 */
[----:B------:R-:W-:Y:S01]  /*9dd0*/  IADD3 R5, P6, R4, UR6, RZ ;  /* 0x0000000604057c10 */ /* 0x000fe2000ffde0ff */
[----:B------:R-:W-:Y:S01]  /*9de0*/  @!P0 IMAD.MOV R132, RZ, RZ, -R132 ;  /* 0x000000ffff848224 */ /* 0x000fe200078e0a84 */
[C---:B------:R-:W-:Y:S01]  /*9df0*/  SEL R17, R23.reuse, R34, !P4 ;  /* 0x0000002217117207 */ /* 0x040fe20006000000 */
[----:B------:R-:W-:Y:S01]  /*9e00*/  @!P5 IMAD.MOV R130, RZ, RZ, -R130 ;  /* 0x000000ffff82d224 */ /* 0x000fe200078e0a82 */
[C---:B------:R-:W-:Y:S01]  /*9e10*/  SEL R235, R23.reuse, R32, !P4 ;  /* 0x0000002017eb7207 */ /* 0x040fe20006000000 */
[----:B------:R-:W-:Y:S01]  /*9e20*/  @!P1 IMAD.MOV R128, RZ, RZ, -R128 ;  /* 0x000000ffff809224 */ /* 0x000fe200078e0a80 */
[C---:B------:R-:W-:Y:S01]  /*9e30*/  SEL R239, R23.reuse, R38, !P4 ;  /* 0x0000002617ef7207 */ /* 0x040fe20006000000 */
[----:B------:R-:W-:Y:S01]  /*9e40*/  ULDC UR6, c[0x0][0x234] ;  /* 0x00008d0000067ab9 */ /* 0x000fe20000000800 */
[----:B------:R-:W-:Y:S01]  /*9e50*/  SEL R241, R23, R36, !P4 ;  /* 0x0000002417f17207 */ /* 0x000fe20006000000 */
[----:B------:R-:W-:Y:S01]  /*9e60*/  IMAD R235, R235, UR5, RZ ;  /* 0x00000005ebeb7c24 */ /* 0x000fe2000f8e02ff */
        /* <DEDUP_REMOVED lines=54> */
[C---:B------:R-:W-:Y:S01]  /*a1d0*/  SEL R34, R23.reuse, R15, !P4 ;  /* 0x0000000f17227207 */ /* 0x040fe20006000000 */
        /* <DEDUP_REMOVED lines=47> */
[----:B------:R-:W-:Y:S01]  /*a4d0*/  SEL R85, R23, R160, !P4 ;  /* 0x000000a017557207 */ /* 0x000fe20006000000 */
        /* <DEDUP_REMOVED lines=145> */
[----:B------:R-:W-:Y:S01]  /*adf0*/  LEA.HI.X.SX32 R4, R4, UR7, 0x1, P6 ;  /* 0x0000000704047c11 */ /* 0x000fe2000b0f0eff */
[----:B------:R-:W-:Y:S01]  /*ae00*/  IMAD R17, R127, UR5, RZ ;  /* 0x000000057f117c24 */ /* 0x000fe2000f8e02ff */
[-C--:B------:R-:W-:Y:S01]  /*ae10*/  IADD3 R240, P5, R239, R5.reuse, RZ ;  /* 0x00000005eff07210 */ /* 0x080fe20007fbe0ff */
[----:B------:R-:W-:Y:S01]  /*ae20*/  IMAD R19, R19, UR5, RZ ;  /* 0x0000000513137c24 */ /* 0x000fe2000f8e02ff */
[-C--:B------:R-:W-:Y:S01]  /*ae30*/  IADD3 R127, P2, R128, R5.reuse, RZ ;  /* 0x00000005807f7210 */ /* 0x080fe20007f5e0ff */
[----:B------:R-:W-:Y:S01]  /*ae40*/  IMAD R21, R21, UR5, RZ ;  /* 0x0000000515157c24 */ /* 0x000fe2000f8e02ff */
[-C--:B------:R-:W-:Y:S01]  /*ae50*/  LEA.HI.X.SX32 R239, R239, R4.reuse, 0x1, P5 ;  /* 0x00000004efef7211 */ /* 0x080fe200028f0eff */
[----:B------:R-:W-:Y:S01]  /*ae60*/  IMAD R23, R23, UR5, RZ ;  /* 0x0000000517177c24 */ /* 0x000fe2000f8e02ff */
[-C--:B------:R-:W-:Y:S01]  /*ae70*/  IADD3 R242, P6, R241, R5.reuse, RZ ;  /* 0x00000005f1f27210 */ /* 0x080fe20007fde0ff */
[----:B------:R0:W-:Y:S01]  /*ae80*/  STL [R1+0x13a4], R127 ;  /* 0x0013a47f01007387 */ /* 0x0001e20000100800 */
[-C--:B------:R-:W-:Y:S01]  /*ae90*/  IADD3 R244, P0, R243, R5.reuse, RZ ;  /* 0x00000005f3f47210 */ /* 0x080fe20007f1e0ff */
[----:B------:R-:W-:Y:S01]  /*aea0*/  IMAD R27, R27, UR6, RZ ;  /* 0x000000061b1b7c24 */ /* 0x000fe2000f8e02ff */
[-C--:B------:R-:W-:Y:S01]  /*aeb0*/  LEA.HI.X.SX32 R241, R241, R4.reuse, 0x1, P6 ;  /* 0x00000004f1f17211 */ /* 0x080fe200030f0eff */
[----:B------:R-:W-:Y:S01]  /*aec0*/  USHF.R.U32.HI UR6, URZ, 0x4, UR4 ;  /* 0x000000043f067899 */ /* 0x000fe20008011604 */
[----:B------:R-:W-:Y:S01]  /*aed0*/  LEA.HI.X.SX32 R243, R243, R4, 0x1, P0 ;  /* 0x00000004f3f37211 */ /* 0x000fe200000f0eff */
[----:B------:R-:W-:Y:S01]  /*aee0*/  UMOV UR7, URZ ;  /* 0x0000003f00077c82 */ /* 0x000fe20008000000 */
[-C--:B------:R-:W-:Y:S01]  /*aef0*/  IADD3 R246, P1, R245, R5.reuse, RZ ;  /* 0x00000005f5f67210 */ /* 0x080fe20007f3e0ff */
[----:B------:R-:W-:Y:S01]  /*af00*/  USGXT.U32 UR6, UR6, 0xe ;  /* 0x0000000e0606789a */ /* 0x000fe20008000000 */
[----:B------:R-:W-:-:S02]  /*af10*/  IADD3 R236, P3, R235, R5, RZ ;  /* 0x00000005ebec7210 */ /* 0x000fc40007f7e0ff */
[----:B------:R-:W-:Y:S02]  /*af20*/  CS2R R130, SRZ ;  /* 0x0000000000827805 */ /* 0x000fe4000001ff00 */
[----:B0-----:R-:W-:Y:S02]  /*af30*/  LEA.HI.X.SX32 R127, R128, R4, 0x1, P2 ;  /* 0x00000004807f7211 */ /* 0x001fe400010f0eff */
[----:B------:R-:W-:Y:S02]  /*af40*/  CS2R R132, SRZ ;  /* 0x0000000000847805 */ /* 0x000fe4000001ff00 */
[-C--:B------:R-:W-:Y:S02]  /*af50*/  IADD3 R128, P6, R125, R5.reuse, RZ ;  /* 0x000000057d807210 */ /* 0x080fe40007fde0ff */
[----:B------:R-:W-:Y:S02]  /*af60*/  CS2R R134, SRZ ;  /* 0x0000000000867805 */ /* 0x000fe4000001ff00 */
[-C--:B------:R-:W-:Y:S01]  /*af70*/  IADD3 R248, P2, R247, R5.reuse, RZ ;  /* 0x00000005f7f87210 */ /* 0x080fe20007f5e0ff */
[----:B------:R0:W-:Y:S01]  /*af80*/  STL [R1+0x13a0], R127 ;  /* 0x0013a07f01007387 */ /* 0x0001e20000100800 */
[----:B------:R-:W-:-:S02]  /*af90*/  IADD3 R238, P4, R237, R5, RZ ;  /* 0x00000005edee7210 */ /* 0x000fc40007f9e0ff */
[----:B------:R-:W-:Y:S02]  /*afa0*/  CS2R R136, SRZ ;  /* 0x0000000000887805 */ /* 0x000fe4000001ff00 */
[-C--:B------:R-:W-:Y:S02]  /*afb0*/  LEA.HI.X.SX32 R245, R245, R4.reuse, 0x1, P1 ;  /* 0x00000004f5f57211 */ /* 0x080fe400008f0eff */
[----:B------:R-:W-:Y:S02]  /*afc0*/  CS2R R138, SRZ ;  /* 0x00000000008a7805 */ /* 0x000fe4000001ff00 */
[-C--:B------:R-:W-:Y:S02]  /*afd0*/  LEA.HI.X.SX32 R235, R235, R4.reuse, 0x1, P3 ;  /* 0x00000004ebeb7211 */ /* 0x080fe400018f0eff */
[----:B------:R-:W-:Y:S02]  /*afe0*/  CS2R R140, SRZ ;  /* 0x00000000008c7805 */ /* 0x000fe4000001ff00 */
[----:B------:R-:W-:-:S02]  /*aff0*/  LEA.HI.X.SX32 R247, R247, R4, 0x1, P2 ;  /* 0x00000004f7f77211 */ /* 0x000fc400010f0eff */
[----:B------:R-:W-:Y:S02]  /*b000*/  CS2R R142, SRZ ;  /* 0x00000000008e7805 */ /* 0x000fe4000001ff00 */
[-C--:B------:R-:W-:Y:S02]  /*b010*/  IADD3 R250, P3, R249, R5.reuse, RZ ;  /* 0x00000005f9fa7210 */ /* 0x080fe40007f7e0ff */
[----:B------:R-:W-:Y:S02]  /*b020*/  CS2R R144, SRZ ;  /* 0x0000000000907805 */ /* 0x000fe4000001ff00 */
[----:B0-----:R-:W-:Y:S02]  /*b030*/  IADD3 R127, P5, R126, R5, RZ ;  /* 0x000000057e7f7210 */ /* 0x001fe40007fbe0ff */
[----:B------:R-:W-:Y:S02]  /*b040*/  CS2R R146, SRZ ;  /* 0x0000000000927805 */ /* 0x000fe4000001ff00 */
[----:B------:R-:W-:-:S02]  /*b050*/  LEA.HI.X.SX32 R237, R237, R4, 0x1, P4 ;  /* 0x00000004eded7211 */ /* 0x000fc400020f0eff */
[----:B------:R-:W-:Y:S02]  /*b060*/  CS2R R148, SRZ ;  /* 0x0000000000947805 */ /* 0x000fe4000001ff00 */
[-C--:B------:R-:W-:Y:S01]  /*b070*/  IADD3 R252, P4, R251, R5.reuse, RZ ;  /* 0x00000005fbfc7210 */ /* 0x080fe20007f9e0ff */
[----:B------:R0:W-:Y:S01]  /*b080*/  STL [R1+0xe04], R127 ;  /* 0x000e047f01007387 */ /* 0x0001e20000100800 */
[-C--:B------:R-:W-:Y:S02]  /*b090*/  LEA.HI.X.SX32 R249, R249, R4.reuse, 0x1, P3 ;  /* 0x00000004f9f97211 */ /* 0x080fe400018f0eff */
[----:B------:R-:W-:Y:S02]  /*b0a0*/  CS2R R150, SRZ ;  /* 0x0000000000967805 */ /* 0x000fe4000001ff00 */
[-C--:B------:R-:W-:Y:S01]  /*b0b0*/  LEA.HI.X.SX32 R251, R251, R4.reuse, 0x1, P4 ;  /* 0x00000004fbfb7211 */ /* 0x080fe200020f0eff */
[----:B------:R1:W-:Y:S01]  /*b0c0*/  STL [R1+0xe0c], R128 ;  /* 0x000e0c8001007387 */ /* 0x0003e20000100800 */
[----:B------:R-:W-:Y:S01]  /*b0d0*/  LEA.HI.X.SX32 R126, R126, R4, 0x1, P5 ;  /* 0x000000047e7e7211 */ /* 0x000fe200028f0eff */
[----:B------:R-:W-:Y:S01]  /*b0e0*/  UIADD3.64 UR14, UR6, -UR14, URZ ;  /* 0x8000000e060e7297 */ /* 0x000fe2000fffe03f */
[----:B0-----:R-:W-:-:S02]  /*b0f0*/  IADD3 R127, P0, R124, R5, RZ ;  /* 0x000000057c7f7210 */ /* 0x001fc40007f1e0ff */
[----:B-1----:R-:W-:-:S03]  /*b100*/  IADD3 R128, P1, R123, R5, RZ ;  /* 0x000000057b807210 */ /* 0x002fc60007f3e0ff */
[----:B------:R0:W-:Y:S01]  /*b110*/  STL [R1+0xe14], R127 ;  /* 0x000e147f01007387 */ /* 0x0001e20000100800 */
[----:B------:R-:W-:-:S03]  /*b120*/  LEA.HI.X.SX32 R123, R123, R4, 0x1, P1 ;  /* 0x000000047b7b7211 */ /* 0x000fc600008f0eff */
[----:B------:R1:W-:Y:S01]  /*b130*/  STL [R1+0xe1c], R128 ;  /* 0x000e1c8001007387 */ /* 0x0003e20000100800 */
[-C--:B0-----:R-:W-:Y:S02]  /*b140*/  IADD3 R127, P2, R122, R5.reuse, RZ ;  /* 0x000000057a7f7210 */ /* 0x081fe40007f5e0ff */
[----:B-1----:R-:W-:-:S03]  /*b150*/  IADD3 R128, P3, R121, R5, RZ ;  /* 0x0000000579807210 */ /* 0x002fc60007f7e0ff */
[----:B------:R0:W-:Y:S04]  /*b160*/  STL [R1+0xe24], R127 ;  /* 0x000e247f01007387 */ /* 0x0001e80000100800 */
[----:B------:R1:W-:Y:S01]  /*b170*/  STL [R1+0xe2c], R128 ;  /* 0x000e2c8001007387 */ /* 0x0003e20000100800 */
[-C--:B0-----:R-:W-:Y:S02]  /*b180*/  IADD3 R127, P4, R120, R5.reuse, RZ ;  /* 0x00000005787f7210 */ /* 0x081fe40007f9e0ff */
[----:B-1----:R-:W-:-:S03]  /*b190*/  IADD3 R128, P5, R119, R5, RZ ;  /* 0x0000000577807210 */ /* 0x002fc60007fbe0ff */
[----:B------:R0:W-:Y:S01]  /*b1a0*/  STL [R1+0xe34], R127 ;  /* 0x000e347f01007387 */ /* 0x0001e20000100800 */
[----:B------:R-:W-:-:S03]  /*b1b0*/  LEA.HI.X.SX32 R120, R120, R4, 0x1, P4 ;  /* 0x0000000478787211 */ /* 0x000fc600020f0eff */
[----:B------:R1:W-:Y:S04]  /*b1c0*/  STL [R1+0xe00], R126 ;  /* 0x000e007e01007387 */ /* 0x0003e80000100800 */
[----:B------:R2:W-:Y:S01]  /*b1d0*/  STL [R1+0xe3c], R128 ;  /* 0x000e3c8001007387 */ /* 0x0005e20000100800 */
[-C--:B0-----:R-:W-:Y:S02]  /*b1e0*/  LEA.HI.X.SX32 R127, R125, R4.reuse, 0x1, P6 ;  /* 0x000000047d7f7211 */ /* 0x081fe400030f0eff */
[----:B------:R-:W-:Y:S02]  /*b1f0*/  LEA.HI.X.SX32 R125, R124, R4, 0x1, P0 ;  /* 0x000000047c7d7211 */ /* 0x000fe400000f0eff */
[-C--:B-1----:R-:W-:Y:S01]  /*b200*/  IADD3 R126, P6, R118, R5.reuse, RZ ;  /* 0x00000005767e7210 */ /* 0x082fe20007fde0ff */
[----:B------:R-:W-:Y:S01]  /*b210*/  STL [R1+0xe08], R127 ;  /* 0x000e087f01007387 */ /* 0x000fe20000100800 */
[----:B------:R-:W-:-:S02]  /*b220*/  IADD3 R124, P0, R117, R5, RZ ;  /* 0x00000005757c7210 */ /* 0x000fc40007f1e0ff */
[----:B--2---:R-:W-:Y:S01]  /*b230*/  CS2R R128, SRZ ;  /* 0x0000000000807805 */ /* 0x004fe2000001ff00 */
[----:B------:R0:W-:Y:S01]  /*b240*/  STL [R1+0xe44], R126 ;  /* 0x000e447e01007387 */ /* 0x0001e20000100800 */
[----:B------:R-:W-:-:S03]  /*b250*/  LEA.HI.X.SX32 R117, R117, R4, 0x1, P0 ;  /* 0x0000000475757211 */ /* 0x000fc600000f0eff */
[----:B------:R1:W-:Y:S04]  /*b260*/  STL [R1+0xe10], R125 ;  /* 0x000e107d01007387 */ /* 0x0003e80000100800 */
[----:B------:R2:W-:Y:S01]  /*b270*/  STL [R1+0xe4c], R124 ;  /* 0x000e4c7c01007387 */ /* 0x0005e20000100800 */
[----:B0-----:R-:W-:-:S03]  /*b280*/  CS2R R126, SRZ ;  /* 0x00000000007e7805 */ /* 0x001fc6000001ff00 */
[----:B------:R0:W-:Y:S01]  /*b290*/  STL [R1+0xe18], R123 ;  /* 0x000e187b01007387 */ /* 0x0001e20000100800 */
[----:B-1----:R-:W-:Y:S02]  /*b2a0*/  IADD3 R125, P1, R116, R5, RZ ;  /* 0x00000005747d7210 */ /* 0x002fe40007f3e0ff */
[----:B--2---:R-:W-:-:S03]  /*b2b0*/  LEA.HI.X.SX32 R124, R122, R4, 0x1, P2 ;  /* 0x000000047a7c7211 */ /* 0x004fc600010f0eff */
[----:B------:R-:W-:Y:S01]  /*b2c0*/  STL [R1+0xe54], R125 ;  /* 0x000e547d01007387 */ /* 0x000fe20000100800 */
[----:B------:R-:W-:Y:S02]  /*b2d0*/  LEA.HI.X.SX32 R122, R121, R4, 0x1, P3 ;  /* 0x00000004797a7211 */ /* 0x000fe400018f0eff */
[-C--:B0-----:R-:W-:Y:S01]  /*b2e0*/  IADD3 R123, P2, R115, R5.reuse, RZ ;  /* 0x00000005737b7210 */ /* 0x081fe20007f5e0ff */
[----:B------:R0:W-:Y:S01]  /*b2f0*/  STL [R1+0xe20], R124 ;  /* 0x000e207c01007387 */ /* 0x0001e20000100800 */
[----:B------:R-:W-:-:S03]  /*b300*/  IADD3 R121, P3, R114, R5, RZ ;  /* 0x0000000572797210 */ /* 0x000fc60007f7e0ff */
[----:B------:R-:W-:Y:S01]  /*b310*/  STL [R1+0xe5c], R123 ;  /* 0x000e5c7b01007387 */ /* 0x000fe20000100800 */
[----:B------:R-:W-:-:S03]  /*b320*/  LEA.HI.X.SX32 R114, R114, R4, 0x1, P3 ;  /* 0x0000000472727211 */ /* 0x000fc600018f0eff */
[----:B------:R1:W-:Y:S01]  /*b330*/  STL [R1+0xe28], R122 ;  /* 0x000e287a01007387 */ /* 0x0003e20000100800 */
[----:B0-----:R-:W-:-:S03]  /*b340*/  CS2R R124, SRZ ;  /* 0x00000000007c7805 */ /* 0x001fc6000001ff00 */
[----:B------:R0:W-:Y:S04]  /*b350*/  STL [R1+0xe64], R121 ;  /* 0x000e647901007387 */ /* 0x0001e80000100800 */
[----:B------:R2:W-:Y:S01]  /*b360*/  STL [R1+0xe30], R120 ;  /* 0x000e307801007387 */ /* 0x0005e20000100800 */
[----:B-1----:R-:W-:Y:S02]  /*b370*/  IADD3 R122, P4, R113, R5, RZ ;  /* 0x00000005717a7210 */ /* 0x002fe40007f9e0ff */
[----:B0-----:R-:W-:-:S03]  /*b380*/  LEA.HI.X.SX32 R121, R119, R4, 0x1, P5 ;  /* 0x0000000477797211 */ /* 0x001fc600028f0eff */
[----:B------:R0:W-:Y:S01]  /*b390*/  STL [R1+0xe6c], R122 ;  /* 0x000e6c7a01007387 */ /* 0x0001e20000100800 */
[----:B------:R-:W-:Y:S02]  /*b3a0*/  LEA.HI.X.SX32 R119, R118, R4, 0x1, P6 ;  /* 0x0000000476777211 */ /* 0x000fe400030f0eff */
[-C--:B--2---:R-:W-:Y:S01]  /*b3b0*/  IADD3 R120, P5, R112, R5.reuse, RZ ;  /* 0x0000000570787210 */ /* 0x084fe20007fbe0ff */
[----:B------:R-:W-:Y:S01]  /*b3c0*/  STL [R1+0xe38], R121 ;  /* 0x000e387901007387 */ /* 0x000fe20000100800 */
[----:B------:R-:W-:-:S03]  /*b3d0*/  IADD3 R118, P6, R111, R5, RZ ;  /* 0x000000056f767210 */ /* 0x000fc60007fde0ff */
[----:B------:R1:W-:Y:S01]  /*b3e0*/  STL [R1+0xe74], R120 ;  /* 0x000e747801007387 */ /* 0x0003e20000100800 */
[----:B------:R-:W-:Y:S02]  /*b3f0*/  LEA.HI.X.SX32 R111, R111, R4, 0x1, P6 ;  /* 0x000000046f6f7211 */ /* 0x000fe400030f0eff */
[----:B0-----:R-:W-:Y:S01]  /*b400*/  CS2R R122, SRZ ;  /* 0x00000000007a7805 */ /* 0x001fe2000001ff00 */
[----:B------:R0:W-:Y:S04]  /*b410*/  STL [R1+0xe40], R119 ;  /* 0x000e407701007387 */ /* 0x0001e80000100800 */
[----:B------:R2:W-:Y:S01]  /*b420*/  STL [R1+0xe7c], R118 ;  /* 0x000e7c7601007387 */ /* 0x0005e20000100800 */
[----:B-1----:R-:W-:-:S03]  /*b430*/  CS2R R120, SRZ ;  /* 0x0000000000787805 */ /* 0x002fc6000001ff00 */
[----:B------:R1:W-:Y:S01]  /*b440*/  STL [R1+0xe48], R117 ;  /* 0x000e487501007387 */ /* 0x0003e20000100800 */
[----:B0-----:R-:W-:Y:S02]  /*b450*/  IADD3 R119, P0, R110, R5, RZ ;  /* 0x000000056e777210 */ /* 0x001fe40007f1e0ff */
[----:B--2---:R-:W-:-:S03]  /*b460*/  LEA.HI.X.SX32 R118, R116, R4, 0x1, P1 ;  /* 0x0000000474767211 */ /* 0x004fc600008f0eff */
[----:B------:R-:W-:Y:S01]  /*b470*/  STL [R1+0xe84], R119 ;  /* 0x000e847701007387 */ /* 0x000fe20000100800 */
[----:B------:R-:W-:Y:S02]  /*b480*/  LEA.HI.X.SX32 R116, R115, R4, 0x1, P2 ;  /* 0x0000000473747211 */ /* 0x000fe400010f0eff */
[-C--:B-1----:R-:W-:Y:S01]  /*b490*/  IADD3 R117, P1, R109, R5.reuse, RZ ;  /* 0x000000056d757210 */ /* 0x082fe20007f3e0ff */
        /* <DEDUP_REMOVED lines=415> */
[----:B------:R-:W-:Y:S01]  /*ce90*/  STL [R1+0x116c], R24 ;  /* 0x00116c1801007387 */ /* 0x000fe20000100800 */
[----:B------:R-:W-:Y:S02]  /*cea0*/  LEA.HI.X.SX32 R18, R16, R4, 0x1, P4 ;  /* 0x0000000410127211 */ /* 0x000fe400020f0eff */
[-C--:B--2---:R-:W-:Y:S01]  /*ceb0*/  IADD3 R20, P3, R8, R5.reuse, RZ ;  /* 0x0000000508147210 */ /* 0x084fe20007f7e0ff */
[----:B------:R-:W-:Y:S01]  /*cec0*/  STL [R1+0x1138], R22 ;  /* 0x0011381601007387 */ /* 0x000fe20000100800 */
[----:B------:R-:W-:-:S03]  /*ced0*/  IADD3 R16, P4, R10, R5, RZ ;  /* 0x000000050a107210 */ /* 0x000fc60007f9e0ff */
[----:B------:R-:W-:Y:S04]  /*cee0*/  STL [R1+0x1174], R20 ;  /* 0x0011741401007387 */ /* 0x000fe80000100800 */
[----:B------:R0:W-:Y:S04]  /*cef0*/  STL [R1+0x1140], R18 ;  /* 0x0011401201007387 */ /* 0x0001e80000100800 */
[----:B------:R1:W-:Y:S04]  /*cf00*/  STL [R1+0x117c], R16 ;  /* 0x00117c1001007387 */ /* 0x0003e80000100800 */
[----:B------:R2:W-:Y:S01]  /*cf10*/  STL [R1+0x1148], R13 ;  /* 0x0011480d01007387 */ /* 0x0005e20000100800 */
[----:B0-----:R-:W-:-:S02]  /*cf20*/  IADD3 R18, P5, R12, R5, RZ ;  /* 0x000000050c127210 */ /* 0x001fc40007fbe0ff */
[----:B-1----:R-:W-:-:S03]  /*cf30*/  LEA.HI.X.SX32 R16, R11, R4, 0x1, P6 ;  /* 0x000000040b107211 */ /* 0x002fc600030f0eff */
        /* <DEDUP_REMOVED lines=14> */
[----:B------:R0:W-:Y:S01]  /*d020*/  STL [R1+0x1168], R9 ;  /* 0x0011680901007387 */ /* 0x0001e20000100800 */
[----:B------:R-:W-:-:S03]  /*d030*/  IADD3 R5, P3, R23, R5, RZ ;  /* 0x0000000517057210 */ /* 0x000fc60007f7e0ff */
[----:B------:R1:W-:Y:S04]  /*d040*/  STL [R1+0x1398], R7 ;  /* 0x0013980701007387 */ /* 0x0003e80000100800 */
[----:B------:R2:W-:Y:S01]  /*d050*/  STL [R1+0x1170], R6 ;  /* 0x0011700601007387 */ /* 0x0005e20000100800 */
[----:B0-----:R-:W-:-:S03]  /*d060*/  LOP3.LUT R9, R14, 0x10, RZ, 0x3c, !PT ;  /* 0x000000100e097812 */ /* 0x001fc600078e3cff */
[----:B------:R0:W-:Y:S01]  /*d070*/  STL [R1+0x139c], R5 ;  /* 0x00139c0501007387 */ /* 0x0001e20000100800 */
[-C--:B-1----:R-:W-:Y:S02]  /*d080*/  LEA.HI.X.SX32 R7, R10, R4.reuse, 0x1, P4 ;  /* 0x000000040a077211 */ /* 0x082fe400020f0eff */
[----:B--2---:R-:W-:-:S03]  /*d090*/  LEA.HI.X.SX32 R6, R12, R4, 0x1, P5 ;  /* 0x000000040c067211 */ /* 0x004fc600028f0eff */
[----:B------:R1:W-:Y:S01]  /*d0a0*/  STL [R1+0x1178], R7 ;  /* 0x0011780701007387 */ /* 0x0003e20000100800 */
[----:B0-----:R-:W-:-:S03]  /*d0b0*/  LEA.HI.X.SX32 R5, R15, R4, 0x1, P6 ;  /* 0x000000040f057211 */ /* 0x001fc600030f0eff */
[----:B------:R0:W-:Y:S01]  /*d0c0*/  STL [R1+0x1180], R6 ;  /* 0x0011800601007387 */ /* 0x0001e20000100800 */
[----:B------:R-:W-:-:S03]  /*d0d0*/  IMAD.MOV.U32 R15, RZ, RZ, RZ ;  /* 0x000000ffff0f7224 */ /* 0x000fc600078e00ff */
[----:B------:R2:W-:Y:S01]  /*d0e0*/  STL [R1+0x1188], R5 ;  /* 0x0011880501007387 */ /* 0x0005e20000100800 */
[-C--:B-1----:R-:W-:Y:S02]  /*d0f0*/  LEA.HI.X.SX32 R7, R17, R4.reuse, 0x1, P0 ;  /* 0x0000000411077211 */ /* 0x082fe400000f0eff */
[----:B------:R-:W-:Y:S02]  /*d100*/  IADD3 R11, P0, R25, UR10, RZ ;  /* 0x0000000a190b7c10 */ /* 0x000fe4000ff1e0ff */
[-C--:B0-----:R-:W-:Y:S01]  /*d110*/  LEA.HI.X.SX32 R6, R19, R4.reuse, 0x1, P1 ;  /* 0x0000000413067211 */ /* 0x081fe200008f0eff */
[----:B------:R-:W-:Y:S01]  /*d120*/  STL [R1+0x1190], R7 ;  /* 0x0011900701007387 */ /* 0x000fe20000100800 */
[----:B------:R-:W-:Y:S01]  /*d130*/  IADD3 R13, P1, R27, UR10, RZ ;  /* 0x0000000a1b0d7c10 */ /* 0x000fe2000ff3e0ff */
[----:B------:R-:W-:Y:S01]  /*d140*/  ULDC UR10, c[0x0][0x238] ;  /* 0x00008e00000a7ab9 */ /* 0x000fe20000000800 */
[-C--:B--2---:R-:W-:Y:S01]  /*d150*/  LEA.HI.X.SX32 R5, R21, R4.reuse, 0x1, P2 ;  /* 0x0000000415057211 */ /* 0x084fe200010f0eff */
[----:B------:R-:W-:Y:S01]  /*d160*/  STL [R1+0x138c], R6 ;  /* 0x00138c0601007387 */ /* 0x000fe20000100800 */
[----:B------:R-:W-:Y:S01]  /*d170*/  LEA.HI.X.SX32 R4, R23, R4, 0x1, P3 ;  /* 0x0000000417047211 */ /* 0x000fe200018f0eff */
[----:B------:R-:W-:Y:S01]  /*d180*/  UIMAD UR44, UR10, 0x1f, URZ ;  /* 0x0000001f0a2c78a4 */ /* 0x000fe2000f8e023f */
[----:B------:R-:W-:Y:S01]  /*d190*/  LEA.HI.X.SX32 R10, R25, UR11, 0x1, P0 ;  /* 0x0000000b190a7c11 */ /* 0x000fe200080f0eff */
[----:B------:R0:W-:Y:S01]  /*d1a0*/  STL [R1+0x1394], R5 ;  /* 0x0013940501007387 */ /* 0x0001e20000100800 */
[----:B------:R-:W-:Y:S01]  /*d1b0*/  LEA.HI.X.SX32 R12, R27, UR11, 0x1, P1 ;  /* 0x0000000b1b0c7c11 */ /* 0x000fe200088f0eff */
[----:B------:R-:W-:Y:S01]  /*d1c0*/  USHF.R.S32.HI UR45, URZ, 0x1f, UR44 ;  /* 0x0000001f3f2d7899 */ /* 0x000fe2000801142c */
[----:B------:R-:W-:Y:S01]  /*d1d0*/  CS2R R24, SRZ ;  /* 0x0000000000187805 */ /* 0x000fe2000001ff00 */
[----:B------:R1:W-:Y:S01]  /*d1e0*/  STL [R1+0x1194], R4 ;  /* 0x0011940401007387 */ /* 0x0003e20000100800 */
[----:B------:R-:W-:Y:S01]  /*d1f0*/  UIMAD UR46, UR10, 0x1e, URZ ;  /* 0x0000001e0a2e78a4 */ /* 0x000fe2000f8e023f */
[----:B------:R-:W-:Y:S01]  /*d200*/  CS2R R26, SRZ ;  /* 0x00000000001a7805 */ /* 0x000fe2000001ff00 */
[----:B------:R-:W-:Y:S01]  /*d210*/  UIMAD UR48, UR10, 0x1d, URZ ;  /* 0x0000001d0a3078a4 */ /* 0x000fe2000f8e023f */
[----:B------:R-:W-:Y:S01]  /*d220*/  STL [R1+0xc00], RZ ;  /* 0x000c00ff01007387 */ /* 0x000fe20000100800 */
[----:B------:R-:W-:Y:S01]  /*d230*/  USHF.R.S32.HI UR47, URZ, 0x1f, UR46 ;  /* 0x0000001f3f2f7899 */ /* 0x000fe2000801142e */
[----:B0-----:R-:W-:Y:S01]  /*d240*/  IADD3 R5, P0, R11, UR44, RZ ;  /* 0x0000002c0b057c10 */ /* 0x001fe2000ff1e0ff */
[----:B------:R-:W-:Y:S01]  /*d250*/  USHF.R.S32.HI UR49, URZ, 0x1f, UR48 ;  /* 0x0000001f3f317899 */ /* 0x000fe20008011430 */
[----:B------:R-:W-:Y:S01]  /*d260*/  STL [R1+0xc04], RZ ;  /* 0x000c04ff01007387 */ /* 0x000fe20000100800 */
[----:B------:R-:W-:Y:S01]  /*d270*/  UIMAD UR50, UR10, 0x1c, URZ ;  /* 0x0000001c0a3278a4 */ /* 0x000fe2000f8e023f */
[----:B-1----:R-:W-:Y:S01]  /*d280*/  IADD3 R4, P1, R13, UR44, RZ ;  /* 0x0000002c0d047c10 */ /* 0x002fe2000ff3e0ff */
[----:B------:R-:W-:Y:S01]  /*d290*/  UIMAD UR52, UR10, 0x1b, URZ ;  /* 0x0000001b0a3478a4 */ /* 0x000fe2000f8e023f */
[----:B------:R-:W-:Y:S01]  /*d2a0*/  STL [R1+0xc08], RZ ;  /* 0x000c08ff01007387 */ /* 0x000fe20000100800 */
[----:B------:R-:W-:-:S02]  /*d2b0*/  USHF.R.S32.HI UR51, URZ, 0x1f, UR50 ;  /* 0x0000001f3f337899 */ /* 0x000fc40008011432 */
[----:B------:R-:W-:Y:S01]  /*d2c0*/  USHF.R.S32.HI UR53, URZ, 0x1f, UR52 ;  /* 0x0000001f3f357899 */ /* 0x000fe20008011434 */
[----:B------:R-:W-:Y:S01]  /*d2d0*/  STL [R1+0xc0c], RZ ;  /* 0x000c0cff01007387 */ /* 0x000fe20000100800 */
[----:B------:R-:W-:Y:S02]  /*d2e0*/  UIMAD UR54, UR10, 0x1a, URZ ;  /* 0x0000001a0a3678a4 */ /* 0x000fe4000f8e023f */
[----:B------:R-:W-:Y:S01]  /*d2f0*/  UIMAD UR57, UR10, 0x19, URZ ;  /* 0x000000190a3978a4 */ /* 0x000fe2000f8e023f */
[----:B------:R-:W-:Y:S01]  /*d300*/  STL [R1+0xc10], RZ ;  /* 0x000c10ff01007387 */ /* 0x000fe20000100800 */
[----:B------:R-:W-:Y:S02]  /*d310*/  USHF.R.S32.HI UR55, URZ, 0x1f, UR54 ;  /* 0x0000001f3f377899 */ /* 0x000fe40008011436 */
[----:B------:R-:W-:Y:S01]  /*d320*/  USHF.R.S32.HI UR24, URZ, 0x1f, UR57 ;  /* 0x0000001f3f187899 */ /* 0x000fe20008011439 */
[----:B------:R-:W-:Y:S01]  /*d330*/  STL [R1+0xc14], RZ ;  /* 0x000c14ff01007387 */ /* 0x000fe20000100800 */
[----:B------:R-:W-:-:S02]  /*d340*/  UIMAD UR25, UR10, 0x18, URZ ;  /* 0x000000180a1978a4 */ /* 0x000fc4000f8e023f */
[----:B------:R-:W-:Y:S01]  /*d350*/  UIMAD UR61, UR10, 0x17, URZ ;  /* 0x000000170a3d78a4 */ /* 0x000fe2000f8e023f */
[----:B------:R-:W-:Y:S01]  /*d360*/  STL [R1+0xc18], RZ ;  /* 0x000c18ff01007387 */ /* 0x000fe20000100800 */
[----:B------:R-:W-:Y:S02]  /*d370*/  UIMAD UR5, UR10, 0x16, URZ ;  /* 0x000000160a0578a4 */ /* 0x000fe4000f8e023f */
[----:B------:R-:W-:Y:S01]  /*d380*/  UIMAD UR20, UR10, 0x15, URZ ;  /* 0x000000150a1478a4 */ /* 0x000fe2000f8e023f */
[----:B------:R-:W-:Y:S01]  /*d390*/  STL [R1+0xc1c], RZ ;  /* 0x000c1cff01007387 */ /* 0x000fe20000100800 */
[----:B------:R-:W-:Y:S02]  /*d3a0*/  USHF.R.S32.HI UR21, URZ, 0x1f, UR25 ;  /* 0x0000001f3f157899 */ /* 0x000fe40008011419 */
[----:B------:R-:W-:Y:S01]  /*d3b0*/  UIMAD UR16, UR10, 0x14, URZ ;  /* 0x000000140a1078a4 */ /* 0x000fe2000f8e023f */
[----:B------:R-:W-:Y:S01]  /*d3c0*/  STL [R1+0xc20], RZ ;  /* 0x000c20ff01007387 */ /* 0x000fe20000100800 */
[----:B------:R-:W-:-:S02]  /*d3d0*/  USHF.R.S32.HI UR17, URZ, 0x1f, UR61 ;  /* 0x0000001f3f117899 */ /* 0x000fc4000801143d */
[----:B------:R-:W-:Y:S01]  /*d3e0*/  USHF.R.S32.HI UR37, URZ, 0x1f, UR5 ;  /* 0x0000001f3f257899 */ /* 0x000fe20008011405 */
[----:B------:R-:W-:Y:S01]  /*d3f0*/  STL [R1+0xc24], RZ ;  /* 0x000c24ff01007387 */ /* 0x000fe20000100800 */
[----:B------:R-:W-:Y:S02]  /*d400*/  UIMAD UR11, UR10, 0x12, URZ ;  /* 0x000000120a0b78a4 */ /* 0x000fe4000f8e023f */
[----:B------:R-:W-:Y:S01]  /*d410*/  USHF.R.S32.HI UR38, URZ, 0x1f, UR20 ;  /* 0x0000001f3f267899 */ /* 0x000fe20008011414 */
[----:B------:R-:W-:Y:S01]  /*d420*/  STL [R1+0xc28], RZ ;  /* 0x000c28ff01007387 */ /* 0x000fe20000100800 */
[----:B------:R-:W-:Y:S02]  /*d430*/  UIMAD UR12, UR10, 0x11, URZ ;  /* 0x000000110a0c78a4 */ /* 0x000fe4000f8e023f */
[----:B------:R-:W-:Y:S01]  /*d440*/  USHF.R.S32.HI UR39, URZ, 0x1f, UR16 ;  /* 0x0000001f3f277899 */ /* 0x000fe20008011410 */
[----:B------:R-:W-:Y:S01]  /*d450*/  STL [R1+0xc2c], RZ ;  /* 0x000c2cff01007387 */ /* 0x000fe20000100800 */
[----:B------:R-:W-:-:S02]  /*d460*/  UIMAD UR40, UR10, 0x13, URZ ;  /* 0x000000130a2878a4 */ /* 0x000fc4000f8e023f */
[----:B------:R-:W-:Y:S01]  /*d470*/  USHF.L.U32 UR13, UR10, 0x4, URZ ;  /* 0x000000040a0d7899 */ /* 0x000fe2000800063f */
[----:B------:R-:W-:Y:S01]  /*d480*/  STL [R1+0xc30], RZ ;  /* 0x000c30ff01007387 */ /* 0x000fe20000100800 */
[----:B------:R-:W-:Y:S02]  /*d490*/  USHF.R.S32.HI UR40, URZ, 0x1f, UR40 ;  /* 0x0000001f3f287899 */ /* 0x000fe40008011428 */
[----:B------:R-:W-:Y:S01]  /*d4a0*/  UIMAD UR18, UR10, 0xf, URZ ;  /* 0x0000000f0a1278a4 */ /* 0x000fe2000f8e023f */
[----:B------:R-:W-:Y:S01]  /*d4b0*/  STL [R1+0xc34], RZ ;  /* 0x000c34ff01007387 */ /* 0x000fe20000100800 */
[----:B------:R-:W-:Y:S02]  /*d4c0*/  USHF.R.S32.HI UR41, URZ, 0x1f, UR11 ;  /* 0x0000001f3f297899 */ /* 0x000fe4000801140b */
[----:B------:R-:W-:Y:S01]  /*d4d0*/  UIMAD UR19, UR10, 0xe, URZ ;  /* 0x0000000e0a1378a4 */ /* 0x000fe2000f8e023f */
[----:B------:R-:W-:Y:S01]  /*d4e0*/  STL [R1+0xc38], RZ ;  /* 0x000c38ff01007387 */ /* 0x000fe20000100800 */
[----:B------:R-:W-:-:S02]  /*d4f0*/  USHF.R.S32.HI UR42, URZ, 0x1f, UR12 ;  /* 0x0000001f3f2a7899 */ /* 0x000fc4000801140c */
[----:B------:R-:W-:Y:S01]  /*d500*/  UIMAD UR22, UR10, 0xd, URZ ;  /* 0x0000000d0a1678a4 */ /* 0x000fe2000f8e023f */
[----:B------:R-:W-:Y:S01]  /*d510*/  STL [R1+0xc3c], RZ ;  /* 0x000c3cff01007387 */ /* 0x000fe20000100800 */
[----:B------:R-:W-:Y:S02]  /*d520*/  USHF.R.S32.HI UR43, URZ, 0x1f, UR13 ;  /* 0x0000001f3f2b7899 */ /* 0x000fe4000801140d */
[----:B------:R-:W-:Y:S01]  /*d530*/  UIMAD UR23, UR10, 0xc, URZ ;  /* 0x0000000c0a1778a4 */ /* 0x000fe2000f8e023f */
[----:B------:R-:W-:Y:S01]  /*d540*/  STL [R1+0xc40], RZ ;  /* 0x000c40ff01007387 */ /* 0x000fe20000100800 */
[----:B------:R-:W-:Y:S02]  /*d550*/  USHF.R.S32.HI UR44, URZ, 0x1f, UR18 ;  /* 0x0000001f3f2c7899 */ /* 0x000fe40008011412 */
[----:B------:R-:W-:Y:S01]  /*d560*/  UIMAD UR26, UR10, 0xb, URZ ;  /* 0x0000000b0a1a78a4 */ /* 0x000fe2000f8e023f */
[----:B------:R-:W-:Y:S01]  /*d570*/  STL [R1+0xc44], RZ ;  /* 0x000c44ff01007387 */ /* 0x000fe20000100800 */
[----:B------:R-:W-:-:S02]  /*d580*/  UIMAD UR27, UR10, 0xa, URZ ;  /* 0x0000000a0a1b78a4 */ /* 0x000fc4000f8e023f */
[----:B------:R-:W-:Y:S01]  /*d590*/  UIMAD UR28, UR10, 0x9, URZ ;  /* 0x000000090a1c78a4 */ /* 0x000fe2000f8e023f */
[----:B------:R-:W-:Y:S01]  /*d5a0*/  STL [R1+0xc48], RZ ;  /* 0x000c48ff01007387 */ /* 0x000fe20000100800 */
[----:B------:R-:W-:Y:S02]  /*d5b0*/  USHF.L.U32 UR29, UR10, 0x3, URZ ;  /* 0x000000030a1d7899 */ /* 0x000fe4000800063f */
[----:B------:R-:W-:Y:S01]  /*d5c0*/  UIMAD UR30, UR10, 0x7, URZ ;  /* 0x000000070a1e78a4 */ /* 0x000fe2000f8e023f */
[----:B------:R-:W-:Y:S01]  /*d5d0*/  STL [R1+0xc4c], RZ ;  /* 0x000c4cff01007387 */ /* 0x000fe20000100800 */
[----:B------:R-:W-:Y:S02]  /*d5e0*/  UIMAD UR31, UR10, 0x6, URZ ;  /* 0x000000060a1f78a4 */ /* 0x000fe4000f8e023f */
[----:B------:R-:W-:Y:S01]  /*d5f0*/  UIMAD UR32, UR10, 0x5, URZ ;  /* 0x000000050a2078a4 */ /* 0x000fe2000f8e023f */
[----:B------:R-:W-:Y:S01]  /*d600*/  STL [R1+0xc50], RZ ;  /* 0x000c50ff01007387 */ /* 0x000fe20000100800 */
[----:B------:R-:W-:-:S02]  /*d610*/  USHF.L.U32 UR33, UR10, 0x2, URZ ;  /* 0x000000020a217899 */ /* 0x000fc4000800063f */
[----:B------:R-:W-:Y:S01]  /*d620*/  UIMAD UR34, UR10, 0x3, URZ ;  /* 0x000000030a2278a4 */ /* 0x000fe2000f8e023f */
[----:B------:R-:W-:Y:S01]  /*d630*/  STL [R1+0xc54], RZ ;  /* 0x000c54ff01007387 */ /* 0x000fe20000100800 */
[----:B------:R-:W-:Y:S02]  /*d640*/  USHF.L.U32 UR35, UR10, 0x1, URZ ;  /* 0x000000010a237899 */ /* 0x000fe4000800063f */
[----:B------:R-:W-:Y:S01]  /*d650*/  USHF.R.S32.HI UR36, URZ, 0x1f, UR10 ;  /* 0x0000001f3f247899 */ /* 0x000fe2000801140a */
[----:B------:R-:W-:Y:S01]  /*d660*/  STL [R1+0xc58], RZ ;  /* 0x000c58ff01007387 */ /* 0x000fe20000100800 */
[----:B------:R-:W-:Y:S02]  /*d670*/  USHF.R.S32.HI UR60, URZ, 0x1f, UR35 ;  /* 0x0000001f3f3c7899 */ /* 0x000fe40008011423 */
[----:B------:R-:W-:Y:S01]  /*d680*/  USHF.L.U32 UR9, UR10, 0x5, URZ ;  /* 0x000000050a097899 */ /* 0x000fe2000800063f */
[----:B------:R-:W-:Y:S04]  /*d690*/  STL [R1+0xc5c], RZ ;  /* 0x000c5cff01007387 */ /* 0x000fe80000100800 */
        /* <DEDUP_REMOVED lines=744> */
[----:B------:R-:W-:Y:S04]  /*10520*/  STL [R1], RZ ;  /* 0x000000ff01007387 */ /* 0x000fe80000100800 */
        /* <DEDUP_REMOVED lines=127> */
[----:B------:R0:W-:Y:S04]  /*10d20*/  STL [R1+0x119c], R5 ;  /* 0x00119c0501007387 */ /* 0x0001e80000100800 */
[----:B------:R1:W-:Y:S01]  /*10d30*/  STL [R1+0x11a4], R4 ;  /* 0x0011a40401007387 */ /* 0x0003e20000100800 */
[----:B0-----:R-:W-:-:S02]  /*10d40*/  IADD3.X R5, R10, UR45, RZ, P0, !PT ;  /* 0x0000002d0a057c10 */ /* 0x001fc400087fe4ff */
[----:B-1----:R-:W-:-:S03]  /*10d50*/  IADD3.X R4, R12, UR45, RZ, P1, !PT ;  /* 0x0000002d0c047c10 */ /* 0x002fc60008ffe4ff */
[----:B------:R0:W-:Y:S01]  /*10d60*/  STL [R1+0x1198], R5 ;  /* 0x0011980501007387 */ /* 0x0001e20000100800 */
[----:B------:R-:W-:-:S03]  /*10d70*/  USHF.R.S32.HI UR45, URZ, 0x1f, UR19 ;  /* 0x0000001f3f2d7899 */ /* 0x000fc60008011413 */
[----:B------:R1:W-:Y:S01]  /*10d80*/  STL [R1+0x11a0], R4 ;  /* 0x0011a00401007387 */ /* 0x0003e20000100800 */
[----:B0-----:R-:W-:Y:S02]  /*10d90*/  IADD3 R5, P0, R11, UR46, RZ ;  /* 0x0000002e0b057c10 */ /* 0x001fe4000ff1e0ff */
[----:B-1----:R-:W-:-:S03]  /*10da0*/  IADD3 R4, P1, R13, UR46, RZ ;  /* 0x0000002e0d047c10 */ /* 0x002fc6000ff3e0ff */
[----:B------:R0:W-:Y:S01]  /*10db0*/  STL [R1+0x11ac], R5 ;  /* 0x0011ac0501007387 */ /* 0x0001e20000100800 */
[----:B------:R-:W-:-:S03]  /*10dc0*/  USHF.R.S32.HI UR46, URZ, 0x1f, UR22 ;  /* 0x0000001f3f2e7899 */ /* 0x000fc60008011416 */
[----:B------:R1:W-:Y:S01]  /*10dd0*/  STL [R1+0x11b4], R4 ;  /* 0x0011b40401007387 */ /* 0x0003e20000100800 */
[----:B0-----:R-:W-:Y:S02]  /*10de0*/  IADD3.X R5, R10, UR47, RZ, P0, !PT ;  /* 0x0000002f0a057c10 */ /* 0x001fe400087fe4ff */
        /* <DEDUP_REMOVED lines=50> */
[----:B-1----:R-:W-:Y:S01]  /*11110*/  IADD3.X R4, R10, UR24, RZ, P0, !PT ;  /* 0x000000180a047c10 */ /* 0x002fe200087fe4ff */
[----:B------:R-:W-:-:S04]  /*11120*/  UIADD3 UR24, UP0, UR56, 0x80, URZ ;  /* 0x0000008038187890 */ /* 0x000fc8000ff1e03f */
[----:B------:R0:W-:Y:S04]  /*11130*/  STL [R1+0x11f8], R4 ;  /* 0x0011f80401007387 */ /* 0x0001e80000100800 */
[----:B------:R1:W-:Y:S01]  /*11140*/  STL [R1+0x1200], R5 ;  /* 0x0012000501007387 */ /* 0x0003e20000100800 */
[----:B0-----:R-:W-:Y:S02]  /*11150*/  IADD3 R4, P5, R11, UR25, RZ ;  /* 0x000000190b047c10 */ /* 0x001fe4000ffbe0ff */
[----:B-1----:R-:W-:-:S03]  /*11160*/  IADD3 R5, P1, R13, UR25, RZ ;  /* 0x000000190d057c10 */ /* 0x002fc6000ff3e0ff */
[----:B------:R0:W-:Y:S01]  /*11170*/  STL [R1+0x120c], R4 ;  /* 0x00120c0401007387 */ /* 0x0001e20000100800 */
[----:B------:R-:W-:Y:S01]  /*11180*/  IADD3.X R6, R10, UR21, RZ, P5, !PT ;  /* 0x000000150a067c10 */ /* 0x000fe2000affe4ff */
[----:B------:R-:W-:Y:S02]  /*11190*/  UIADD3.X UR25, UR7, -0x3ffffff0, URZ, UP0, !UPT ;  /* 0xc000001007197890 */ /* 0x000fe400087fe43f */
[----:B------:R1:W-:Y:S01]  /*111a0*/  STL [R1+0x1214], R5 ;  /* 0x0012140501007387 */ /* 0x0003e20000100800 */
[----:B------:R-:W-:Y:S01]  /*111b0*/  USHF.R.S32.HI UR7, URZ, 0x1f, UR9 ;  /* 0x0000001f3f077899 */ /* 0x000fe20008011409 */
[----:B0-----:R-:W-:Y:S02]  /*111c0*/  SHF.R.S32.HI R4, RZ, 0x5, R152 ;  /* 0x00000005ff047819 */ /* 0x001fe40000011498 */
[----:B-1----:R-:W-:-:S03]  /*111d0*/  IADD3 R5, P0, R11, UR61, RZ ;  /* 0x0000003d0b057c10 */ /* 0x002fc6000ff1e0ff */
[----:B------:R0:W-:Y:S04]  /*111e0*/  STL [R1+0x13ac], R4 ;  /* 0x0013ac0401007387 */ /* 0x0001e80000100800 */
[----:B------:R1:W-:Y:S01]  /*111f0*/  STL [R1+0x121c], R5 ;  /* 0x00121c0501007387 */ /* 0x0003e20000100800 */
[----:B0-----:R-:W-:Y:S01]  /*11200*/  IADD3 R4, P4, R13, UR61, RZ ;  /* 0x0000003d0d047c10 */ /* 0x001fe2000ff9e0ff */
[----:B------:R-:W-:Y:S01]  /*11210*/  UIMAD UR61, UR10, 0x13, URZ ;  /* 0x000000130a3d78a4 */ /* 0x000fe2000f8e023f */
[----:B-1----:R-:W-:-:S03]  /*11220*/  IADD3 R5, P3, R11, UR5, RZ ;  /* 0x000000050b057c10 */ /* 0x002fc6000ff7e0ff */
[----:B------:R0:W-:Y:S04]  /*11230*/  STL [R1+0x1224], R4 ;  /* 0x0012240401007387 */ /* 0x0001e80000100800 */
[----:B------:R1:W-:Y:S01]  /*11240*/  STL [R1+0x122c], R5 ;  /* 0x00122c0501007387 */ /* 0x0003e20000100800 */
[C---:B0-----:R-:W-:Y:S01]  /*11250*/  IADD3 R4, P2, R13.reuse, UR5, RZ ;  /* 0x000000050d047c10 */ /* 0x041fe2000ff5e0ff */
[----:B------:R-:W-:Y:S01]  /*11260*/  USHF.R.S32.HI UR5, URZ, 0x1f, UR8 ;  /* 0x0000001f3f057899 */ /* 0x000fe20008011408 */
[----:B-1----:R-:W-:-:S03]  /*11270*/  IADD3 R5, P5, R13, UR20, RZ ;  /* 0x000000140d057c10 */ /* 0x002fc6000ffbe0ff */
[----:B------:R0:W-:Y:S02]  /*11280*/  STL [R1+0x1234], R4 ;  /* 0x0012340401007387 */ /* 0x0001e40000100800 */
[----:B0-----:R-:W-:-:S05]  /*11290*/  IADD3 R4, P6, R11, UR20, RZ ;  /* 0x000000140b047c10 */ /* 0x001fca000ffde0ff */
[----:B------:R0:W-:Y:S04]  /*112a0*/  STL [R1+0x123c], R4 ;  /* 0x00123c0401007387 */ /* 0x0001e80000100800 */
[----:B------:R1:W-:Y:S04]  /*112b0*/  STL [R1+0x1208], R6 ;  /* 0x0012080601007387 */ /* 0x0003e80000100800 */
[----:B------:R-:W-:Y:S01]  /*112c0*/  STL [R1+0x1244], R5 ;  /* 0x0012440501007387 */ /* 0x000fe20000100800 */
[----:B0-----:R-:W-:Y:S01]  /*112d0*/  IADD3.X R4, R12, UR21, RZ, P1, !PT ;  /* 0x000000150c047c10 */ /* 0x001fe20008ffe4ff */
[----:B------:R-:W-:Y:S01]  /*112e0*/  UIADD3.64 UR20, UR24, 0x80, URZ ;  /* 0x0000008018147897 */ /* 0x000fe2000fffe03f */
[----:B-1----:R-:W-:-:S03]  /*112f0*/  IADD3 R6, P1, R11, UR16, RZ ;  /* 0x000000100b067c10 */ /* 0x002fc6000ff3e0ff */
[----:B------:R0:W-:Y:S04]  /*11300*/  STL [R1+0x1210], R4 ;  /* 0x0012100401007387 */ /* 0x0001e80000100800 */
[----:B------:R1:W-:Y:S01]  /*11310*/  STL [R1+0x124c], R6 ;  /* 0x00124c0601007387 */ /* 0x0003e20000100800 */
[C---:B0-----:R-:W-:Y:S02]  /*11320*/  IADD3.X R4, R10.reuse, UR17, RZ, P0, !PT ;  /* 0x000000110a047c10 */ /* 0x041fe400087fe4ff */
[----:B------:R-:W-:Y:S02]  /*11330*/  IADD3 R5, P0, R13, UR16, RZ ;  /* 0x000000100d057c10 */ /* 0x000fe4000ff1e0ff */
[----:B-1----:R-:W-:Y:S01]  /*11340*/  IADD3.X R6, R10, UR37, RZ, P3, !PT ;  /* 0x000000250a067c10 */ /* 0x002fe20009ffe4ff */
[----:B------:R0:W-:Y:S04]  /*11350*/  STL [R1+0x1218], R4 ;  /* 0x0012180401007387 */ /* 0x0001e80000100800 */
[----:B------:R1:W-:Y:S01]  /*11360*/  STL [R1+0x1254], R5 ;  /* 0x0012540501007387 */ /* 0x0003e20000100800 */
[----:B0-----:R-:W-:Y:S01]  /*11370*/  IADD3.X R4, R12, UR17, RZ, P4, !PT ;  /* 0x000000110c047c10 */ /* 0x001fe2000a7fe4ff */
[----:B------:R-:W-:Y:S01]  /*11380*/  UIADD3.64 UR16, UR24, 0x100, URZ ;  /* 0x0000010018107897 */ /* 0x000fe2000fffe03f */
[----:B-1----:R-:W-:-:S03]  /*11390*/  LOP3.LUT R5, R153, 0x10, RZ, 0x3c, !PT ;  /* 0x0000001099057812 */ /* 0x002fc600078e3cff */
[----:B------:R0:W-:Y:S04]  /*113a0*/  STL [R1+0x1220], R4 ;  /* 0x0012200401007387 */ /* 0x0001e80000100800 */
[----:B------:R1:W-:Y:S01]  /*113b0*/  STL [R1+0x13b0], R5 ;  /* 0x0013b00501007387 */ /* 0x0003e20000100800 */
[----:B0-----:R-:W-:Y:S02]  /*113c0*/  IADD3 R4, P4, R11, UR61, RZ ;  /* 0x0000003d0b047c10 */ /* 0x001fe4000ff9e0ff */
[----:B-1----:R-:W-:-:S03]  /*113d0*/  IADD3 R5, P3, R13, UR61, RZ ;  /* 0x0000003d0d057c10 */ /* 0x002fc6000ff7e0ff */
[----:B------:R0:W-:Y:S04]  /*113e0*/  STL [R1+0x125c], R4 ;  /* 0x00125c0401007387 */ /* 0x0001e80000100800 */
[----:B------:R1:W-:Y:S04]  /*113f0*/  STL [R1+0x1228], R6 ;  /* 0x0012280601007387 */ /* 0x0003e80000100800 */
[----:B------:R2:W-:Y:S01]  /*11400*/  STL [R1+0x1264], R5 ;  /* 0x0012640501007387 */ /* 0x0005e20000100800 */
[----:B0-----:R-:W-:Y:S02]  /*11410*/  IADD3.X R4, R12, UR37, RZ, P2, !PT ;  /* 0x000000250c047c10 */ /* 0x001fe400097fe4ff */
[----:B-1----:R-:W-:-:S03]  /*11420*/  IADD3 R6, P2, R11, UR11, RZ ;  /* 0x0000000b0b067c10 */ /* 0x002fc6000ff5e0ff */
[----:B------:R0:W-:Y:S01]  /*11430*/  STL [R1+0x1230], R4 ;  /* 0x0012300401007387 */ /* 0x0001e20000100800 */
[----:B--2---:R-:W-:-:S03]  /*11440*/  IADD3.X R5, R10, UR38, RZ, P6, !PT ;  /* 0x000000260a057c10 */ /* 0x004fc6000b7fe4ff */
[----:B------:R1:W-:Y:S04]  /*11450*/  STL [R1+0x126c], R6 ;  /* 0x00126c0601007387 */ /* 0x0003e80000100800 */
[----:B------:R2:W-:Y:S01]  /*11460*/  STL [R1+0x1238], R5 ;  /* 0x0012380501007387 */ /* 0x0005e20000100800 */
[----:B0-----:R-:W-:Y:S02]  /*11470*/  IADD3 R4, P6, R13, UR11, RZ ;  /* 0x0000000b0d047c10 */ /* 0x001fe4000ffde0ff */
[----:B-1----:R-:W-:-:S03]  /*11480*/  IADD3.X R6, R12, UR38, RZ, P5, !PT ;  /* 0x000000260c067c10 */ /* 0x002fc6000affe4ff */
[----:B------:R0:W-:Y:S01]  /*11490*/  STL [R1+0x1274], R4 ;  /* 0x0012740401007387 */ /* 0x0001e20000100800 */
[----:B--2---:R-:W-:-:S03]  /*114a0*/  IADD3 R5, P5, R11, UR12, RZ ;  /* 0x0000000c0b057c10 */ /* 0x004fc6000ffbe0ff */
        /* <DEDUP_REMOVED lines=68> */
[----:B0-----:R-:W-:Y:S01]  /*118f0*/  IADD3 R4, P4, R13, UR28, RZ ;  /* 0x0000001c0d047c10 */ /* 0x001fe2000ff9e0ff */
[----:B------:R-:W-:Y:S01]  /*11900*/  UMOV UR28, UR56 ;  /* 0x00000038001c7c82 */ /* 0x000fe20008000000 */
        /* <DEDUP_REMOVED lines=8> */
[----:B------:R-:W-:Y:S01]  /*11990*/  UMOV UR29, 0xc0000010 ;  /* 0xc0000010001d7882 */ /* 0x000fe20000000000 */
[----:B--2---:R-:W-:Y:S02]  /*119a0*/  IADD3.X R5, R12, UR48, RZ, P6, !PT ;  /* 0x000000300c057c10 */ /* 0x004fe4000b7fe4ff */
[----:B------:R1:W-:Y:S04]  /*119b0*/  STL [R1+0x1314], R6 ;  /* 0x0013140601007387 */ /* 0x0003e80000100800 */
[----:B------:R2:W-:Y:S01]  /*119c0*/  STL [R1+0x12e0], R5 ;  /* 0x0012e00501007387 */ /* 0x0005e20000100800 */
[----:B0-----:R-:W-:Y:S02]  /*119d0*/  IADD3 R4, P6, R11, UR30, RZ ;  /* 0x0000001e0b047c10 */ /* 0x001fe4000ffde0ff */
[----:B-1----:R-:W-:-:S03]  /*119e0*/  IADD3.X R6, R10, UR49, RZ, P5, !PT ;  /* 0x000000310a067c10 */ /* 0x002fc6000affe4ff */
[----:B------:R0:W-:Y:S01]  /*119f0*/  STL [R1+0x131c], R4 ;  /* 0x00131c0401007387 */ /* 0x0001e20000100800 */
[----:B--2---:R-:W-:-:S03]  /*11a00*/  IADD3 R5, P5, R13, UR30, RZ ;  /* 0x0000001e0d057c10 */ /* 0x004fc6000ffbe0ff */
[----:B------:R1:W-:Y:S01]  /*11a10*/  STL [R1+0x12e8], R6 ;  /* 0x0012e80601007387 */ /* 0x0003e20000100800 */
[----:B------:R-:W-:-:S03]  /*11a20*/  UMOV UR30, UR6 ;  /* 0x00000006001e7c82 */ /* 0x000fc60008000000 */
        /* <DEDUP_REMOVED lines=8> */
[----:B------:R-:W-:Y:S01]  /*11ab0*/  UMOV UR31, 0xc0000010 ;  /* 0xc0000010001f7882 */ /* 0x000fe20000000000 */
        /* <DEDUP_REMOVED lines=42> */
[----:B-1----:R-:W-:-:S03]  /*11d60*/  IADD3.X R6, R10, UR57, RZ, P5, !PT ;  /* 0x000000390a067c10 */ /* 0x002fc6000affe4ff */
[----:B------:R0:W-:Y:S01]  /*11d70*/  STL [R1+0x1350], R4 ;  /* 0x0013500401007387 */ /* 0x0001e20000100800 */
[----:B--2---:R-:W-:-:S03]  /*11d80*/  IADD3.X R5, R12, UR57, RZ, P1, !PT ;  /* 0x000000390c057c10 */ /* 0x004fc60008ffe4ff */
        /* <DEDUP_REMOVED lines=8> */
[----:B0-----:R-:W-:-:S05]  /*11e10*/  IADD3.X R4, R12, UR36, RZ, P2, !PT ;  /* 0x000000240c047c10 */ /* 0x001fca00097fe4ff */
[----:B------:R1:W-:Y:S02]  /*11e20*/  STL [R1+0x1380], R4 ;  /* 0x0013800401007387 */ /* 0x0003e40000100800 */
.L_x_1:
[----:B------:R-:W2:Y:S01]  /*11e30*/  LDL R9, [R1+0x1384] ;  /* 0x0013840001097983 */ /* 0x000ea20000100800 */
[----:B------:R-:W0:Y:S03]  /*11e40*/  LDC R8, c[0x0][0x230] ;  /* 0x00008c00ff087b82 */ /* 0x000e260000000800 */
[----:B------:R3:W-:Y:S04]  /*11e50*/  STL [R1+0x19a8], R45 ;  /* 0x0019a82d01007387 */ /* 0x0007e80000100800 */
[----:B---3--:R-:W3:Y:S04]  /*11e60*/  LDL R45, [R1+0x135c] ;  /* 0x00135c00012d7983 */ /* 0x008ee80000100800 */
[----:B------:R4:W-:Y:S04]  /*11e70*/  STL [R1+0x19a4], R42 ;  /* 0x0019a42a01007387 */ /* 0x0009e80000100800 */
[----:B----4-:R-:W4:Y:S04]  /*11e80*/  LDL R42, [R1+0x1358] ;  /* 0x00135800012a7983 */ /* 0x010f280000100800 */
[----:B------:R1:W-:Y:S04]  /*11e90*/  STL [R1+0x19a0], R43 ;  /* 0x0019a02b01007387 */ /* 0x0003e80000100800 */
[----:B-1----:R-:W3:Y:S04]  /*11ea0*/  LDL R43, [R1+0x1360] ;  /* 0x00136000012b7983 */ /* 0x002ee80000100800 */
[----:B------:R1:W-:Y:S04]  /*11eb0*/  STL [R1+0x199c], R40 ;  /* 0x00199c2801007387 */ /* 0x0003e80000100800 */
[----:B-1----:R-:W4:Y:S04]  /*11ec0*/  LDL R40, [R1+0x1368] ;  /* 0x0013680001287983 */ /* 0x002f280000100800 */
        /* <DEDUP_REMOVED lines=9> */
[----:B-1----:R-:W3:Y:S01]  /*11f60*/  LDL R37, [R1+0x1380] ;  /* 0x0013800001257983 */ /* 0x002ee20000100800 */
[----:B0-----:R-:W-:Y:S01]  /*11f70*/  IMAD R8, R15, -0x20, R8 ;  /* 0xffffffe00f087824 */ /* 0x001fe200078e0208 */
[----:B------:R-:W-:-:S02]  /*11f80*/  PRMT R195, RZ, 0x7610, R195 ;  /* 0x00007610ffc37816 */ /* 0x000fc400000000c3 */
[----:B------:R-:W-:Y:S02]  /*11f90*/  STL [R1+0x1984], R34 ;  /* 0x0019842201007387 */ /* 0x000fe40000100800 */
[----:B------:R-:W-:Y:S02]  /*11fa0*/  ISETP.GT.AND P0, PT, R8, RZ, PT ;  /* 0x000000ff0800720c */ /* 0x000fe40003f04270 */
[----:B------:R-:W-:Y:S04]  /*11fb0*/  STL [R1+0x1980], R35 ;  /* 0x0019802301007387 */ /* 0x000fe80000100800 */
[----:B------:R-:W-:Y:S04]  /*11fc0*/  STL [R1+0x197c], R32 ;  /* 0x00197c2001007387 */ /* 0x000fe80000100800 */
[----:B------:R-:W-:Y:S03]  /*11fd0*/  STL [R1+0x1978], R33 ;  /* 0x0019782101007387 */ /* 0x000fe60000100800 */
[----:B------:R-:W-:Y:S01]  /*11fe0*/  @P0 IMAD.MOV.U32 R5, RZ, RZ, R12 ;  /* 0x000000ffff050224 */ /* 0x000fe200078e000c */
[----:B------:R-:W-:Y:S01]  /*11ff0*/  STL [R1+0x1974], R30 ;  /* 0x0019741e01007387 */ /* 0x000fe20000100800 */
[----:B------:R-:W-:-:S03]  /*12000*/  @P0 IMAD.MOV.U32 R4, RZ, RZ, R13 ;  /* 0x000000ffff040224 */ /* 0x000fc600078e000d */
[----:B------:R-:W-:Y:S04]  /*12010*/  STL [R1+0x1970], R31 ;  /* 0x0019701f01007387 */ /* 0x000fe80000100800 */
        /* <DEDUP_REMOVED lines=39> */
[----:B-----5:R-:W-:Y:S04]  /*12290*/  STL [R1+0x13c0], R3 ;  /* 0x0013c00301007387 */ /* 0x020fe80000100800 */
[----:B------:R-:W-:Y:S04]  /*122a0*/  STL [R1+0x13bc], R2 ;  /* 0x0013bc0201007387 */ /* 0x000fe80000100800 */
[----:B------:R-:W-:Y:S04]  /*122b0*/  STL [R1+0x13b8], R0 ;  /* 0x0013b80001007387 */ /* 0x000fe80000100800 */
[----:B------:R0:W-:Y:S01]  /*122c0*/  STL [R1+0x1934], R12 ;  /* 0x0019340c01007387 */ /* 0x0001e20000100800 */
[----:B------:R-:W-:-:S03]  /*122d0*/  ISETP.GT.AND P1, PT, R8, 0x1, PT ;  /* 0x000000010800780c */ /* 0x000fc60003f24270 */
[----:B------:R1:W4:Y:S04]  /*122e0*/  @P0 LDG.E.U8 R195, desc[UR58][R4.64] ;  /* 0x0000003a04c30981 */ /* 0x000328000c1e1100 */
[----:B0-----:R-:W4:Y:S01]  /*122f0*/  LDL.LU R12, [R1+0x136c] ;  /* 0x00136c00010c7983 */ /* 0x001f220000300800 */
[----:B-1----:R-:W-:-:S03]  /*12300*/  @P0 IMAD.MOV.U32 R5, RZ, RZ, R10 ;  /* 0x000000ffff050224 */ /* 0x002fc600078e000a */
[----:B------:R0:W-:Y:S01]  /*12310*/  STL [R1+0x1930], R10 ;  /* 0x0019300a01007387 */ /* 0x0001e20000100800 */
[----:B------:R-:W-:Y:S01]  /*12320*/  PRMT R200, RZ, 0x7610, R200 ;  /* 0x00007610ffc87816 */ /* 0x000fe200000000c8 */
[----:B------:R-:W-:-:S05]  /*12330*/  @P0 IMAD.MOV.U32 R4, RZ, RZ, R11 ;  /* 0x000000ffff040224 */ /* 0x000fca00078e000b */
[----:B------:R2:W4:Y:S04]  /*12340*/  @P0 LDG.E.U8 R200, desc[UR58][R4.64] ;  /* 0x0000003a04c80981 */ /* 0x000528000c1e1100 */
[----:B0-----:R-:W4:Y:S04]  /*12350*/  LDL.LU R10, [R1+0x1364] ;  /* 0x00136400010a7983 */ /* 0x001f280000300800 */
[----:B------:R-:W4:Y:S01]  /*12360*/  LDL R24, [R1+0x1350] ;  /* 0x0013500001187983 */ /* 0x000f220000100800 */
[----:B--2---:R-:W-:-:S03]  /*12370*/  @P1 IMAD.MOV.U32 R4, RZ, RZ, R9 ;  /* 0x000000ffff041224 */ /* 0x004fc600078e0009 */
[----:B------:R-:W2:Y:S04]  /*12380*/  LDL R9, [R1+0x1354] ;  /* 0x0013540001097983 */ /* 0x000ea80000100800 */
[----:B------:R-:W2:Y:S04]  /*12390*/  LDL R3, [R1+0x1348] ;  /* 0x0013480001037983 */ /* 0x000ea80000100800 */
[----:B------:R-:W2:Y:S04]  /*123a0*/  LDL R0, [R1+0x134c] ;  /* 0x00134c0001007983 */ /* 0x000ea80000100800 */
[----:B------:R-:W2:Y:S04]  /*123b0*/  LDL R31, [R1+0x1340] ;  /* 0x00134000011f7983 */ /* 0x000ea80000100800 */
[----:B------:R-:W2:Y:S04]  /*123c0*/  LDL R30, [R1+0x1344] ;  /* 0x00134400011e7983 */ /* 0x000ea80000100800 */
[----:B------:R-:W2:Y:S04]  /*123d0*/  LDL R29, [R1+0x1338] ;  /* 0x00133800011d7983 */ /* 0x000ea80000100800 */
[----:B------:R-:W2:Y:S01]  /*123e0*/  LDL R28, [R1+0x133c] ;  /* 0x00133c00011c7983 */ /* 0x000ea20000100800 */
[----:B------:R-:W-:-:S02]  /*123f0*/  PRMT R21, RZ, 0x7610, R21 ;  /* 0x00007610ff157816 */ /* 0x000fc40000000015 */
[----:B------:R-:W-:Y:S01]  /*12400*/  ISETP.GT.AND P0, PT, R8, 0x2, PT ;  /* 0x000000020800780c */ /* 0x000fe20003f04270 */
[----:B------:R-:W2:Y:S04]  /*12410*/  LDL R27, [R1+0x1330] ;  /* 0x00133000011b7983 */ /* 0x000ea80000100800 */
[----:B------:R-:W2:Y:S01]  /*12420*/  LDL R26, [R1+0x1334] ;  /* 0x00133400011a7983 */ /* 0x000ea20000100800 */
[----:B------:R-:W-:-:S03]  /*12430*/  PRMT R199, RZ, 0x7610, R199 ;  /* 0x00007610ffc77816 */ /* 0x000fc600000000c7 */
[----:B------:R-:W2:Y:S01]  /*12440*/  LDL R2, [R1+0x132c] ;  /* 0x00132c0001027983 */ /* 0x000ea20000100800 */
[----:B------:R-:W-:Y:S02]  /*12450*/  PRMT R193, RZ, 0x7610, R193 ;  /* 0x00007610ffc17816 */ /* 0x000fe400000000c1 */
[----:B------:R-:W-:Y:S01]  /*12460*/  PRMT R198, RZ, 0x7610, R198 ;  /* 0x00007610ffc67816 */ /* 0x000fe200000000c6 */
[----:B------:R-:W2:Y:S01]  /*12470*/  LDL R25, [R1+0x1328] ;  /* 0x0013280001197983 */ /* 0x000ea20000100800 */
[----:B------:R-:W-:Y:S02]  /*12480*/  PRMT R18, RZ, 0x7610, R18 ;  /* 0x00007610ff127816 */ /* 0x000fe40000000012 */
[----:B------:R-:W-:Y:S01]  /*12490*/  PRMT R197, RZ, 0x7610, R197 ;  /* 0x00007610ffc57816 */ /* 0x000fe200000000c5 */
[----:B------:R-:W2:Y:S01]  /*124a0*/  LDL R33, [R1+0x11f0] ;  /* 0x0011f00001217983 */ /* 0x000ea20000100800 */
[----:B------:R-:W-:Y:S02]  /*124b0*/  PRMT R191, RZ, 0x7610, R191 ;  /* 0x00007610ffbf7816 */ /* 0x000fe400000000bf */
[----:B------:R-:W-:Y:S01]  /*124c0*/  PRMT R196, RZ, 0x7610, R196 ;  /* 0x00007610ffc47816 */ /* 0x000fe200000000c4 */
[----:B------:R-:W2:Y:S01]  /*124d0*/  LDL R32, [R1+0x11f4] ;  /* 0x0011f40001207983 */ /* 0x000ea20000100800 */
[----:B------:R-:W-:-:S02]  /*124e0*/  PRMT R19, RZ, 0x7610, R19 ;  /* 0x00007610ff137816 */ /* 0x000fc40000000013 */
[----:B------:R-:W-:Y:S01]  /*124f0*/  PRMT R194, RZ, 0x7610, R194 ;  /* 0x00007610ffc27816 */ /* 0x000fe200000000c2 */
[----:B------:R-:W2:Y:S01]  /*12500*/  LDL R35, [R1+0x1170] ;  /* 0x0011700001237983 */ /* 0x000ea20000100800 */
[----:B------:R-:W-:Y:S02]  /*12510*/  PRMT R189, RZ, 0x7610, R189 ;  /* 0x00007610ffbd7816 */ /* 0x000fe400000000bd */
[----:B------:R-:W-:Y:S01]  /*12520*/  PRMT R192, RZ, 0x7610, R192 ;  /* 0x00007610ffc07816 */ /* 0x000fe200000000c0 */
[----:B------:R-:W2:Y:S01]  /*12530*/  LDL R34, [R1+0x1160] ;  /* 0x0011600001227983 */ /* 0x000ea20000100800 */
[----:B---3--:R-:W-:Y:S01]  /*12540*/  @P1 IMAD.MOV.U32 R5, RZ, RZ, R37 ;  /* 0x000000ffff051224 */ /* 0x008fe200078e0025 */
[----:B------:R-:W-:Y:S02]  /*12550*/  PRMT R16, RZ, 0x7610, R16 ;  /* 0x00007610ff107816 */ /* 0x000fe40000000010 */
[----:B------:R-:W3:Y:S04]  /*12560*/  LDL R37, [R1+0x1388] ;  /* 0x0013880001257983 */ /* 0x000ee80000100800 */
[----:B------:R0:W3:Y:S02]  /*12570*/  @P1 LDG.E.U8 R21, desc[UR58][R4.64] ;  /* 0x0000003a04151981 */ /* 0x0000e4000c1e1100 */
[----:B0-----:R-:W-:-:S02]  /*12580*/  @P1 IMAD.MOV.U32 R4, RZ, RZ, R39 ;  /* 0x000000ffff041224 */ /* 0x001fc400078e0027 */
[----:B----4-:R-:W-:Y:S01]  /*12590*/  @P1 IMAD.MOV.U32 R5, RZ, RZ, R36 ;  /* 0x000000ffff051224 */ /* 0x010fe200078e0024 */
[----:B------:R-:W-:Y:S01]  /*125a0*/  PRMT R190, RZ, 0x7610, R190 ;  /* 0x00007610ffbe7816 */ /* 0x000fe200000000be */
[----:B------:R-:W4:Y:S04]  /*125b0*/  LDL R36, [R1+0x1180] ;  /* 0x0011800001247983 */ /* 0x000f280000100800 */
[----:B------:R0:W4:Y:S01]  /*125c0*/  @P1 LDG.E.U8 R199, desc[UR58][R4.64] ;  /* 0x0000003a04c71981 */ /* 0x000122000c1e1100 */
[----:B------:R-:W-:Y:S01]  /*125d0*/  ISETP.GT.AND P1, PT, R8, 0x3, PT ;  /* 0x000000030800780c */ /* 0x000fe20003f24270 */
[----:B0-----:R-:W-:Y:S02]  /*125e0*/  @P0 IMAD.MOV.U32 R4, RZ, RZ, R41 ;  /* 0x000000ffff040224 */ /* 0x001fe400078e0029 */
[----:B------:R-:W-:Y:S01]  /*125f0*/  @P0 IMAD.MOV.U32 R5, RZ, RZ, R38 ;  /* 0x000000ffff050224 */ /* 0x000fe200078e0026 */
[----:B------:R-:W-:Y:S01]  /*12600*/  PRMT R186, RZ, 0x7610, R186 ;  /* 0x00007610ffba7816 */ /* 0x000fe200000000ba */
[----:B------:R-:W4:Y:S04]  /*12610*/  LDL R38, [R1+0x1190] ;  /* 0x0011900001267983 */ /* 0x000f280000100800 */
[----:B------:R0:W4:Y:S02]  /*12620*/  @P0 LDG.E.U8 R193, desc[UR58][R4.64] ;  /* 0x0000003a04c10981 */ /* 0x000124000c1e1100 */
[----:B0-----:R-:W-:-:S02]  /*12630*/  @P0 IMAD.MOV.U32 R5, RZ, RZ, R40 ;  /* 0x000000ffff050224 */ /* 0x001fc400078e0028 */
[----:B------:R-:W-:-:S05]  /*12640*/  @P0 IMAD.MOV.U32 R4, RZ, RZ, R12 ;  /* 0x000000ffff040224 */ /* 0x000fca00078e000c */
[----:B------:R0:W4:Y:S01]  /*12650*/  @P0 LDG.E.U8 R198, desc[UR58][R4.64] ;  /* 0x0000003a04c60981 */ /* 0x000122000c1e1100 */
[----:B------:R-:W-:Y:S01]  /*12660*/  ISETP.GT.AND P0, PT, R8, 0x4, PT ;  /* 0x000000040800780c */ /* 0x000fe20003f04270 */
[----:B0-----:R-:W-:Y:S02]  /*12670*/  @P1 IMAD.MOV.U32 R5, RZ, RZ, R43 ;  /* 0x000000ffff051224 */ /* 0x001fe400078e002b */
[----:B------:R-:W-:-:S05]  /*12680*/  @P1 IMAD.MOV.U32 R4, RZ, RZ, R10 ;  /* 0x000000ffff041224 */ /* 0x000fca00078e000a */
[----:B------:R0:W4:Y:S02]  /*12690*/  @P1 LDG.E.U8 R18, desc[UR58][R4.64] ;  /* 0x0000003a04121981 */ /* 0x000124000c1e1100 */
[----:B0-----:R-:W-:Y:S02]  /*126a0*/  @P1 IMAD.MOV.U32 R4, RZ, RZ, R45 ;  /* 0x000000ffff041224 */ /* 0x001fe400078e002d */
[----:B------:R-:W-:-:S05]  /*126b0*/  @P1 IMAD.MOV.U32 R5, RZ, RZ, R42 ;  /* 0x000000ffff051224 */ /* 0x000fca00078e002a */
[----:B------:R2:W4:Y:S02]  /*126c0*/  @P1 LDG.E.U8 R197, desc[UR58][R4.64] ;  /* 0x0000003a04c51981 */ /* 0x000524000c1e1100 */
[----:B--2---:R-:W-:Y:S02]  /*126d0*/  @P0 IMAD.MOV.U32 R4, RZ, RZ, R9 ;  /* 0x000000ffff040224 */ /* 0x004fe400078e0009 */
[----:B------:R-:W-:Y:S01]  /*126e0*/  @P0 IMAD.MOV.U32 R5, RZ, RZ, R24 ;  /* 0x000000ffff050224 */ /* 0x000fe200078e0018 */
[----:B------:R-:W2:Y:S04]  /*126f0*/  LDL R9, [R1+0x1324] ;  /* 0x0013240001097983 */ /* 0x000ea80000100800 */
[----:B------:R-:W3:Y:S04]  /*12700*/  LDL R24, [R1+0x1320] ;  /* 0x0013200001187983 */ /* 0x000ee80000100800 */
[----:B------:R0:W4:Y:S02]  /*12710*/  @P0 LDG.E.U8 R191, desc[UR58][R4.64] ;  /* 0x0000003a04bf0981 */ /* 0x000124000c1e1100 */
[----:B0-----:R-:W-:-:S02]  /*12720*/  @P0 IMAD.MOV.U32 R4, RZ, RZ, R0 ;  /* 0x000000ffff040224 */ /* 0x001fc400078e0000 */
[----:B------:R-:W-:Y:S01]  /*12730*/  @P0 IMAD.MOV.U32 R5, RZ, RZ, R3 ;  /* 0x000000ffff050224 */ /* 0x000fe200078e0003 */
[----:B------:R-:W4:Y:S04]  /*12740*/  LDL R0, [R1+0x131c] ;  /* 0x00131c0001007983 */ /* 0x000f280000100800 */
[----:B------:R-:W4:Y:S01]  /*12750*/  LDL R3, [R1+0x1318] ;  /* 0x0013180001037983 */ /* 0x000f220000100800 */
[----:B------:R-:W-:-:S03]  /*12760*/  ISETP.GT.AND P1, PT, R8, 0x5, PT ;  /* 0x000000050800780c */ /* 0x000fc60003f24270 */
[----:B------:R0:W4:Y:S01]  /*12770*/  @P0 LDG.E.U8 R196, desc[UR58][R4.64] ;  /* 0x0000003a04c40981 */ /* 0x000122000c1e1100 */
[----:B------:R-:W-:-:S09]  /*12780*/  ISETP.GT.AND P0, PT, R8, 0x6, PT ;  /* 0x000000060800780c */ /* 0x000fd20003f04270 */
[----:B0-----:R-:W-:Y:S02]  /*12790*/  @P1 IMAD.MOV.U32 R4, RZ, RZ, R30 ;  /* 0x000000ffff041224 */ /* 0x001fe400078e001e */
[----:B------:R-:W-:Y:S01]  /*127a0*/  @P1 IMAD.MOV.U32 R5, RZ, RZ, R31 ;  /* 0x000000ffff051224 */ /* 0x000fe200078e001f */
[----:B------:R-:W4:Y:S04]  /*127b0*/  LDL R30, [R1+0x1314] ;  /* 0x00131400011e7983 */ /* 0x000f280000100800 */
[----:B------:R-:W4:Y:S04]  /*127c0*/  LDL R31, [R1+0x1310] ;  /* 0x00131000011f7983 */ /* 0x000f280000100800 */
[----:B------:R0:W4:Y:S02]  /*127d0*/  @P1 LDG.E.U8 R19, desc[UR58][R4.64] ;  /* 0x0000003a04131981 */ /* 0x000124000c1e1100 */
[----:B0-----:R-:W-:-:S02]  /*127e0*/  @P1 IMAD.MOV.U32 R4, RZ, RZ, R28 ;  /* 0x000000ffff041224 */ /* 0x001fc400078e001c */
        /* <DEDUP_REMOVED lines=10> */
[----:B------:R-:W4:Y:S01]  /*12890*/  LDL R2, [R1+0x12fc] ;  /* 0x0012fc0001027983 */ /* 0x000f220000100800 */
[----:B------:R-:W-:-:S03]  /*128a0*/  @P0 IMAD.MOV.U32 R5, RZ, RZ, R25 ;  /* 0x000000ffff050224 */ /* 0x000fc600078e0019 */
[----:B------:R-:W4:Y:S01]  /*128b0*/  LDL R25, [R1+0x12f8] ;  /* 0x0012f80001197983 */ /* 0x000f220000100800 */
[----:B------:R-:W-:-:S03]  /*128c0*/  ISETP.GT.AND P1, PT, R8, 0x7, PT ;  /* 0x000000070800780c */ /* 0x000fc60003f24270 */
[----:B------:R2:W4:Y:S10]  /*128d0*/  @P0 LDG.E.U8 R192, desc[UR58][R4.64] ;  /* 0x0000003a04c00981 */ /* 0x000534000c1e1100 */
[----:B--2---:R-:W-:-:S02]  /*128e0*/  @P1 IMAD.MOV.U32 R4, RZ, RZ, R9 ;  /* 0x000000ffff041224 */ /* 0x004fc400078e0009 */
[----:B------:R-:W2:Y:S01]  /*128f0*/  LDL R9, [R1+0x12f4] ;  /* 0x0012f40001097983 */ /* 0x000ea20000100800 */
[----:B---3--:R-:W-:-:S03]  /*12900*/  @P1 IMAD.MOV.U32 R5, RZ, RZ, R24 ;  /* 0x000000ffff051224 */ /* 0x008fc600078e0018 */
[----:B------:R-:W3:Y:S04]  /*12910*/  LDL R24, [R1+0x12f0] ;  /* 0x0012f00001187983 */ /* 0x000ee80000100800 */
[----:B------:R4:W3:Y:S02]  /*12920*/  @P1 LDG.E.U8 R16, desc[UR58][R4.64] ;  /* 0x0000003a04101981 */ /* 0x0008e4000c1e1100 */
[----:B----4-:R-:W-:Y:S02]  /*12930*/  @P1 IMAD.MOV.U32 R4, RZ, RZ, R0 ;  /* 0x000000ffff041224 */ /* 0x010fe400078e0000 */
[----:B------:R-:W4:Y:S01]  /*12940*/  LDL R0, [R1+0x12ec] ;  /* 0x0012ec0001007983 */ /* 0x000f220000100800 */
[----:B------:R-:W-:-:S03]  /*12950*/  @P1 IMAD.MOV.U32 R5, RZ, RZ, R3 ;  /* 0x000000ffff051224 */ /* 0x000fc600078e0003 */
[----:B------:R-:W4:Y:S01]  /*12960*/  LDL R3, [R1+0x12e8] ;  /* 0x0012e80001037983 */ /* 0x000f220000100800 */
[----:B------:R-:W-:-:S03]  /*12970*/  ISETP.GT.AND P0, PT, R8, 0x8, PT ;  /* 0x000000080800780c */ /* 0x000fc60003f04270 */
[----:B------:R0:W4:Y:S01]  /*12980*/  @P1 LDG.E.U8 R190, desc[UR58][R4.64] ;  /* 0x0000003a04be1981 */ /* 0x000122000c1e1100 */
[----:B------:R-:W-:Y:S02]  /*12990*/  ISETP.GT.AND P1, PT, R8, 0x9, PT ;  /* 0x000000090800780c */ /* 0x000fe40003f24270 */
[----:B------:R-:W-:-:S07]  /*129a0*/  PRMT R188, RZ, 0x7610, R188 ;  /* 0x00007610ffbc7816 */ /* 0x000fce00000000bc */
[----:B0-----:R-:W-:Y:S02]  /*129b0*/  @P0 IMAD.MOV.U32 R4, RZ, RZ, R30 ;  /* 0x000000ffff040224 */ /* 0x001fe400078e001e */
[----:B------:R-:W4:Y:S01]  /*129c0*/  LDL R30, [R1+0x12e4] ;  /* 0x0012e400011e7983 */ /* 0x000f220000100800 */
[----:B------:R-:W-:-:S03]  /*129d0*/  @P0 IMAD.MOV.U32 R5, RZ, RZ, R31 ;  /* 0x000000ffff050224 */ /* 0x000fc600078e001f */
[----:B------:R-:W4:Y:S04]  /*129e0*/  LDL R31, [R1+0x12e0] ;  /* 0x0012e000011f7983 */ /* 0x000f280000100800 */
[----:B------:R0:W4:Y:S01]  /*129f0*/  @P0 LDG.E.U8 R186, desc[UR58][R4.64] ;  /* 0x0000003a04ba0981 */ /* 0x000122000c1e1100 */
[----:B------:R-:W-:Y:S01]  /*12a00*/  PRMT R17, RZ, 0x7610, R17 ;  /* 0x00007610ff117816 */ /* 0x000fe20000000011 */
[----:B0-----:R-:W-:Y:S02]  /*12a10*/  @P0 IMAD.MOV.U32 R4, RZ, RZ, R28 ;  /* 0x000000ffff040224 */ /* 0x001fe400078e001c */
[----:B------:R-:W4:Y:S01]  /*12a20*/  LDL R28, [R1+0x12dc] ;  /* 0x0012dc00011c7983 */ /* 0x000f220000100800 */
[----:B------:R-:W-:-:S03]  /*12a30*/  @P0 IMAD.MOV.U32 R5, RZ, RZ, R29 ;  /* 0x000000ffff050224 */ /* 0x000fc600078e001d */
[----:B------:R-:W4:Y:S04]  /*12a40*/  LDL R29, [R1+0x12d8] ;  /* 0x0012d800011d7983 */ /* 0x000f280000100800 */
[----:B------:R0:W4:Y:S02]  /*12a50*/  @P0 LDG.E.U8 R188, desc[UR58][R4.64] ;  /* 0x0000003a04bc0981 */ /* 0x000124000c1e1100 */
        /* <DEDUP_REMOVED lines=8> */
[----:B------:R-:W4:Y:S01]  /*12ae0*/  LDL R25, [R1+0x12c8] ;  /* 0x0012c80001197983 */ /* 0x000f220000100800 */
[----:B------:R-:W-:Y:S02]  /*12af0*/  ISETP.GT.AND P0, PT, R8, 0xa, PT ;  /* 0x0000000a0800780c */ /* 0x000fe40003f04270 */
[----:B------:R-:W-:Y:S02]  /*12b00*/  PRMT R187, RZ, 0x7610, R187 ;  /* 0x00007610ffbb7816 */ /* 0x000fe400000000bb */
[----:B------:R-:W-:-:S04]  /*12b10*/  PRMT R184, RZ, 0x7610, R184 ;  /* 0x00007610ffb87816 */ /* 0x000fc800000000b8 */
[----:B------:R2:W4:Y:S05]  /*12b20*/  @P1 LDG.E.U8 R187, desc[UR58][R4.64] ;  /* 0x0000003a04bb1981 */ /* 0x00052a000c1e1100 */
[----:B--2---:R-:W-:Y:S02]  /*12b30*/  @P0 IMAD.MOV.U32 R4, RZ, RZ, R9 ;  /* 0x000000ffff040224 */ /* 0x004fe400078e0009 */
        /* <DEDUP_REMOVED lines=8> */
[----:B------:R-:W-:Y:S02]  /*12bc0*/  ISETP.GT.AND P1, PT, R8, 0xb, PT ;  /* 0x0000000b0800780c */ /* 0x000fe40003f24270 */
[----:B------:R-:W-:Y:S02]  /*12bd0*/  PRMT R185, RZ, 0x7610, R185 ;  /* 0x00007610ffb97816 */ /* 0x000fe400000000b9 */
[----:B------:R-:W-:-:S04]  /*12be0*/  PRMT R182, RZ, 0x7610, R182 ;  /* 0x00007610ffb67816 */ /* 0x000fc800000000b6 */
[----:B------:R0:W4:Y:S01]  /*12bf0*/  @P0 LDG.E.U8 R185, desc[UR58][R4.64] ;  /* 0x0000003a04b90981 */ /* 0x000122000c1e1100 */
[----:B------:R-:W-:Y:S02]  /*12c00*/  ISETP.GT.AND P0, PT, R8, 0xc, PT ;  /* 0x0000000c0800780c */ /* 0x000fe40003f04270 */
[----:B------:R-:W-:Y:S02]  /*12c10*/  PRMT R183, RZ, 0x7610, R183 ;  /* 0x00007610ffb77816 */ /* 0x000fe400000000b7 */
[----:B0-----:R-:W-:Y:S02]  /*12c20*/  @P1 IMAD.MOV.U32 R4, RZ, RZ, R30 ;  /* 0x000000ffff041224 */ /* 0x001fe400078e001e */
[----:B------:R-:W-:Y:S01]  /*12c30*/  @P1 IMAD.MOV.U32 R5, RZ, RZ, R31 ;  /* 0x000000ffff051224 */ /* 0x000fe200078e001f */
[----:B------:R-:W4:Y:S04]  /*12c40*/  LDL R30, [R1+0x12b4] ;  /* 0x0012b400011e7983 */ /* 0x000f280000100800 */
[----:B------:R-:W4:Y:S04]  /*12c50*/  LDL R31, [R1+0x12b0] ;  /* 0x0012b000011f7983 */ /* 0x000f280000100800 */
[----:B------:R0:W4:Y:S01]  /*12c60*/  @P1 LDG.E.U8 R182, desc[UR58][R4.64] ;  /* 0x0000003a04b61981 */ /* 0x000122000c1e1100 */
[----:B------:R-:W-:Y:S01]  /*12c70*/  PRMT R180, RZ, 0x7610, R180 ;  /* 0x00007610ffb47816 */ /* 0x000fe200000000b4 */
        /* <DEDUP_REMOVED lines=150> */
[----:B0-----:R-:W-:Y:S01]  /*135e0*/  @P1 IMAD.MOV.U32 R4, RZ, RZ, R30 ;  /* 0x000000ffff041224 */ /* 0x001fe200078e001e */
[----:B------:R-:W-:Y:S01]  /*135f0*/  PRMT R158, RZ, 0x7610, R158 ;  /* 0x00007610ff9e7816 */ /* 0x000fe2000000009e */
[----:B------:R-:W4:Y:S01]  /*13600*/  LDL R30, [R1+0x11d4] ;  /* 0x0011d400011e7983 */ /* 0x000f220000100800 */
[----:B------:R-:W-:Y:S01]  /*13610*/  @P1 IMAD.MOV.U32 R5, RZ, RZ, R31 ;  /* 0x000000ffff051224 */ /* 0x000fe200078e001f */
[----:B------:R-:W-:Y:S02]  /*13620*/  PRMT R159, RZ, 0x7610, R159 ;  /* 0x00007610ff9f7816 */ /* 0x000fe4000000009f */
[----:B------:R-:W4:Y:S04]  /*13630*/  LDL R31, [R1+0x11d0] ;  /* 0x0011d000011f7983 */ /* 0x000f280000100800 */
[----:B------:R0:W4:Y:S02]  /*13640*/  @P1 LDG.E.U8 R160, desc[UR58][R4.64] ;  /* 0x0000003a04a01981 */ /* 0x000124000c1e1100 */
[----:B0-----:R-:W-:-:S02]  /*13650*/  @P1 IMAD.MOV.U32 R4, RZ, RZ, R28 ;  /* 0x000000ffff041224 */ /* 0x001fc400078e001c */
        /* <DEDUP_REMOVED lines=13> */
[----:B------:R-:W-:-:S03]  /*13730*/  ISETP.GT.AND P1, PT, R8, 0x19, PT ;  /* 0x000000190800780c */ /* 0x000fc60003f24270 */
[----:B------:R2:W4:Y:S01]  /*13740*/  @P0 LDG.E.U8 R159, desc[UR58][R4.64] ;  /* 0x0000003a049f0981 */ /* 0x000522000c1e1100 */
[----:B------:R-:W-:-:S09]  /*13750*/  PRMT R156, RZ, 0x7610, R156 ;  /* 0x00007610ff9c7816 */ /* 0x000fd2000000009c */
        /* <DEDUP_REMOVED lines=17> */
[----:B------:R-:W-:Y:S01]  /*13870*/  PRMT R152, RZ, 0x7610, R152 ;  /* 0x00007610ff987816 */ /* 0x000fe20000000098 */
[----:B------:R-:W4:Y:S04]  /*13880*/  LDL R33, [R1+0x1150] ;  /* 0x0011500001217983 */ /* 0x000f280000100800 */
[----:B------:R0:W4:Y:S01]  /*13890*/  @P0 LDG.E.U8 R154, desc[UR58][R4.64] ;  /* 0x0000003a049a0981 */ /* 0x000122000c1e1100 */
[----:B------:R-:W-:-:S02]  /*138a0*/  PRMT R153, RZ, 0x7610, R153 ;  /* 0x00007610ff997816 */ /* 0x000fc40000000099 */
[----:B------:R-:W-:Y:S01]  /*138b0*/  PRMT R22, RZ, 0x7610, R22 ;  /* 0x00007610ff167816 */ /* 0x000fe20000000016 */
[----:B------:R-:W4:Y:S01]  /*138c0*/  LDL R32, [R1+0x1154] ;  /* 0x0011540001207983 */ /* 0x000f220000100800 */
[----:B0-----:R-:W-:-:S03]  /*138d0*/  @P0 IMAD.MOV.U32 R4, RZ, RZ, R28 ;  /* 0x000000ffff040224 */ /* 0x001fc600078e001c */
        /* <DEDUP_REMOVED lines=11> */
[----:B------:R-:W-:Y:S01]  /*13990*/  ISETP.GT.AND P0, PT, R8, 0x1c, PT ;  /* 0x0000001c0800780c */ /* 0x000fe20003f04270 */
[----:B------:R-:W-:-:S02]  /*139a0*/  @P1 IMAD.MOV.U32 R5, RZ, RZ, R25 ;  /* 0x000000ffff051224 */ /* 0x000fc400078e0019 */
[----:B------:R-:W4:Y:S04]  /*139b0*/  LDL R25, [R1+0x11a8] ;  /* 0x0011a80001197983 */ /* 0x000f280000100800 */
[----:B------:R0:W4:Y:S01]  /*139c0*/  @P1 LDG.E.U8 R153, desc[UR58][R4.64] ;  /* 0x0000003a04991981 */ /* 0x000122000c1e1100 */
[----:B------:R-:W-:-:S05]  /*139d0*/  ISETP.GT.AND P1, PT, R8, 0x1d, PT ;  /* 0x0000001d0800780c */ /* 0x000fca0003f24270 */
[----:B0-----:R-:W-:Y:S02]  /*139e0*/  @P0 IMAD.MOV.U32 R4, RZ, RZ, R30 ;  /* 0x000000ffff040224 */ /* 0x001fe400078e001e */
[----:B------:R-:W-:Y:S01]  /*139f0*/  @P0 IMAD.MOV.U32 R5, RZ, RZ, R31 ;  /* 0x000000ffff050224 */ /* 0x000fe200078e001f */
[----:B------:R-:W-:Y:S01]  /*13a00*/  PRMT R23, RZ, 0x7610, R23 ;  /* 0x00007610ff177816 */ /* 0x000fe20000000017 */
[----:B------:R-:W4:Y:S04]  /*13a10*/  LDL R31, [R1+0x1140] ;  /* 0x00114000011f7983 */ /* 0x000f280000100800 */
[----:B------:R2:W4:Y:S01]  /*13a20*/  @P0 LDG.E.U8 R22, desc[UR58][R4.64] ;  /* 0x0000003a04160981 */ /* 0x000522000c1e1100 */
[----:B------:R-:W-:Y:S02]  /*13a30*/  PRMT R20, RZ, 0x7610, R20 ;  /* 0x00007610ff147816 */ /* 0x000fe40000000014 */
[----:B------:R-:W-:Y:S01]  /*13a40*/  LOP3.LUT R195, R195, 0xffff, RZ, 0xc0, !PT ;  /* 0x0000ffffc3c37812 */ /* 0x000fe200078ec0ff */
[----:B------:R-:W4:Y:S01]  /*13a50*/  LDL R30, [R1+0x1144] ;  /* 0x00114400011e7983 */ /* 0x000f220000100800 */
[----:B--2---:R-:W-:-:S03]  /*13a60*/  @P0 IMAD.MOV.U32 R4, RZ, RZ, R9 ;  /* 0x000000ffff040224 */ /* 0x004fc600078e0009 */
        /* <DEDUP_REMOVED lines=9> */
[----:B------:R-:W-:Y:S01]  /*13b00*/  LOP3.LUT R21, R21, 0xffff, RZ, 0xc0, !PT ;  /* 0x0000ffff15157812 */ /* 0x000fe200078ec0ff */
[----:B------:R0:W4:Y:S01]  /*13b10*/  @P1 LDG.E.U8 R20, desc[UR58][R4.64] ;  /* 0x0000003a04141981 */ /* 0x000122000c1e1100 */
[----:B------:R-:W-:Y:S02]  /*13b20*/  LOP3.LUT R193, R193, 0xffff, RZ, 0xc0, !PT ;  /* 0x0000ffffc1c17812 */ /* 0x000fe400078ec0ff */
[--C-:B------:R-:W-:Y:S02]  /*13b30*/  PRMT R195, R195, 0x3340, R21.reuse ;  /* 0x00003340c3c37816 */ /* 0x100fe40000000015 */
[----:B------:R-:W-:Y:S02]  /*13b40*/  PRMT R21, RZ, 0x7610, R21 ;  /* 0x00007610ff157816 */ /* 0x000fe40000000015 */
[----:B------:R-:W-:-:S04]  /*13b50*/  LOP3.LUT R18, R18, 0xffff, RZ, 0xc0, !PT ;  /* 0x0000ffff12127812 */ /* 0x000fc800078ec0ff */
[--C-:B------:R-:W-:Y:S02]  /*13b60*/  PRMT R193, R193, 0x3340, R18.reuse ;  /* 0x00003340c1c17816 */ /* 0x100fe40000000012 */
[----:B------:R-:W-:Y:S02]  /*13b70*/  PRMT R18, RZ, 0x7610, R18 ;  /* 0x00007610ff127816 */ /* 0x000fe40000000012 */
[----:B------:R-:W-:Y:S02]  /*13b80*/  LOP3.LUT R191, R191, 0xffff, RZ, 0xc0, !PT ;  /* 0x0000ffffbfbf7812 */ /* 0x000fe400078ec0ff */
[----:B------:R-:W-:Y:S01]  /*13b90*/  LOP3.LUT R19, R19, 0xffff, RZ, 0xc0, !PT ;  /* 0x0000ffff13137812 */ /* 0x000fe200078ec0ff */
[----:B0-----:R-:W-:Y:S02]  /*13ba0*/  @P1 IMAD.MOV.U32 R4, RZ, RZ, R28 ;  /* 0x000000ffff041224 */ /* 0x001fe400078e001c */
[----:B------:R-:W-:Y:S01]  /*13bb0*/  @P1 IMAD.MOV.U32 R5, RZ, RZ, R29 ;  /* 0x000000ffff051224 */ /* 0x000fe200078e001d */
[----:B------:R-:W-:Y:S01]  /*13bc0*/  PRMT R191, R191, 0x3340, R19 ;  /* 0x00003340bfbf7816 */ /* 0x000fe20000000013 */
[----:B------:R-:W4:Y:S04]  /*13bd0*/  LDL R29, [R1+0x13a0] ;  /* 0x0013a000011d7983 */ /* 0x000f280000100800 */
[----:B------:R0:W4:Y:S01]  /*13be0*/  @P1 LDG.E.U8 R21, desc[UR58][R4.64] ;  /* 0x0000003a04151981 */ /* 0x000122000c1e1100 */
[----:B------:R-:W-:-:S02]  /*13bf0*/  LOP3.LUT R189, R189, 0xffff, RZ, 0xc0, !PT ;  /* 0x0000ffffbdbd7812 */ /* 0x000fc400078ec0ff */
[----:B------:R-:W-:Y:S01]  /*13c00*/  LOP3.LUT R16, R16, 0xffff, RZ, 0xc0, !PT ;  /* 0x0000ffff10107812 */ /* 0x000fe200078ec0ff */
[----:B------:R-:W4:Y:S01]  /*13c10*/  LDL R28, [R1+0x1394] ;  /* 0x00139400011c7983 */ /* 0x000f220000100800 */
[----:B0-----:R-:W-:Y:S02]  /*13c20*/  @P0 IMAD.MOV.U32 R4, RZ, RZ, R26 ;  /* 0x000000ffff040224 */ /* 0x001fe400078e001a */
[----:B------:R-:W-:Y:S01]  /*13c30*/  @P0 IMAD.MOV.U32 R5, RZ, RZ, R27 ;  /* 0x000000ffff050224 */ /* 0x000fe200078e001b */
[----:B------:R-:W-:Y:S01]  /*13c40*/  PRMT R19, RZ, 0x7610, R19 ;  /* 0x00007610ff137816 */ /* 0x000fe20000000013 */
[----:B------:R-:W4:Y:S04]  /*13c50*/  LDL R26, [R1+0x13a4] ;  /* 0x0013a400011a7983 */ /* 0x000f280000100800 */
[----:B------:R0:W4:Y:S01]  /*13c60*/  @P0 LDG.E.U8 R18, desc[UR58][R4.64] ;  /* 0x0000003a04120981 */ /* 0x000122000c1e1100 */
[----:B------:R-:W-:-:S02]  /*13c70*/  PRMT R189, R189, 0x3340, R16 ;  /* 0x00003340bdbd7816 */ /* 0x000fc40000000010 */
[----:B------:R-:W-:Y:S01]  /*13c80*/  LOP3.LUT R186, R186, 0xffff, RZ, 0xc0, !PT ;  /* 0x0000ffffbaba7812 */ /* 0x000fe200078ec0ff */
[----:B------:R-:W4:Y:S01]  /*13c90*/  LDL R27, [R1+0x1398] ;  /* 0x00139800011b7983 */ /* 0x000f220000100800 */
[----:B0-----:R-:W-:-:S03]  /*13ca0*/  @P0 IMAD.MOV.U32 R4, RZ, RZ, R2 ;  /* 0x000000ffff040224 */ /* 0x001fc600078e0002 */
[----:B------:R-:W4:Y:S01]  /*13cb0*/  LDL R2, [R1+0x13a8] ;  /* 0x0013a80001027983 */ /* 0x000f220000100800 */
[----:B------:R-:W-:Y:S01]  /*13cc0*/  @P0 IMAD.MOV.U32 R5, RZ, RZ, R25 ;  /* 0x000000ffff050224 */ /* 0x000fe200078e0019 */
[----:B------:R-:W-:Y:S02]  /*13cd0*/  PRMT R16, RZ, 0x7610, R16 ;  /* 0x00007610ff107816 */ /* 0x000fe40000000010 */
[----:B------:R-:W4:Y:S04]  /*13ce0*/  LDL R25, [R1+0x1184] ;  /* 0x0011840001197983 */ /* 0x000f280000100800 */
[----:B------:R2:W4:Y:S01]  /*13cf0*/  @P0 LDG.E.U8 R19, desc[UR58][R4.64] ;  /* 0x0000003a04130981 */ /* 0x000522000c1e1100 */
[----:B------:R-:W-:Y:S02]  /*13d00*/  ISETP.GT.AND P0, PT, R8, 0x1f, PT ;  /* 0x0000001f0800780c */ /* 0x000fe40003f04270 */
[----:B------:R-:W-:-:S04]  /*13d10*/  LOP3.LUT R17, R17, 0xffff, RZ, 0xc0, !PT ;  /* 0x0000ffff11117812 */ /* 0x000fc800078ec0ff */
[--C-:B------:R-:W-:Y:S02]  /*13d20*/  PRMT R186, R186, 0x3340, R17.reuse ;  /* 0x00003340baba7816 */ /* 0x100fe40000000011 */
[----:B------:R-:W-:-:S05]  /*13d30*/  PRMT R17, RZ, 0x7610, R17 ;  /* 0x00007610ff117816 */ /* 0x000fca0000000011 */
[----:B--2---:R-:W-:Y:S02]  /*13d40*/  @P0 IMAD.MOV.U32 R4, RZ, RZ, R9 ;  /* 0x000000ffff040224 */ /* 0x004fe400078e0009 */
[----:B------:R-:W2:Y:S01]  /*13d50*/  LDL R9, [R1+0x1164] ;  /* 0x0011640001097983 */ /* 0x000ea20000100800 */
[----:B---3--:R-:W-:-:S03]  /*13d60*/  @P0 IMAD.MOV.U32 R5, RZ, RZ, R24 ;  /* 0x000000ffff050224 */ /* 0x008fc600078e0018 */
[----:B------:R-:W3:Y:S04]  /*13d70*/  LDL R24, [R1+0x1174] ;  /* 0x0011740001187983 */ /* 0x000ee80000100800 */
[----:B------:R4:W2:Y:S02]  /*13d80*/  @P0 LDG.E.U8 R16, desc[UR58][R4.64] ;  /* 0x0000003a04100981 */ /* 0x0008a4000c1e1100 */
[----:B----4-:R-:W-:Y:S02]  /*13d90*/  @P0 IMAD.MOV.U32 R4, RZ, RZ, R0 ;  /* 0x000000ffff040224 */ /* 0x010fe400078e0000 */
[----:B------:R-:W4:Y:S01]  /*13da0*/  LDL R0, [R1+0x13b0] ;  /* 0x0013b00001007983 */ /* 0x000f220000100800 */
[----:B------:R-:W-:Y:S01]  /*13db0*/  @P0 IMAD.MOV.U32 R5, RZ, RZ, R3 ;  /* 0x000000ffff050224 */ /* 0x000fe200078e0003 */
[----:B------:R-:W-:-:S02]  /*13dc0*/  LOP3.LUT R184, R184, 0xffff, RZ, 0xc0, !PT ;  /* 0x0000ffffb8b87812 */ /* 0x000fc400078ec0ff */
[----:B------:R-:W3:Y:S04]  /*13dd0*/  LDL.LU R129, [R1+0x10c0] ;  /* 0x0010c00001817983 */ /* 0x000ee80000300800 */
[----:B------:R0:W3:Y:S01]  /*13de0*/  @P0 LDG.E.U8 R17, desc[UR58][R4.64] ;  /* 0x0000003a04110981 */ /* 0x0000e2000c1e1100 */
[----:B------:R-:W-:Y:S02]  /*13df0*/  LOP3.LUT R182, R182, 0xffff, RZ, 0xc0, !PT ;  /* 0x0000ffffb6b67812 */ /* 0x000fe400078ec0ff */
[----:B------:R-:W-:Y:S01]  /*13e00*/  LOP3.LUT R180, R180, 0xffff, RZ, 0xc0, !PT ;  /* 0x0000ffffb4b47812 */ /* 0x000fe200078ec0ff */
[----:B------:R-:W3:Y:S01]  /*13e10*/  LDL.LU R130, [R1+0x1094] ;  /* 0x0010940001827983 */ /* 0x000ee20000300800 */
[----:B------:R-:W-:Y:S02]  /*13e20*/  LOP3.LUT R178, R178, 0xffff, RZ, 0xc0, !PT ;  /* 0x0000ffffb2b27812 */ /* 0x000fe400078ec0ff */
[----:B------:R-:W-:Y:S01]  /*13e30*/  LOP3.LUT R7, R7, 0xffff, RZ, 0xc0, !PT ;  /* 0x0000ffff07077812 */ /* 0x000fe200078ec0ff */
[----:B------:R-:W3:Y:S01]  /*13e40*/  LDL.LU R133, [R1+0x10b0] ;  /* 0x0010b00001857983 */ /* 0x000ee20000300800 */
[----:B------:R-:W-:-:S02]  /*13e50*/  LOP3.LUT R6, R6, 0xffff, RZ, 0xc0, !PT ;  /* 0x0000ffff06067812 */ /* 0x000fc400078ec0ff */
[----:B------:R-:W-:Y:S01]  /*13e60*/  PRMT R182, R184, 0x3340, R182 ;  /* 0x00003340b8b67816 */ /* 0x000fe200000000b6 */
[----:B------:R-:W3:Y:S01]  /*13e70*/  LDL.LU R134, [R1+0x1084] ;  /* 0x0010840001867983 */ /* 0x000ee20000300800 */
[----:B------:R-:W-:Y:S02]  /*13e80*/  PRMT R178, R180, 0x3340, R178 ;  /* 0x00003340b4b27816 */ /* 0x000fe400000000b2 */
[----:B------:R-:W-:Y:S01]  /*13e90*/  PRMT R7, R7, 0x3340, R6 ;  /* 0x0000334007077816 */ /* 0x000fe20000000006 */
[----:B------:R-:W3:Y:S01]  /*13ea0*/  LDL.LU R137, [R1+0x10a0] ;  /* 0x0010a00001897983 */ /* 0x000ee20000300800 */
[----:B0-----:R-:W-:Y:S02]  /*13eb0*/  PRMT R4, R195, 0x5410, R193 ;  /* 0x00005410c3047816 */ /* 0x001fe400000000c1 */
[----:B------:R-:W-:Y:S01]  /*13ec0*/  PRMT R5, R191, 0x5410, R189 ;  /* 0x00005410bf057816 */ /* 0x000fe200000000bd */
[----:B------:R-:W3:Y:S01]  /*13ed0*/  LDL.LU R138, [R1+0x1074] ;  /* 0x00107400018a7983 */ /* 0x000ee20000300800 */
[----:B------:R-:W-:-:S02]  /*13ee0*/  PRMT R6, R186, 0x5410, R182 ;  /* 0x00005410ba067816 */ /* 0x000fc400000000b6 */
[----:B------:R-:W-:Y:S01]  /*13ef0*/  PRMT R7, R178, 0x5410, R7 ;  /* 0x00005410b2077816 */ /* 0x000fe20000000007 */
[----:B------:R-:W-:Y:S01]  /*13f00*/  BAR.SYNC.DEFER_BLOCKING 0x0 ;  /* 0x0000000000007b1d */ /* 0x000fe20000010000 */
[----:B------:R-:W-:Y:S02]  /*13f10*/  LOP3.LUT R200, R200, 0xffff, RZ, 0xc0, !PT ;  /* 0x0000ffffc8c87812 */ /* 0x000fe400078ec0ff */
[----:B------:R-:W-:Y:S02]  /*13f20*/  LOP3.LUT R199, R199, 0xffff, RZ, 0xc0, !PT ;  /* 0x0000ffffc7c77812 */ /* 0x000fe400078ec0ff */
[----:B------:R-:W-:Y:S02]  /*13f30*/  LOP3.LUT R198, R198, 0xffff, RZ, 0xc0, !PT ;  /* 0x0000ffffc6c67812 */ /* 0x000fe400078ec0ff */
[----:B------:R-:W-:Y:S01]  /*13f40*/  LOP3.LUT R197, R197, 0xffff, RZ, 0xc0, !PT ;  /* 0x0000ffffc5c57812 */ /* 0x000fe200078ec0ff */
[----:B------:R-:W3:Y:S01]  /*13f50*/  LDL.LU R141, [R1+0x1090] ;  /* 0x00109000018d7983 */ /* 0x000ee20000300800 */
[----:B------:R-:W-:-:S02]  /*13f60*/  LOP3.LUT R196, R196, 0xffff, RZ, 0xc0, !PT ;  /* 0x0000ffffc4c47812 */ /* 0x000fc400078ec0ff */
[----:B------:R-:W-:Y:S01]  /*13f70*/  LOP3.LUT R194, R194, 0xffff, RZ, 0xc0, !PT ;  /* 0x0000ffffc2c27812 */ /* 0x000fe200078ec0ff */
[----:B------:R-:W3:Y:S01]  /*13f80*/  LDL.LU R142, [R1+0x1064] ;  /* 0x00106400018e7983 */ /* 0x000ee20000300800 */
[----:B------:R-:W-:Y:S02]  /*13f90*/  LOP3.LUT R192, R192, 0xffff, RZ, 0xc0, !PT ;  /* 0x0000ffffc0c07812 */ /* 0x000fe400078ec0ff */
[----:B------:R-:W-:Y:S01]  /*13fa0*/  LOP3.LUT R190, R190, 0xffff, RZ, 0xc0, !PT ;  /* 0x0000ffffbebe7812 */ /* 0x000fe200078ec0ff */
[----:B------:R-:W3:Y:S01]  /*13fb0*/  LDL.LU R145, [R1+0x1080] ;  /* 0x0010800001917983 */ /* 0x000ee20000300800 */
        /* <DEDUP_REMOVED lines=12> */
[----:B------:R-:W-:-:S02]  /*14080*/  PRMT R199, R200, 0x3340, R199 ;  /* 0x00003340c8c77816 */ /* 0x000fc400000000c7 */
[----:B------:R-:W-:Y:S02]  /*14090*/  PRMT R194, R196, 0x3340, R194 ;  /* 0x00003340c4c27816 */ /* 0x000fe400000000c2 */
[----:B------:R-:W-:Y:S02]  /*140a0*/  PRMT R187, R188, 0x3340, R187 ;  /* 0x00003340bcbb7816 */ /* 0x000fe400000000bb */
[----:B------:R-:W-:Y:S01]  /*140b0*/  PRMT R179, R181, 0x3340, R179 ;  /* 0x00003340b5b37816 */ /* 0x000fe200000000b3 */
[----:B------:R0:W-:Y:S02]  /*140c0*/  STS.128 [R2+UR4+0x4000], R4 ;  /* 0x0040000402007988 */ /* 0x0001e40008000c04 */
[----:B0-----:R-:W-:Y:S02]  /*140d0*/  PRMT R4, R198, 0x3340, R197 ;  /* 0x00003340c6047816 */ /* 0x001fe400000000c5 */
[----:B------:R-:W-:Y:S02]  /*140e0*/  PRMT R5, R192, 0x3340, R190 ;  /* 0x00003340c0057816 */ /* 0x000fe400000000be */
[----:B------:R-:W-:-:S02]  /*140f0*/  PRMT R6, R185, 0x3340, R183 ;  /* 0x00003340b9067816 */ /* 0x000fc400000000b7 */
[----:B------:R-:W-:Y:S02]  /*14100*/  PRMT R7, R177, 0x3340, R174 ;  /* 0x00003340b1077816 */ /* 0x000fe400000000ae */
[----:B------:R-:W-:Y:S02]  /*14110*/  PRMT R4, R199, 0x5410, R4 ;  /* 0x00005410c7047816 */ /* 0x000fe40000000004 */
[----:B------:R-:W-:Y:S02]  /*14120*/  PRMT R5, R194, 0x5410, R5 ;  /* 0x00005410c2057816 */ /* 0x000fe40000000005 */
[----:B------:R-:W-:Y:S02]  /*14130*/  PRMT R6, R187, 0x5410, R6 ;  /* 0x00005410bb067816 */ /* 0x000fe40000000006 */
[----:B------:R-:W-:-:S05]  /*14140*/  PRMT R7, R179, 0x5410, R7 ;  /* 0x00005410b3077816 */ /* 0x000fca0000000007 */
[----:B------:R0:W-:Y:S02]  /*14150*/  STS.128 [R2+UR4+0x5000], R4 ;  /* 0x0050000402007988 */ /* 0x0001e40008000c04 */
[----:B0-----:R-:W0:Y:S01]  /*14160*/  S2R R2, SR_TID.X ;  /* 0x0000000000027919 */ /* 0x001e220000002100 */
[----:B------:R-:W-:Y:S02]  /*14170*/  LOP3.LUT R175, R175, 0xffff, RZ, 0xc0, !PT ;  /* 0x0000ffffafaf7812 */ /* 0x000fe400078ec0ff */
[----:B------:R-:W-:Y:S02]  /*14180*/  LOP3.LUT R172, R172, 0xffff, RZ, 0xc0, !PT ;  /* 0x0000ffffacac7812 */ /* 0x000fe400078ec0ff */
[----:B------:R-:W-:Y:S02]  /*14190*/  LOP3.LUT R170, R170, 0xffff, RZ, 0xc0, !PT ;  /* 0x0000ffffaaaa7812 */ /* 0x000fe400078ec0ff */
[----:B------:R-:W-:Y:S02]  /*141a0*/  LOP3.LUT R168, R168, 0xffff, RZ, 0xc0, !PT ;  /* 0x0000ffffa8a87812 */ /* 0x000fe400078ec0ff */
[----:B------:R-:W-:-:S02]  /*141b0*/  LOP3.LUT R166, R166, 0xffff, RZ, 0xc0, !PT ;  /* 0x0000ffffa6a67812 */ /* 0x000fc400078ec0ff */
[----:B------:R-:W-:Y:S02]  /*141c0*/  LOP3.LUT R164, R164, 0xffff, RZ, 0xc0, !PT ;  /* 0x0000ffffa4a47812 */ /* 0x000fe400078ec0ff */
        /* <DEDUP_REMOVED lines=9> */
[----:B------:R-:W-:Y:S02]  /*14260*/  PRMT R172, R175, 0x3340, R172 ;  /* 0x00003340afac7816 */ /* 0x000fe400000000ac */
[----:B------:R-:W-:-:S02]  /*14270*/  PRMT R4, R170, 0x3340, R168 ;  /* 0x00003340aa047816 */ /* 0x000fc400000000a8 */
[----:B------:R-:W-:Y:S02]  /*14280*/  PRMT R164, R166, 0x3340, R164 ;  /* 0x00003340a6a47816 */ /* 0x000fe400000000a4 */
[----:B------:R-:W-:Y:S02]  /*14290*/  PRMT R5, R162, 0x3340, R160 ;  /* 0x00003340a2057816 */ /* 0x000fe400000000a0 */
[----:B------:R-:W-:Y:S02]  /*142a0*/  PRMT R156, R158, 0x3340, R156 ;  /* 0x000033409e9c7816 */ /* 0x000fe4000000009c */
[----:B------:R-:W-:Y:S02]  /*142b0*/  PRMT R6, R154, 0x3340, R152 ;  /* 0x000033409a067816 */ /* 0x000fe40000000098 */
[----:B------:R-:W-:Y:S02]  /*142c0*/  PRMT R20, R22, 0x3340, R20 ;  /* 0x0000334016147816 */ /* 0x000fe40000000014 */
[----:B0-----:R-:W-:-:S02]  /*142d0*/  LOP3.LUT R2, R2, 0x1f, RZ, 0xc0, !PT ;  /* 0x0000001f02027812 */ /* 0x001fc400078ec0ff */
[----:B------:R-:W-:Y:S02]  /*142e0*/  PRMT R4, R172, 0x5410, R4 ;  /* 0x00005410ac047816 */ /* 0x000fe40000000004 */
[----:B------:R-:W-:Y:S02]  /*142f0*/  PRMT R5, R164, 0x5410, R5 ;  /* 0x00005410a4057816 */ /* 0x000fe40000000005 */
[----:B------:R-:W-:Y:S02]  /*14300*/  PRMT R6, R156, 0x5410, R6 ;  /* 0x000054109c067816 */ /* 0x000fe40000000006 */
        /* <DEDUP_REMOVED lines=15> */
[----:B------:R-:W-:Y:S02]  /*14400*/  ISETP.GE.AND P0, PT, R2, R8, PT ;  /* 0x000000080200720c */ /* 0x000fe40003f06270 */
[----:B------:R-:W-:Y:S01]  /*14410*/  PRMT R173, R176, 0x3340, R173 ;  /* 0x00003340b0ad7816 */ /* 0x000fe200000000ad */
[----:B------:R-:W3:Y:S01]  /*14420*/  LDL.LU R2, [R1+0xe70] ;  /* 0x000e700001027983 */ /* 0x000ee20000300800 */
[----:B------:R-:W-:Y:S02]  /*14430*/  PRMT R165, R167, 0x3340, R165 ;  /* 0x00003340a7a57816 */ /* 0x000fe400000000a5 */
[----:B------:R-:W-:Y:S02]  /*14440*/  PRMT R157, R159, 0x3340, R157 ;  /* 0x000033409f9d7816 */ /* 0x000fe4000000009d */
[----:B------:R-:W-:Y:S02]  /*14450*/  PRMT R21, R23, 0x3340, R21 ;  /* 0x0000334017157816 */ /* 0x000fe40000000015 */
[----:B------:R-:W-:-:S02]  /*14460*/  PRMT R234, RZ, 0x7610, R234 ;  /* 0x00007610ffea7816 */ /* 0x000fc400000000ea */
[----:B--2---:R-:W-:-:S04]  /*14470*/  LOP3.LUT R16, R16, 0xffff, RZ, 0xc0, !PT ;  /* 0x0000ffff10107812 */ /* 0x004fc800078ec0ff */
[----:B------:R-:W-:-:S04]  /*14480*/  PRMT R7, R18, 0x3340, R16 ;  /* 0x0000334012077816 */ /* 0x000fc80000000010 */
[----:B------:R-:W-:-:S05]  /*14490*/  PRMT R7, R20, 0x5410, R7 ;  /* 0x0000541014077816 */ /* 0x000fca0000000007 */
[----:B----4-:R0:W-:Y:S01]  /*144a0*/  STS.128 [R0+UR4+0x4000], R4 ;  /* 0x0040000400007988 */ /* 0x0101e20008000c04 */
[----:B---3--:R-:W-:Y:S02]  /*144b0*/  LOP3.LUT R17, R17, 0xffff, RZ, 0xc0, !PT ;  /* 0x0000ffff11117812 */ /* 0x008fe400078ec0ff */
[----:B0-----:R-:W-:Y:S02]  /*144c0*/  PRMT R4, R171, 0x3340, R169 ;  /* 0x00003340ab047816 */ /* 0x001fe400000000a9 */
[----:B------:R-:W-:Y:S02]  /*144d0*/  PRMT R5, R163, 0x3340, R161 ;  /* 0x00003340a3057816 */ /* 0x000fe400000000a1 */
[----:B------:R-:W-:Y:S02]  /*144e0*/  PRMT R6, R155, 0x3340, R153 ;  /* 0x000033409b067816 */ /* 0x000fe40000000099 */
[----:B------:R-:W-:Y:S02]  /*144f0*/  PRMT R7, R19, 0x3340, R17 ;  /* 0x0000334013077816 */ /* 0x000fe40000000011 */
[----:B------:R-:W-:-:S02]  /*14500*/  PRMT R4, R173, 0x5410, R4 ;  /* 0x00005410ad047816 */ /* 0x000fc40000000004 */
[----:B------:R-:W-:Y:S02]  /*14510*/  PRMT R5, R165, 0x5410, R5 ;  /* 0x00005410a5057816 */ /* 0x000fe40000000005 */
[----:B------:R-:W-:Y:S02]  /*14520*/  PRMT R6, R157, 0x5410, R6 ;  /* 0x000054109d067816 */ /* 0x000fe40000000006 */
[----:B------:R-:W-:-:S05]  /*14530*/  PRMT R7, R21, 0x5410, R7 ;  /* 0x0000541015077816 */ /* 0x000fca0000000007 */
[----:B------:R0:W-:Y:S02]  /*14540*/  STS.128 [R0+UR4+0x5000], R4 ;  /* 0x0050000400007988 */ /* 0x0001e40008000c04 */
[----:B0-----:R-:W-:Y:S02]  /*14550*/  @!P0 IMAD.MOV.U32 R4, RZ, RZ, R236 ;  /* 0x000000ffff048224 */ /* 0x001fe400078e00ec */
[----:B------:R-:W2:Y:S01]  /*14560*/  LDL.LU R0, [R1+0xe44] ;  /* 0x000e440001007983 */ /* 0x000ea20000300800 */
[----:B------:R-:W-:-:S03]  /*14570*/  @!P0 IMAD.MOV.U32 R5, RZ, RZ, R235 ;  /* 0x000000ffff058224 */ /* 0x000fc600078e00eb */
[----:B------:R0:W-:Y:S04]  /*14580*/  STL [R1+0x13c8], R236 ;  /* 0x0013c8ec01007387 */ /* 0x0001e80000100800 */
[----:B------:R1:W3:Y:S04]  /*14590*/  @!P0 LDG.E.U8 R234, desc[UR58][R4.64] ;  /* 0x0000003a04ea8981 */ /* 0x0002e8000c1e1100 */
[----:B0-----:R-:W4:Y:S04]  /*145a0*/  LDL.LU R236, [R1+0xe80] ;  /* 0x000e800001ec7983 */ /* 0x001f280000300800 */
[----:B------:R0:W-:Y:S01]  /*145b0*/  STL [R1+0x13c4], R235 ;  /* 0x0013c4eb01007387 */ /* 0x0001e20000100800 */
[----:B-1----:R-:W-:-:S03]  /*145c0*/  @!P0 IMAD.MOV.U32 R4, RZ, RZ, R26 ;  /* 0x000000ffff048224 */ /* 0x002fc600078e001a */
[----:B0-----:R-:W2:Y:S04]  /*145d0*/  LDL.LU R235, [R1+0xe54] ;  /* 0x000e540001eb7983 */ /* 0x001ea80000300800 */
[----:B------:R-:W3:Y:S01]  /*145e0*/  LDL R26, [R1+0x1134] ;  /* 0x00113400011a7983 */ /* 0x000ee20000100800 */
[----:B------:R-:W-:Y:S01]  /*145f0*/  PRMT R163, RZ, 0x7610, R163 ;  /* 0x00007610ffa37816 */ /* 0x000fe200000000a3 */
[----:B------:R-:W-:Y:S02]  /*14600*/  @!P0 IMAD.MOV.U32 R5, RZ, RZ, R29 ;  /* 0x000000ffff058224 */ /* 0x000fe400078e001d */
[----:B------:R-:W4:Y:S04]  /*14610*/  LDL R29, [R1+0x1130] ;  /* 0x00113000011d7983 */ /* 0x000f280000100800 */
[----:B------:R0:W2:Y:S02]  /*14620*/  @!P0 LDG.E.U8 R163, desc[UR58][R4.64] ;  /* 0x0000003a04a38981 */ /* 0x0000a4000c1e1100 */
[----:B0-----:R-:W-:-:S02]  /*14630*/  @!P0 IMAD.MOV.U32 R4, RZ, RZ, R27 ;  /* 0x000000ffff048224 */ /* 0x001fc400078e001b */
[----:B------:R-:W2:Y:S01]  /*14640*/  LDL R27, [R1+0x1124] ;  /* 0x00112400011b7983 */ /* 0x000ea20000100800 */
[----:B------:R-:W-:Y:S01]  /*14650*/  PRMT R162, RZ, 0x7610, R162 ;  /* 0x00007610ffa27816 */ /* 0x000fe200000000a2 */
[----:B------:R-:W-:Y:S01]  /*14660*/  @!P0 IMAD.MOV.U32 R5, RZ, RZ, R28 ;  /* 0x000000ffff058224 */ /* 0x000fe200078e001c */
[----:B------:R-:W-:Y:S01]  /*14670*/  PRMT R161, RZ, 0x7610, R161 ;  /* 0x00007610ffa17816 */ /* 0x000fe200000000a1 */
[----:B------:R-:W2:Y:S04]  /*14680*/  LDL R28, [R1+0x1120] ;  /* 0x00112000011c7983 */ /* 0x000ea80000100800 */
[----:B------:R0:W2:Y:S01]  /*14690*/  @!P0 LDG.E.U8 R162, desc[UR58][R4.64] ;  /* 0x0000003a04a28981 */ /* 0x0000a2000c1e1100 */
[----:B------:R-:W-:Y:S01]  /*146a0*/  PRMT R160, RZ, 0x7610, R160 ;  /* 0x00007610ffa07816 */ /* 0x000fe200000000a0 */
[----:B0-----:R-:W-:-:S02]  /*146b0*/  @!P0 IMAD.MOV.U32 R4, RZ, RZ, R37 ;  /* 0x000000ffff048224 */ /* 0x001fc400078e0025 */
[----:B------:R-:W-:-:S05]  /*146c0*/  @!P0 IMAD.MOV.U32 R5, RZ, RZ, R38 ;  /* 0x000000ffff058224 */ /* 0x000fca00078e0026 */
[----:B------:R0:W2:Y:S01]  /*146d0*/  @!P0 LDG.E.U8 R161, desc[UR58][R4.64] ;  /* 0x0000003a04a18981 */ /* 0x0000a2000c1e1100 */
[----:B------:R-:W-:Y:S01]  /*146e0*/  PRMT R159, RZ, 0x7610, R159 ;  /* 0x00007610ff9f7816 */ /* 0x000fe2000000009f */
[----:B0-----:R-:W-:Y:S02]  /*146f0*/  @!P0 IMAD.MOV.U32 R4, RZ, RZ, R25 ;  /* 0x000000ffff048224 */ /* 0x001fe400078e0019 */
[----:B------:R-:W-:Y:S01]  /*14700*/  @!P0 IMAD.MOV.U32 R5, RZ, RZ, R36 ;  /* 0x000000ffff058224 */ /* 0x000fe200078e0024 */
[----:B------:R-:W2:Y:S04]  /*14710*/  LDL R25, [R1+0x1114] ;  /* 0x0011140001197983 */ /* 0x000ea80000100800 */
[----:B------:R0:W2:Y:S02]  /*14720*/  @!P0 LDG.E.U8 R160, desc[UR58][R4.64] ;  /* 0x0000003a04a08981 */ /* 0x0000a4000c1e1100 */
[----:B0-----:R-:W-:-:S02]  /*14730*/  @!P0 IMAD.MOV.U32 R4, RZ, RZ, R24 ;  /* 0x000000ffff048224 */ /* 0x001fc400078e0018 */
[----:B------:R-:W-:Y:S01]  /*14740*/  @!P0 IMAD.MOV.U32 R5, RZ, RZ, R35 ;  /* 0x000000ffff058224 */ /* 0x000fe200078e0023 */
[----:B------:R-:W2:Y:S04]  /*14750*/  LDL R24, [R1+0x1104] ;  /* 0x0011040001187983 */ /* 0x000ea80000100800 */
[----:B------:R0:W2:Y:S02]  /*14760*/  @!P0 LDG.E.U8 R159, desc[UR58][R4.64] ;  /* 0x0000003a049f8981 */ /* 0x0000a4000c1e1100 */
[----:B0-----:R-:W-:Y:S02]  /*14770*/  @!P0 IMAD.MOV.U32 R4, RZ, RZ, R9 ;  /* 0x000000ffff048224 */ /* 0x001fe400078e0009 */
[----:B------:R-:W-:Y:S01]  /*14780*/  @!P0 IMAD.MOV.U32 R5, RZ, RZ, R34 ;  /* 0x000000ffff058224 */ /* 0x000fe200078e0022 */
[----:B------:R-:W2:Y:S04]  /*14790*/  LDL R9, [R1+0x10f4] ;  /* 0x0010f40001097983 */ /* 0x000ea80000100800 */
[----:B------:R-:W2:Y:S04]  /*147a0*/  LDL.LU R34, [R1+0x1110] ;  /* 0x0011100001227983 */ /* 0x000ea80000300800 */
[----:B------:R-:W2:Y:S01]  /*147b0*/  LDL.LU R43, [R1+0x1100] ;  /* 0x00110000012b7983 */ /* 0x000ea20000300800 */
[----:B------:R-:W-:-:S02]  /*147c0*/  PRMT R158, RZ, 0x7610, R158 ;  /* 0x00007610ff9e7816 */ /* 0x000fc4000000009e */
[----:B------:R-:W-:Y:S01]  /*147d0*/  PRMT R157, RZ, 0x7610, R157 ;  /* 0x00007610ff9d7816 */ /* 0x000fe2000000009d */
[----:B------:R-:W2:Y:S04]  /*147e0*/  LDL.LU R251, [R1+0x10f0] ;  /* 0x0010f00001fb7983 */ /* 0x000ea80000300800 */
[----:B------:R0:W2:Y:S01]  /*147f0*/  @!P0 LDG.E.U8 R158, desc[UR58][R4.64] ;  /* 0x0000003a049e8981 */ /* 0x0000a2000c1e1100 */
[----:B------:R-:W-:Y:S01]  /*14800*/  PRMT R156, RZ, 0x7610, R156 ;  /* 0x00007610ff9c7816 */ /* 0x000fe2000000009c */
[----:B0-----:R-:W-:Y:S02]  /*14810*/  @!P0 IMAD.MOV.U32 R4, RZ, RZ, R32 ;  /* 0x000000ffff048224 */ /* 0x001fe400078e0020 */
[----:B------:R-:W-:-:S05]  /*14820*/  @!P0 IMAD.MOV.U32 R5, RZ, RZ, R33 ;  /* 0x000000ffff058224 */ /* 0x000fca00078e0021 */
[----:B------:R0:W2:Y:S02]  /*14830*/  @!P0 LDG.E.U8 R157, desc[UR58][R4.64] ;  /* 0x0000003a049d8981 */ /* 0x0000a4000c1e1100 */
[----:B0-----:R-:W-:Y:S02]  /*14840*/  @!P0 IMAD.MOV.U32 R4, RZ, RZ, R30 ;  /* 0x000000ffff048224 */ /* 0x001fe400078e001e */
[----:B------:R-:W-:-:S05]  /*14850*/  @!P0 IMAD.MOV.U32 R5, RZ, RZ, R31 ;  /* 0x000000ffff058224 */ /* 0x000fca00078e001f */
[----:B------:R3:W2:Y:S01]  /*14860*/  @!P0 LDG.E.U8 R156, desc[UR58][R4.64] ;  /* 0x0000003a049c8981 */ /* 0x0006a2000c1e1100 */
[----:B------:R-:W-:Y:S02]  /*14870*/  PRMT R155, RZ, 0x7610, R155 ;  /* 0x00007610ff9b7816 */ /* 0x000fe4000000009b */
[----:B------:R-:W-:Y:S02]  /*14880*/  PRMT R154, RZ, 0x7610, R154 ;  /* 0x00007610ff9a7816 */ /* 0x000fe4000000009a */
[----:B------:R-:W-:Y:S02]  /*14890*/  PRMT R153, RZ, 0x7610, R153 ;  /* 0x00007610ff997816 */ /* 0x000fe40000000099 */
[----:B------:R-:W-:Y:S01]  /*148a0*/  PRMT R152, RZ, 0x7610, R152 ;  /* 0x00007610ff987816 */ /* 0x000fe20000000098 */
[----:B---3--:R-:W-:Y:S02]  /*148b0*/  @!P0 IMAD.MOV.U32 R4, RZ, RZ, R26 ;  /* 0x000000ffff048224 */ /* 0x008fe400078e001a */
[----:B------:R-:W3:Y:S04]  /*148c0*/  LDL.LU R26, [R1+0x10e0] ;  /* 0x0010e000011a7983 */ /* 0x000ee80000300800 */
[----:B------:R-:W3:Y:S04]  /*148d0*/  LDL.LU R45, [R1+0x10d4] ;  /* 0x0010d400012d7983 */ /* 0x000ee80000300800 */
[----:B------:R-:W3:Y:S04]  /*148e0*/  LDL.LU R37, [R1+0x10e4] ;  /* 0x0010e40001257983 */ /* 0x000ee80000300800 */
[----:B------:R-:W3:Y:S01]  /*148f0*/  LDL.LU R31, [R1+0x10d0] ;  /* 0x0010d000011f7983 */ /* 0x000ee20000300800 */
[----:B----4-:R-:W-:-:S03]  /*14900*/  @!P0 IMAD.MOV.U32 R5, RZ, RZ, R29 ;  /* 0x000000ffff058224 */ /* 0x010fc600078e001d */
[----:B------:R-:W4:Y:S04]  /*14910*/  LDL.LU R244, [R1+0x10c4] ;  /* 0x0010c40001f47983 */ /* 0x000f280000300800 */
[----:B------:R2:W4:Y:S02]  /*14920*/  @!P0 LDG.E.U8 R155, desc[UR58][R4.64] ;  /* 0x0000003a049b8981 */ /* 0x000524000c1e1100 */
[----:B--2---:R-:W-:Y:S02]  /*14930*/  @!P0 IMAD.MOV.U32 R4, RZ, RZ, R27 ;  /* 0x000000ffff048224 */ /* 0x004fe400078e001b */
[----:B------:R-:W2:Y:S04]  /*14940*/  LDL.LU R27, [R1+0x10b4] ;  /* 0x0010b400011b7983 */ /* 0x000ea80000300800 */
[----:B------:R-:W2:Y:S04]  /*14950*/  LDL.LU R32, [R1+0x10a4] ;  /* 0x0010a40001207983 */ /* 0x000ea80000300800 */
[----:B------:R-:W2:Y:S04]  /*14960*/  LDL R33, [R1+0x1060] ;  /* 0x0010600001217983 */ /* 0x000ea80000100800 */
[----:B------:R-:W2:Y:S01]  /*14970*/  LDL R30, [R1+0x1050] ;  /* 0x00105000011e7983 */ /* 0x000ea20000100800 */
[----:B------:R-:W-:-:S03]  /*14980*/  @!P0 IMAD.MOV.U32 R5, RZ, RZ, R28 ;  /* 0x000000ffff058224 */ /* 0x000fc600078e001c */
[----:B------:R-:W2:Y:S04]  /*14990*/  LDL R41, [R1+0x1040] ;  /* 0x0010400001297983 */ /* 0x000ea80000100800 */
[----:B------:R0:W2:Y:S04]  /*149a0*/  @!P0 LDG.E.U8 R154, desc[UR58][R4.64] ;  /* 0x0000003a049a8981 */ /* 0x0000a8000c1e1100 */
[----:B------:R-:W2:Y:S04]  /*149b0*/  LDL R39, [R1+0x1030] ;  /* 0x0010300001277983 */ /* 0x000ea80000100800 */
[----:B------:R-:W2:Y:S01]  /*149c0*/  LDL R28, [R1+0x1034] ;  /* 0x00103400011c7983 */ /* 0x000ea20000100800 */
[----:B0-----:R-:W-:-:S03]  /*149d0*/  @!P0 IMAD.MOV.U32 R4, RZ, RZ, R25 ;  /* 0x000000ffff048224 */ /* 0x001fc600078e0019 */
[----:B------:R-:W2:Y:S04]  /*149e0*/  LDL R29, [R1+0x1020] ;  /* 0x00102000011d7983 */ /* 0x000ea80000100800 */
        /* <DEDUP_REMOVED lines=19> */
[----:B------:R-:W-:Y:S01]  /*14b20*/  @!P0 IMAD.MOV.U32 R5, RZ, RZ, R34 ;  /* 0x000000ffff058224 */ /* 0x000fe200078e0022 */
[----:B------:R-:W-:Y:S02]  /*14b30*/  PRMT R165, RZ, 0x7610, R165 ;  /* 0x00007610ffa57816 */ /* 0x000fe400000000a5 */
[----:B------:R-:W2:Y:S04]  /*14b40*/  LDL R42, [R1+0xee4] ;  /* 0x000ee400012a7983 */ /* 0x000ea80000100800 */
[----:B------:R0:W2:Y:S02]  /*14b50*/  @!P0 LDG.E.U8 R153, desc[UR58][R4.64] ;  /* 0x0000003a04998981 */ /* 0x0000a4000c1e1100 */
[----:B0-----:R-:W-:-:S02]  /*14b60*/  @!P0 IMAD.MOV.U32 R4, RZ, RZ, R24 ;  /* 0x000000ffff048224 */ /* 0x001fc400078e0018 */
[----:B------:R-:W2:Y:S01]  /*14b70*/  LDL R24, [R1+0x1024] ;  /* 0x0010240001187983 */ /* 0x000ea20000100800 */
[----:B------:R-:W-:-:S05]  /*14b80*/  @!P0 IMAD.MOV.U32 R5, RZ, RZ, R43 ;  /* 0x000000ffff058224 */ /* 0x000fca00078e002b */
[----:B------:R0:W2:Y:S02]  /*14b90*/  @!P0 LDG.E.U8 R152, desc[UR58][R4.64] ;  /* 0x0000003a04988981 */ /* 0x0000a4000c1e1100 */
[----:B0-----:R-:W-:Y:S02]  /*14ba0*/  @!P0 IMAD.MOV.U32 R4, RZ, RZ, R9 ;  /* 0x000000ffff048224 */ /* 0x001fe400078e0009 */
[----:B------:R-:W2:Y:S01]  /*14bb0*/  LDL R9, [R1+0x1014] ;  /* 0x0010140001097983 */ /* 0x000ea20000100800 */
[----:B------:R-:W-:-:S05]  /*14bc0*/  @!P0 IMAD.MOV.U32 R5, RZ, RZ, R251 ;  /* 0x000000ffff058224 */ /* 0x000fca00078e00fb */
[----:B------:R3:W2:Y:S01]  /*14bd0*/  @!P0 LDG.E.U8 R23, desc[UR58][R4.64] ;  /* 0x0000003a04178981 */ /* 0x0006a2000c1e1100 */
[----:B------:R-:W-:Y:S01]  /*14be0*/  PRMT R166, RZ, 0x7610, R166 ;  /* 0x00007610ffa67816 */ /* 0x000fe200000000a6 */
[----:B---3--:R-:W-:Y:S02]  /*14bf0*/  @!P0 IMAD.MOV.U32 R5, RZ, RZ, R26 ;  /* 0x000000ffff058224 */ /* 0x008fe400078e001a */
[----:B------:R-:W-:-:S05]  /*14c00*/  @!P0 IMAD.MOV.U32 R4, RZ, RZ, R37 ;  /* 0x000000ffff048224 */ /* 0x000fca00078e0025 */
[----:B------:R0:W3:Y:S02]  /*14c10*/  @!P0 LDG.E.U8 R22, desc[UR58][R4.64] ;  /* 0x0000003a04168981 */ /* 0x0000e4000c1e1100 */
[----:B0-----:R-:W-:Y:S02]  /*14c20*/  @!P0 IMAD.MOV.U32 R4, RZ, RZ, R45 ;  /* 0x000000ffff048224 */ /* 0x001fe400078e002d */
[----:B------:R-:W-:-:S05]  /*14c30*/  @!P0 IMAD.MOV.U32 R5, RZ, RZ, R31 ;  /* 0x000000ffff058224 */ /* 0x000fca00078e001f */
[----:B------:R4:W3:Y:S02]  /*14c40*/  @!P0 LDG.E.U8 R21, desc[UR58][R4.64] ;  /* 0x0000003a04158981 */ /* 0x0008e4000c1e1100 */
[----:B----4-:R-:W-:Y:S02]  /*14c50*/  @!P0 IMAD.MOV.U32 R4, RZ, RZ, R244 ;  /* 0x000000ffff048224 */ /* 0x010fe400078e00f4 */
[----:B------:R-:W-:-:S05]  /*14c60*/  @!P0 IMAD.MOV.U32 R5, RZ, RZ, R129 ;  /* 0x000000ffff058224 */ /* 0x000fca00078e0081 */
[----:B------:R2:W4:Y:S02]  /*14c70*/  @!P0 LDG.E.U8 R20, desc[UR58][R4.64] ;  /* 0x0000003a04148981 */ /* 0x000524000c1e1100 */
[----:B--2---:R-:W-:Y:S02]  /*14c80*/  @!P0 IMAD.MOV.U32 R4, RZ, RZ, R27 ;  /* 0x000000ffff048224 */ /* 0x004fe400078e001b */
[----:B------:R-:W-:-:S05]  /*14c90*/  @!P0 IMAD.MOV.U32 R5, RZ, RZ, R133 ;  /* 0x000000ffff058224 */ /* 0x000fca00078e0085 */
[----:B------:R0:W2:Y:S02]  /*14ca0*/  @!P0 LDG.E.U8 R19, desc[UR58][R4.64] ;  /* 0x0000003a04138981 */ /* 0x0000a4000c1e1100 */
[----:B0-----:R-:W-:Y:S02]  /*14cb0*/  @!P0 IMAD.MOV.U32 R4, RZ, RZ, R32 ;  /* 0x000000ffff048224 */ /* 0x001fe400078e0020 */
        /* <DEDUP_REMOVED lines=12> */
[----:B------:R-:W-:Y:S02]  /*14d80*/  @!P0 IMAD.MOV.U32 R5, RZ, RZ, R33 ;  /* 0x000000ffff058224 */ /* 0x000fe400078e0021 */
[----:B------:R-:W3:Y:S04]  /*14d90*/  LDL R33, [R1+0xfe0] ;  /* 0x000fe00001217983 */ /* 0x000ee80000100800 */
[----:B------:R0:W2:Y:S02]  /*14da0*/  @!P0 LDG.E.U8 R7, desc[UR58][R4.64] ;  /* 0x0000003a04078981 */ /* 0x0000a4000c1e1100 */
[----:B0-----:R-:W-:-:S02]  /*14db0*/  @!P0 IMAD.MOV.U32 R4, RZ, RZ, R146 ;  /* 0x000000ffff048224 */ /* 0x001fc400078e0092 */
[----:B------:R-:W-:Y:S02]  /*14dc0*/  @!P0 IMAD.MOV.U32 R5, RZ, RZ, R30 ;  /* 0x000000ffff058224 */ /* 0x000fe400078e001e */
[----:B------:R-:W4:Y:S04]  /*14dd0*/  LDL R30, [R1+0xfe4] ;  /* 0x000fe400011e7983 */ /* 0x000f280000100800 */
[----:B------:R0:W2:Y:S02]  /*14de0*/  @!P0 LDG.E.U8 R6, desc[UR58][R4.64] ;  /* 0x0000003a04068981 */ /* 0x0000a4000c1e1100 */
[----:B0-----:R-:W-:Y:S02]  /*14df0*/  @!P0 IMAD.MOV.U32 R4, RZ, RZ, R150 ;  /* 0x000000ffff048224 */ /* 0x001fe400078e0096 */
[----:B------:R-:W-:Y:S01]  /*14e00*/  @!P0 IMAD.MOV.U32 R5, RZ, RZ, R41 ;  /* 0x000000ffff058224 */ /* 0x000fe200078e0029 */
[----:B------:R-:W-:Y:S01]  /*14e10*/  PRMT R167, RZ, 0x7610, R167 ;  /* 0x00007610ffa77816 */ /* 0x000fe200000000a7 */
[----:B------:R-:W2:Y:S04]  /*14e20*/  LDL R41, [R1+0xf90] ;  /* 0x000f900001297983 */ /* 0x000ea80000100800 */
[----:B------:R0:W2:Y:S02]  /*14e30*/  @!P0 LDG.E.U8 R164, desc[UR58][R4.64] ;  /* 0x0000003a04a48981 */ /* 0x0000a4000c1e1100 */
[----:B0-----:R-:W-:-:S02]  /*14e40*/  @!P0 IMAD.MOV.U32 R4, RZ, RZ, R28 ;  /* 0x000000ffff048224 */ /* 0x001fc400078e001c */
[----:B------:R-:W-:Y:S01]  /*14e50*/  @!P0 IMAD.MOV.U32 R5, RZ, RZ, R39 ;  /* 0x000000ffff058224 */ /* 0x000fe200078e0027 */
[----:B------:R-:W2:Y:S04]  /*14e60*/  LDL R28, [R1+0xfd4] ;  /* 0x000fd400011c7983 */ /* 0x000ea80000100800 */
        /* <DEDUP_REMOVED lines=8> */
[----:B------:R-:W2:Y:S01]  /*14ef0*/  LDL R25, [R1+0xfb0] ;  /* 0x000fb00001197983 */ /* 0x000ea20000100800 */
[----:B------:R-:W-:-:S03]  /*14f00*/  @!P0 IMAD.MOV.U32 R4, RZ, RZ, R9 ;  /* 0x000000ffff048224 */ /* 0x000fc600078e0009 */
[----:B------:R-:W2:Y:S01]  /*14f10*/  LDL R9, [R1+0xfb4] ;  /* 0x000fb40001097983 */ /* 0x000ea20000100800 */
[----:B------:R-:W-:-:S03]  /*14f20*/  PRMT R168, RZ, 0x7610, R168 ;  /* 0x00007610ffa87816 */ /* 0x000fc600000000a8 */
[----:B------:R0:W2:Y:S01]  /*14f30*/  @!P0 LDG.E.U8 R167, desc[UR58][R4.64] ;  /* 0x0000003a04a78981 */ /* 0x0000a2000c1e1100 */
[----:B------:R-:W-:Y:S01]  /*14f40*/  PRMT R169, RZ, 0x7610, R169 ;  /* 0x00007610ffa97816 */ /* 0x000fe200000000a9 */
[----:B0-----:R-:W-:Y:S02]  /*14f50*/  @!P0 IMAD.MOV.U32 R4, RZ, RZ, R35 ;  /* 0x000000ffff048224 */ /* 0x001fe400078e0023 */
[----:B------:R-:W-:Y:S01]  /*14f60*/  @!P0 IMAD.MOV.U32 R5, RZ, RZ, R38 ;  /* 0x000000ffff058224 */ /* 0x000fe200078e0026 */
[----:B------:R-:W2:Y:S04]  /*14f70*/  LDL R35, [R1+0xfa4] ;  /* 0x000fa40001237983 */ /* 0x000ea80000100800 */
[----:B------:R-:W2:Y:S04]  /*14f80*/  LDL R38, [R1+0xfa0] ;  /* 0x000fa00001267983 */ /* 0x000ea80000100800 */
[----:B------:R0:W2:Y:S01]  /*14f90*/  @!P0 LDG.E.U8 R168, desc[UR58][R4.64] ;  /* 0x0000003a04a88981 */ /* 0x0000a2000c1e1100 */
[----:B------:R-:W-:Y:S01]  /*14fa0*/  PRMT R170, RZ, 0x7610, R170 ;  /* 0x00007610ffaa7816 */ /* 0x000fe200000000aa */
[----:B0-----:R-:W-:-:S02]  /*14fb0*/  @!P0 IMAD.MOV.U32 R4, RZ, RZ, R36 ;  /* 0x000000ffff048224 */ /* 0x001fc400078e0024 */
[----:B------:R-:W-:Y:S01]  /*14fc0*/  @!P0 IMAD.MOV.U32 R5, RZ, RZ, R40 ;  /* 0x000000ffff058224 */ /* 0x000fe200078e0028 */
[----:B------:R-:W2:Y:S04]  /*14fd0*/  LDL R36, [R1+0xf94] ;  /* 0x000f940001247983 */ /* 0x000ea80000100800 */
[----:B------:R3:W2:Y:S01]  /*14fe0*/  @!P0 LDG.E.U8 R169, desc[UR58][R4.64] ;  /* 0x0000003a04a98981 */ /* 0x0006a2000c1e1100 */
[----:B------:R-:W-:-:S03]  /*14ff0*/  PRMT R171, RZ, 0x7610, R171 ;  /* 0x00007610ffab7816 */ /* 0x000fc600000000ab */
[----:B------:R-:W2:Y:S01]  /*15000*/  LDL R40, [R1+0xf70] ;  /* 0x000f700001287983 */ /* 0x000ea20000100800 */
[----:B------:R-:W-:Y:S01]  /*15010*/  PRMT R172, RZ, 0x7610, R172 ;  /* 0x00007610ffac7816 */ /* 0x000fe200000000ac */
[----:B---3--:R-:W-:Y:S02]  /*15020*/  @!P0 IMAD.MOV.U32 R5, RZ, RZ, R33 ;  /* 0x000000ffff058224 */ /* 0x008fe400078e0021 */
[----:B------:R-:W3:Y:S01]  /*15030*/  LDL R33, [R1+0xf80] ;  /* 0x000f800001217983 */ /* 0x000ee20000100800 */
[----:B----4-:R-:W-:-:S03]  /*15040*/  @!P0 IMAD.MOV.U32 R4, RZ, RZ, R30 ;  /* 0x000000ffff048224 */ /* 0x010fc600078e001e */
[----:B------:R-:W4:Y:S04]  /*15050*/  LDL R30, [R1+0xf84] ;  /* 0x000f8400011e7983 */ /* 0x000f280000100800 */
[----:B------:R2:W4:Y:S02]  /*15060*/  @!P0 LDG.E.U8 R170, desc[UR58][R4.64] ;  /* 0x0000003a04aa8981 */ /* 0x000524000c1e1100 */
[----:B--2---:R-:W-:Y:S02]  /*15070*/  @!P0 IMAD.MOV.U32 R4, RZ, RZ, R28 ;  /* 0x000000ffff048224 */ /* 0x004fe400078e001c */
[----:B------:R-:W2:Y:S01]  /*15080*/  LDL R28, [R1+0xf74] ;  /* 0x000f7400011c7983 */ /* 0x000ea20000100800 */
[----:B------:R-:W-:-:S03]  /*15090*/  @!P0 IMAD.MOV.U32 R5, RZ, RZ, R39 ;  /* 0x000000ffff058224 */ /* 0x000fc600078e0027 */
[----:B------:R-:W2:Y:S04]  /*150a0*/  LDL R39, [R1+0xf60] ;  /* 0x000f600001277983 */ /* 0x000ea80000100800 */
[----:B------:R0:W2:Y:S02]  /*150b0*/  @!P0 LDG.E.U8 R171, desc[UR58][R4.64] ;  /* 0x0000003a04ab8981 */ /* 0x0000a4000c1e1100 */
[----:B0-----:R-:W-:Y:S02]  /*150c0*/  @!P0 IMAD.MOV.U32 R4, RZ, RZ, R24 ;  /* 0x000000ffff048224 */ /* 0x001fe400078e0018 */
[----:B------:R-:W2:Y:S01]  /*150d0*/  LDL R24, [R1+0xf54] ;  /* 0x000f540001187983 */ /* 0x000ea20000100800 */
[----:B------:R-:W-:-:S03]  /*150e0*/  @!P0 IMAD.MOV.U32 R5, RZ, RZ, R29 ;  /* 0x000000ffff058224 */ /* 0x000fc600078e001d */
[----:B------:R-:W2:Y:S04]  /*150f0*/  LDL R29, [R1+0xf64] ;  /* 0x000f6400011d7983 */ /* 0x000ea80000100800 */
[----:B------:R0:W2:Y:S02]  /*15100*/  @!P0 LDG.E.U8 R172, desc[UR58][R4.64] ;  /* 0x0000003a04ac8981 */ /* 0x0000a4000c1e1100 */
[----:B0-----:R-:W-:Y:S02]  /*15110*/  @!P0 IMAD.MOV.U32 R5, RZ, RZ, R25 ;  /* 0x000000ffff058224 */ /* 0x001fe400078e0019 */
[----:B------:R-:W2:Y:S01]  /*15120*/  LDL R25, [R1+0xf50] ;  /* 0x000f500001197983 */ /* 0x000ea20000100800 */
[----:B------:R-:W-:-:S03]  /*15130*/  @!P0 IMAD.MOV.U32 R4, RZ, RZ, R9 ;  /* 0x000000ffff048224 */ /* 0x000fc600078e0009 */
[----:B------:R-:W2:Y:S01]  /*15140*/  LDL R9, [R1+0xf44] ;  /* 0x000f440001097983 */ /* 0x000ea20000100800 */
[----:B------:R-:W-:Y:S02]  /*15150*/  PRMT R173, RZ, 0x7610, R173 ;  /* 0x00007610ffad7816 */ /* 0x000fe400000000ad */
[----:B------:R-:W-:-:S04]  /*15160*/  PRMT R174, RZ, 0x7610, R174 ;  /* 0x00007610ffae7816 */ /* 0x000fc800000000ae */
[----:B------:R0:W2:Y:S01]  /*15170*/  @!P0 LDG.E.U8 R173, desc[UR58][R4.64] ;  /* 0x0000003a04ad8981 */ /* 0x0000a2000c1e1100 */
[----:B------:R-:W-:Y:S01]  /*15180*/  PRMT R191, RZ, 0x7610, R191 ;  /* 0x00007610ffbf7816 */ /* 0x000fe200000000bf */
[----:B0-----:R-:W-:Y:S02]  /*15190*/  @!P0 IMAD.MOV.U32 R4, RZ, RZ, R35 ;  /* 0x000000ffff048224 */ /* 0x001fe400078e0023 */
[----:B------:R-:W-:Y:S01]  /*151a0*/  @!P0 IMAD.MOV.U32 R5, RZ, RZ, R38 ;  /* 0x000000ffff058224 */ /* 0x000fe200078e0026 */
[----:B------:R-:W-:Y:S01]  /*151b0*/  PRMT R193, RZ, 0x7610, R193 ;  /* 0x00007610ffc17816 */ /* 0x000fe200000000c1 */
[----:B------:R-:W2:Y:S04]  /*151c0*/  LDL R38, [R1+0xf40] ;  /* 0x000f400001267983 */ /* 0x000ea80000100800 */
[----:B------:R0:W2:Y:S04]  /*151d0*/  @!P0 LDG.E.U8 R174, desc[UR58][R4.64] ;  /* 0x0000003a04ae8981 */ /* 0x0000a8000c1e1100 */
[----:B------:R-:W2:Y:S01]  /*151e0*/  LDL R35, [R1+0xf34] ;  /* 0x000f340001237983 */ /* 0x000ea20000100800 */
[----:B0-----:R-:W-:-:S02]  /*151f0*/  @!P0 IMAD.MOV.U32 R5, RZ, RZ, R41 ;  /* 0x000000ffff058224 */ /* 0x001fc400078e0029 */
[----:B------:R-:W-:Y:S01]  /*15200*/  @!P0 IMAD.MOV.U32 R4, RZ, RZ, R36 ;  /* 0x000000ffff048224 */ /* 0x000fe200078e0024 */
[----:B------:R-:W-:Y:S01]  /*15210*/  PRMT R194, RZ, 0x7610, R194 ;  /* 0x00007610ffc27816 */ /* 0x000fe200000000c2 */
[----:B------:R-:W2:Y:S04]  /*15220*/  LDL R36, [R1+0xf30] ;  /* 0x000f300001247983 */ /* 0x000ea80000100800 */
[----:B------:R3:W2:Y:S01]  /*15230*/  @!P0 LDG.E.U8 R191, desc[UR58][R4.64] ;  /* 0x0000003a04bf8981 */ /* 0x0006a2000c1e1100 */
[----:B------:R-:W-:Y:S02]  /*15240*/  PRMT R195, RZ, 0x7610, R195 ;  /* 0x00007610ffc37816 */ /* 0x000fe400000000c3 */
[----:B------:R-:W-:Y:S01]  /*15250*/  PRMT R197, RZ, 0x7610, R197 ;  /* 0x00007610ffc57816 */ /* 0x000fe200000000c5 */
[----:B------:R-:W2:Y:S01]  /*15260*/  LDL R41, [R1+0xed0] ;  /* 0x000ed00001297983 */ /* 0x000ea20000100800 */
[----:B---3--:R-:W-:-:S03]  /*15270*/  @!P0 IMAD.MOV.U32 R5, RZ, RZ, R33 ;  /* 0x000000ffff058224 */ /* 0x008fc600078e0021 */
[----:B------:R-:W3:Y:S01]  /*15280*/  LDL R33, [R1+0xf20] ;  /* 0x000f200001217983 */ /* 0x000ee20000100800 */
[----:B----4-:R-:W-:-:S03]  /*15290*/  @!P0 IMAD.MOV.U32 R4, RZ, RZ, R30 ;  /* 0x000000ffff048224 */ /* 0x010fc600078e001e */
[----:B------:R-:W4:Y:S04]  /*152a0*/  LDL R30, [R1+0xf24] ;  /* 0x000f2400011e7983 */ /* 0x000f280000100800 */
[----:B------:R0:W4:Y:S02]  /*152b0*/  @!P0 LDG.E.U8 R193, desc[UR58][R4.64] ;  /* 0x0000003a04c18981 */ /* 0x000124000c1e1100 */
[----:B0-----:R-:W-:Y:S02]  /*152c0*/  @!P0 IMAD.MOV.U32 R5, RZ, RZ, R40 ;  /* 0x000000ffff058224 */ /* 0x001fe400078e0028 */
[----:B------:R-:W4:Y:S01]  /*152d0*/  LDL R40, [R1+0xed4] ;  /* 0x000ed40001287983 */ /* 0x000f220000100800 */
[----:B--2---:R-:W-:-:S03]  /*152e0*/  @!P0 IMAD.MOV.U32 R4, RZ, RZ, R28 ;  /* 0x000000ffff048224 */ /* 0x004fc600078e001c */
[----:B------:R-:W2:Y:S04]  /*152f0*/  LDL R28, [R1+0xf14] ;  /* 0x000f1400011c7983 */ /* 0x000ea80000100800 */
[----:B------:R0:W2:Y:S02]  /*15300*/  @!P0 LDG.E.U8 R194, desc[UR58][R4.64] ;  /* 0x0000003a04c28981 */ /* 0x0000a4000c1e1100 */
[----:B0-----:R-:W-:Y:S01]  /*15310*/  @!P0 IMAD.MOV.U32 R5, RZ, RZ, R39 ;  /* 0x000000ffff058224 */ /* 0x001fe200078e0027 */
[----:B------:R-:W-:Y:S01]  /*15320*/  PRMT R198, RZ, 0x7610, R198 ;  /* 0x00007610ffc67816 */ /* 0x000fe200000000c6 */
        /* <DEDUP_REMOVED lines=21> */
[----:B------:R-:W-:-:S02]  /*15480*/  PRMT R202, RZ, 0x7610, R202 ;  /* 0x00007610ffca7816 */ /* 0x000fc400000000ca */
        /* <DEDUP_REMOVED lines=18> */
[----:B------:R-:W-:Y:S01]  /*155b0*/  PRMT R205, RZ, 0x7610, R205 ;  /* 0x00007610ffcd7816 */ /* 0x000fe200000000cd */
[----:B------:R-:W-:Y:S01]  /*155c0*/  @!P0 IMAD.MOV.U32 R5, RZ, RZ, R128 ;  /* 0x000000ffff058224 */ /* 0x000fe200078e0080 */
[----:B------:R-:W-:-:S04]  /*155d0*/  PRMT R206, RZ, 0x7610, R206 ;  /* 0x00007610ffce7816 */ /* 0x000fc800000000ce */
[----:B------:R0:W2:Y:S01]  /*155e0*/  @!P0 LDG.E.U8 R205, desc[UR58][R4.64] ;  /* 0x0000003a04cd8981 */ /* 0x0000a2000c1e1100 */
[----:B------:R-:W-:Y:S01]  /*155f0*/  PRMT R207, RZ, 0x7610, R207 ;  /* 0x00007610ffcf7816 */ /* 0x000fe200000000cf */
[----:B0-----:R-:W-:Y:S02]  /*15600*/  @!P0 IMAD.MOV.U32 R4, RZ, RZ, R42 ;  /* 0x000000ffff048224 */ /* 0x001fe400078e002a */
[----:B------:R-:W-:-:S05]  /*15610*/  @!P0 IMAD.MOV.U32 R5, RZ, RZ, R127 ;  /* 0x000000ffff058224 */ /* 0x000fca00078e007f */
        /* <DEDUP_REMOVED lines=11> */
[----:B------:R-:W-:Y:S01]  /*156d0*/  @!P0 IMAD.MOV.U32 R5, RZ, RZ, R36 ;  /* 0x000000ffff058224 */ /* 0x000fe200078e0024 */
[----:B------:R-:W-:Y:S01]  /*156e0*/  PRMT R213, RZ, 0x7610, R213 ;  /* 0x00007610ffd57816 */ /* 0x000fe200000000d5 */
[----:B------:R-:W2:Y:S04]  /*156f0*/  LDL.LU R36, [R1+0xe60] ;  /* 0x000e600001247983 */ /* 0x000ea80000300800 */
[----:B------:R3:W2:Y:S01]  /*15700*/  @!P0 LDG.E.U8 R210, desc[UR58][R4.64] ;  /* 0x0000003a04d28981 */ /* 0x0006a2000c1e1100 */
[----:B------:R-:W-:-:S03]  /*15710*/  PRMT R214, RZ, 0x7610, R214 ;  /* 0x00007610ffd67816 */ /* 0x000fc600000000d6 */
[----:B------:R-:W-:Y:S04]  /*15720*/  STL [R1+0x13d0], R236 ;  /* 0x0013d0ec01007387 */ /* 0x000fe80000100800 */
[----:B------:R0:W-:Y:S01]  /*15730*/  STL [R1+0x13cc], R2 ;  /* 0x0013cc0201007387 */ /* 0x0001e20000100800 */
[----:B------:R-:W-:Y:S01]  /*15740*/  PRMT R215, RZ, 0x7610, R215 ;  /* 0x00007610ffd77816 */ /* 0x000fe200000000d7 */
[----:B---3--:R-:W-:Y:S02]  /*15750*/  @!P0 IMAD.MOV.U32 R5, RZ, RZ, R33 ;  /* 0x000000ffff058224 */ /* 0x008fe400078e0021 */
[----:B----4-:R-:W-:-:S05]  /*15760*/  @!P0 IMAD.MOV.U32 R4, RZ, RZ, R30 ;  /* 0x000000ffff048224 */ /* 0x010fca00078e001e */
[----:B------:R2:W3:Y:S02]  /*15770*/  @!P0 LDG.E.U8 R211, desc[UR58][R4.64] ;  /* 0x0000003a04d38981 */ /* 0x0004e4000c1e1100 */
[----:B--2---:R-:W-:Y:S02]  /*15780*/  @!P0 IMAD.MOV.U32 R4, RZ, RZ, R28 ;  /* 0x000000ffff048224 */ /* 0x004fe400078e001c */
[----:B------:R-:W-:-:S05]  /*15790*/  @!P0 IMAD.MOV.U32 R5, RZ, RZ, R29 ;  /* 0x000000ffff058224 */ /* 0x000fca00078e001d */
[----:B------:R1:W2:Y:S02]  /*157a0*/  @!P0 LDG.E.U8 R213, desc[UR58][R4.64] ;  /* 0x0000003a04d58981 */ /* 0x0002a4000c1e1100 */
[----:B-1----:R-:W-:Y:S02]  /*157b0*/  @!P0 IMAD.MOV.U32 R5, RZ, RZ, R236 ;  /* 0x000000ffff058224 */ /* 0x002fe400078e00ec */
[----:B------:R-:W-:-:S05]  /*157c0*/  @!P0 IMAD.MOV.U32 R4, RZ, RZ, R25 ;  /* 0x000000ffff048224 */ /* 0x000fca00078e0019 */
[----:B------:R1:W4:Y:S02]  /*157d0*/  @!P0 LDG.E.U8 R214, desc[UR58][R4.64] ;  /* 0x0000003a04d68981 */ /* 0x000324000c1e1100 */
[----:B-1----:R-:W-:Y:S02]  /*157e0*/  @!P0 IMAD.MOV.U32 R5, RZ, RZ, R2 ;  /* 0x000000ffff058224 */ /* 0x002fe400078e0002 */
[----:B------:R-:W-:Y:S01]  /*157f0*/  @!P0 IMAD.MOV.U32 R4, RZ, RZ, R24 ;  /* 0x000000ffff048224 */ /* 0x000fe200078e0018 */
[----:B0-----:R-:W3:Y:S04]  /*15800*/  LDL.LU R2, [R1+0xe88] ;  /* 0x000e880001027983 */ /* 0x001ee80000300800 */
[----:B------:R-:W2:Y:S04]  /*15810*/  LDL R39, [R1+0x1194] ;  /* 0x0011940001277983 */ /* 0x000ea80000100800 */
[----:B------:R-:W4:Y:S04]  /*15820*/  LDL R30, [R1+0x139c] ;  /* 0x00139c00011e7983 */ /* 0x000f280000100800 */
[----:B------:R-:W3:Y:S04]  /*15830*/  LDL R38, [R1+0x138c] ;  /* 0x00138c0001267983 */ /* 0x000ee80000100800 */
[----:B------:R-:W3:Y:S04]  /*15840*/  LDL R24, [R1+0x1390] ;  /* 0x0013900001187983 */ /* 0x000ee80000100800 */
[----:B------:R-:W3:Y:S04]  /*15850*/  LDL R35, [R1+0x1188] ;  /* 0x0011880001237983 */ /* 0x000ee80000100800 */
[----:B------:R-:W3:Y:S04]  /*15860*/  LDL R28, [R1+0x118c] ;  /* 0x00118c00011c7983 */ /* 0x000ee80000100800 */
[----:B------:R-:W2:Y:S04]  /*15870*/  LDL.LU R42, [R1+0xe04] ;  /* 0x000e0400012a7983 */ /* 0x000ea80000300800 */
[----:B------:R-:W4:Y:S04]  /*15880*/  LDL.LU R40, [R1+0xe24] ;  /* 0x000e240001287983 */ /* 0x000f280000300800 */
[----:B------:R-:W3:Y:S04]  /*15890*/  LDL.LU R41, [R1+0xe50] ;  /* 0x000e500001297983 */ /* 0x000ee80000300800 */
[----:B------:R-:W2:Y:S04]  /*158a0*/  LDL.LU R33, [R1+0xe00] ;  /* 0x000e000001217983 */ /* 0x000ea80000300800 */
[----:B------:R-:W2:Y:S04]  /*158b0*/  LDL.LU R29, [R1+0xe10] ;  /* 0x000e1000011d7983 */ /* 0x000ea80000300800 */
[----:B------:R-:W2:Y:S04]  /*158c0*/  LDL.LU R25, [R1+0xe20] ;  /* 0x000e200001197983 */ /* 0x000ea80000300800 */
[----:B------:R-:W4:Y:S04]  /*158d0*/  LDL.LU R252, [R1+0xe34] ;  /* 0x000e340001fc7983 */ /* 0x000f280000300800 */
[----:B------:R0:W2:Y:S04]  /*158e0*/  @!P0 LDG.E.U8 R215, desc[UR58][R4.64] ;  /* 0x0000003a04d78981 */ /* 0x0000a8000c1e1100 */
[----:B------:R-:W2:Y:S04]  /*158f0*/  LDL.LU R247, [R1+0xe30] ;  /* 0x000e300001f77983 */ /* 0x000ea80000300800 */
[----:B------:R-:W2:Y:S01]  /*15900*/  LDL.LU R239, [R1+0xe14] ;  /* 0x000e140001ef7983 */ /* 0x000ea20000300800 */
[----:B0-----:R-:W-:-:S03]  /*15910*/  @!P0 IMAD.MOV.U32 R4, RZ, RZ, R9 ;  /* 0x000000ffff048224 */ /* 0x001fc600078e0009 */
[----:B------:R-:W4:Y:S01]  /*15920*/  LDL.LU R9, [R1+0xe40] ;  /* 0x000e400001097983 */ /* 0x000f220000300800 */
[----:B------:R-:W-:Y:S02]  /*15930*/  PRMT R217, RZ, 0x7610, R217 ;  /* 0x00007610ffd97816 */ /* 0x000fe400000000d9 */
[----:B------:R-:W-:Y:S01]  /*15940*/  PRMT R218, RZ, 0x7610, R218 ;  /* 0x00007610ffda7816 */ /* 0x000fe200000000da */
[----:B------:R-:W2:Y:S01]  /*15950*/  LDL.LU R127, [R1+0x10c8] ;  /* 0x0010c800017f7983 */ /* 0x000ea20000300800 */
[----:B------:R-:W-:Y:S01]  /*15960*/  @!P0 IMAD.MOV.U32 R5, RZ, RZ, R36 ;  /* 0x000000ffff058224 */ /* 0x000fe200078e0024 */
[----:B------:R-:W-:Y:S02]  /*15970*/  PRMT R219, RZ, 0x7610, R219 ;  /* 0x00007610ffdb7816 */ /* 0x000fe400000000db */
[----:B------:R-:W-:Y:S01]  /*15980*/  PRMT R221, RZ, 0x7610, R221 ;  /* 0x00007610ffdd7816 */ /* 0x000fe200000000dd */
[----:B------:R-:W2:Y:S04]  /*15990*/  LDL.LU R128, [R1+0x109c] ;  /* 0x00109c0001807983 */ /* 0x000ea80000300800 */
[----:B------:R0:W2:Y:S01]  /*159a0*/  @!P0 LDG.E.U8 R217, desc[UR58][R4.64] ;  /* 0x0000003a04d98981 */ /* 0x0000a2000c1e1100 */
[----:B------:R-:W-:-:S02]  /*159b0*/  PRMT R222, RZ, 0x7610, R222 ;  /* 0x00007610ffde7816 */ /* 0x000fc400000000de */
[----:B------:R-:W-:Y:S01]  /*159c0*/  PRMT R228, RZ, 0x7610, R228 ;  /* 0x00007610ffe47816 */ /* 0x000fe200000000e4 */
[----:B------:R-:W2:Y:S01]  /*159d0*/  LDL.LU R131, [R1+0x10b8] ;  /* 0x0010b80001837983 */ /* 0x000ea20000300800 */
[----:B------:R-:W-:-:S03]  /*159e0*/  PRMT R227, RZ, 0x7610, R227 ;  /* 0x00007610ffe37816 */ /* 0x000fc600000000e3 */
[----:B------:R-:W2:Y:S01]  /*159f0*/  LDL.LU R132, [R1+0x108c] ;  /* 0x00108c0001847983 */ /* 0x000ea20000300800 */
[----:B0-----:R-:W-:-:S03]  /*15a00*/  @!P0 IMAD.MOV.U32 R4, RZ, RZ, R235 ;  /* 0x000000ffff048224 */ /* 0x001fc600078e00eb */
[----:B------:R-:W2:Y:S01]  /*15a10*/  LDL.LU R135, [R1+0x10a8] ;  /* 0x0010a80001877983 */ /* 0x000ea20000300800 */
[----:B------:R-:W-:-:S03]  /*15a20*/  PRMT R226, RZ, 0x7610, R226 ;  /* 0x00007610ffe27816 */ /* 0x000fc600000000e2 */
[----:B------:R-:W2:Y:S04]  /*15a30*/  LDL.LU R136, [R1+0x107c] ;  /* 0x00107c0001887983 */ /* 0x000ea80000300800 */
[----:B------:R-:W2:Y:S04]  /*15a40*/  LDL.LU R139, [R1+0x1098] ;  /* 0x00109800018b7983 */ /* 0x000ea80000300800 */
[----:B------:R-:W2:Y:S04]  /*15a50*/  LDL.LU R140, [R1+0x106c] ;  /* 0x00106c00018c7983 */ /* 0x000ea80000300800 */
[----:B------:R-:W2:Y:S04]  /*15a60*/  LDL.LU R143, [R1+0x1088] ;  /* 0x00108800018f7983 */ /* 0x000ea80000300800 */
[----:B------:R-:W2:Y:S04]  /*15a70*/  LDL.LU R144, [R1+0x105c] ;  /* 0x00105c0001907983 */ /* 0x000ea80000300800 */
[----:B------:R-:W2:Y:S01]  /*15a80*/  LDL.LU R147, [R1+0x1078] ;  /* 0x0010780001937983 */ /* 0x000ea20000300800 */
[----:B------:R-:W-:-:S03]  /*15a90*/  PRMT R225, RZ, 0x7610, R225 ;  /* 0x00007610ffe17816 */ /* 0x000fc600000000e1 */
[----:B------:R-:W2:Y:S04]  /*15aa0*/  LDL.LU R148, [R1+0x104c] ;  /* 0x00104c0001947983 */ /* 0x000ea80000300800 */
[----:B------:R-:W2:Y:S04]  /*15ab0*/  LDL.LU R151, [R1+0x1068] ;  /* 0x0010680001977983 */ /* 0x000ea80000300800 */
[----:B------:R-:W2:Y:S04]  /*15ac0*/  LDL.LU R236, [R1+0xe6c] ;  /* 0x000e6c0001ec7983 */ /* 0x000ea80000300800 */
[----:B------:R0:W-:Y:S01]  /*15ad0*/  STL [R1+0x13d4], R235 ;  /* 0x0013d4eb01007387 */ /* 0x0001e20000100800 */
[----:B------:R-:W-:-:S03]  /*15ae0*/  PRMT R224, RZ, 0x7610, R224 ;  /* 0x00007610ffe07816 */ /* 0x000fc600000000e0 */
[----:B0-----:R-:W2:Y:S04]  /*15af0*/  LDL.LU R235, [R1+0xe98] ;  /* 0x000e980001eb7983 */ /* 0x001ea80000300800 */
[----:B------:R0:W-:Y:S01]  /*15b00*/  STL [R1+0x13d8], R0 ;  /* 0x0013d80001007387 */ /* 0x0001e20000100800 */
[----:B------:R-:W-:Y:S02]  /*15b10*/  PRMT R223, RZ, 0x7610, R223 ;  /* 0x00007610ffdf7816 */ /* 0x000fe400000000df */
[----:B------:R-:W-:Y:S01]  /*15b20*/  PRMT R233, RZ, 0x7610, R233 ;  /* 0x00007610ffe97816 */ /* 0x000fe200000000e9 */
[----:B---3--:R-:W-:-:S05]  /*15b30*/  @!P0 IMAD.MOV.U32 R5, RZ, RZ, R41 ;  /* 0x000000ffff058224 */ /* 0x008fca00078e0029 */
[----:B------:R1:W3:Y:S02]  /*15b40*/  @!P0 LDG.E.U8 R218, desc[UR58][R4.64] ;  /* 0x0000003a04da8981 */ /* 0x0002e4000c1e1100 */
[----:B-1----:R-:W-:Y:S02]  /*15b50*/  @!P0 IMAD.MOV.U32 R4, RZ, RZ, R0 ;  /* 0x000000ffff048224 */ /* 0x002fe400078e0000 */
[----:B0-----:R-:W3:Y:S01]  /*15b60*/  LDL.LU R0, [R1+0xe7c] ;  /* 0x000e7c0001007983 */ /* 0x001ee20000300800 */
[----:B----4-:R-:W-:-:S05]  /*15b70*/  @!P0 IMAD.MOV.U32 R5, RZ, RZ, R9 ;  /* 0x000000ffff058224 */ /* 0x010fca00078e0009 */
[----:B------:R0:W4:Y:S02]  /*15b80*/  @!P0 LDG.E.U8 R219, desc[UR58][R4.64] ;  /* 0x0000003a04db8981 */ /* 0x000124000c1e1100 */
[----:B0-----:R-:W-:Y:S02]  /*15b90*/  @!P0 IMAD.MOV.U32 R4, RZ, RZ, R252 ;  /* 0x000000ffff048224 */ /* 0x001fe400078e00fc */
[----:B--2---:R-:W-:-:S05]  /*15ba0*/  @!P0 IMAD.MOV.U32 R5, RZ, RZ, R247 ;  /* 0x000000ffff058224 */ /* 0x004fca00078e00f7 */
        /* <DEDUP_REMOVED lines=11> */
[----:B------:R-:W-:Y:S01]  /*15c60*/  @!P0 IMAD.MOV.U32 R5, RZ, RZ, R249 ;  /* 0x000000ffff058224 */ /* 0x000fe200078e00f9 */
[----:B------:R0:W-:Y:S04]  /*15c70*/  STL [R1+0x13e0], R250 ;  /* 0x0013e0fa01007387 */ /* 0x0001e80000100800 */
[----:B------:R1:W2:Y:S04]  /*15c80*/  @!P0 LDG.E.U8 R226, desc[UR58][R4.64] ;  /* 0x0000003a04e28981 */ /* 0x0002a8000c1e1100 */
[----:B0-----:R-:W2:Y:S01]  /*15c90*/  LDL.LU R250, [R1+0xe8c] ;  /* 0x000e8c0001fa7983 */ /* 0x001ea20000300800 */
[----:B-1----:R-:W-:-:S02]  /*15ca0*/  @!P0 IMAD.MOV.U32 R4, RZ, RZ, R246 ;  /* 0x000000ffff048224 */ /* 0x002fc400078e00f6 */
[----:B------:R-:W-:Y:S01]  /*15cb0*/  @!P0 IMAD.MOV.U32 R5, RZ, RZ, R245 ;  /* 0x000000ffff058224 */ /* 0x000fe200078e00f5 */
[----:B------:R0:W-:Y:S04]  /*15cc0*/  STL [R1+0x13dc], R249 ;  /* 0x0013dcf901007387 */ /* 0x0001e80000100800 */
[----:B------:R1:W2:Y:S04]  /*15cd0*/  @!P0 LDG.E.U8 R225, desc[UR58][R4.64] ;  /* 0x0000003a04e18981 */ /* 0x0002a8000c1e1100 */
[----:B0-----:R-:W2:Y:S01]  /*15ce0*/  LDL.LU R249, [R1+0xea8] ;  /* 0x000ea80001f97983 */ /* 0x001ea20000300800 */
[----:B-1----:R-:W-:-:S03]  /*15cf0*/  @!P0 IMAD.MOV.U32 R4, RZ, RZ, R242 ;  /* 0x000000ffff048224 */ /* 0x002fc600078e00f2 */
[----:B------:R0:W-:Y:S01]  /*15d00*/  STL [R1+0x13e8], R246 ;  /* 0x0013e8f601007387 */ /* 0x0001e20000100800 */
[----:B------:R-:W-:-:S05]  /*15d10*/  @!P0 IMAD.MOV.U32 R5, RZ, RZ, R241 ;  /* 0x000000ffff058224 */ /* 0x000fca00078e00f1 */
[----:B------:R1:W2:Y:S04]  /*15d20*/  @!P0 LDG.E.U8 R224, desc[UR58][R4.64] ;  /* 0x0000003a04e08981 */ /* 0x0002a8000c1e1100 */
[----:B0-----:R-:W2:Y:S04]  /*15d30*/  LDL.LU R246, [R1+0xe9c] ;  /* 0x000e9c0001f67983 */ /* 0x001ea80000300800 */
[----:B------:R0:W-:Y:S01]  /*15d40*/  STL [R1+0x13e4], R245 ;  /* 0x0013e4f501007387 */ /* 0x0001e20000100800 */
[----:B-1----:R-:W-:Y:S02]  /*15d50*/  @!P0 IMAD.MOV.U32 R4, RZ, RZ, R238 ;  /* 0x000000ffff048224 */ /* 0x002fe400078e00ee */
        /* <DEDUP_REMOVED lines=8> */
[----:B------:R0:W-:Y:S04]  /*15de0*/  STL [R1+0x13ec], R241 ;  /* 0x0013ecf101007387 */ /* 0x0001e80000100800 */
[----:B0-----:R-:W2:Y:S04]  /*15df0*/  LDL.LU R241, [R1+0xec8] ;  /* 0x000ec80001f17983 */ /* 0x001ea80000300800 */
[----:B------:R0:W-:Y:S04]  /*15e00*/  STL [R1+0x13f8], R238 ;  /* 0x0013f8ee01007387 */ /* 0x0001e80000100800 */
[----:B0-----:R-:W2:Y:S04]  /*15e10*/  LDL.LU R238, [R1+0xebc] ;  /* 0x000ebc0001ee7983 */ /* 0x001ea80000300800 */
[----:B------:R0:W-:Y:S04]  /*15e20*/  STL [R1+0x13f4], R237 ;  /* 0x0013f4ed01007387 */ /* 0x0001e80000100800 */
[----:B0-----:R-:W3:Y:S04]  /*15e30*/  LDL.LU R237, [R1+0xed8] ;  /* 0x000ed80001ed7983 */ /* 0x001ee80000300800 */
[----:B------:R-:W4:Y:S04]  /*15e40*/  LDL R39, [R1+0x1178] ;  /* 0x0011780001277983 */ /* 0x000f280000100800 */
[----:B------:R-:W2:Y:S04]  /*15e50*/  LDL R30, [R1+0x117c] ;  /* 0x00117c00011e7983 */ /* 0x000ea80000100800 */
[----:B------:R-:W3:Y:S04]  /*15e60*/  LDL R243, [R1+0x1168] ;  /* 0x0011680001f37983 */ /* 0x000ee80000100800 */
[----:B------:R-:W3:Y:S01]  /*15e70*/  LDL R240, [R1+0x116c] ;  /* 0x00116c0001f07983 */ /* 0x000ee20000100800 */
[----:B-1----:R-:W-:-:S03]  /*15e80*/  @!P0 IMAD.MOV.U32 R4, RZ, RZ, R24 ;  /* 0x000000ffff048224 */ /* 0x002fc600078e0018 */
[----:B------:R-:W3:Y:S01]  /*15e90*/  LDL R24, [R1+0x115c] ;  /* 0x00115c0001187983 */ /* 0x000ee20000100800 */
[----:B------:R-:W-:Y:S01]  /*15ea0*/  PRMT R232, RZ, 0x7610, R232 ;  /* 0x00007610ffe87816 */ /* 0x000fe200000000e8 */
[----:B------:R-:W-:Y:S02]  /*15eb0*/  @!P0 IMAD.MOV.U32 R5, RZ, RZ, R38 ;  /* 0x000000ffff058224 */ /* 0x000fe400078e0026 */
[----:B------:R-:W3:Y:S01]  /*15ec0*/  LDL R38, [R1+0x1158] ;  /* 0x0011580001267983 */ /* 0x000ee20000100800 */
[----:B------:R-:W-:-:S03]  /*15ed0*/  PRMT R231, RZ, 0x7610, R231 ;  /* 0x00007610ffe77816 */ /* 0x000fc600000000e7 */
[----:B------:R0:W3:Y:S01]  /*15ee0*/  @!P0 LDG.E.U8 R232, desc[UR58][R4.64] ;  /* 0x0000003a04e88981 */ /* 0x0000e2000c1e1100 */
[----:B------:R-:W-:Y:S01]  /*15ef0*/  PRMT R230, RZ, 0x7610, R230 ;  /* 0x00007610ffe67816 */ /* 0x000fe200000000e6 */
[----:B0-----:R-:W-:Y:S02]  /*15f00*/  @!P0 IMAD.MOV.U32 R4, RZ, RZ, R28 ;  /* 0x000000ffff048224 */ /* 0x001fe400078e001c */
[----:B------:R-:W-:Y:S01]  /*15f10*/  @!P0 IMAD.MOV.U32 R5, RZ, RZ, R35 ;  /* 0x000000ffff058224 */ /* 0x000fe200078e0023 */
[----:B------:R-:W3:Y:S04]  /*15f20*/  LDL R28, [R1+0x114c] ;  /* 0x00114c00011c7983 */ /* 0x000ee80000100800 */
[----:B------:R-:W3:Y:S04]  /*15f30*/  LDL R35, [R1+0x1148] ;  /* 0x0011480001237983 */ /* 0x000ee80000100800 */
[----:B------:R4:W3:Y:S01]  /*15f40*/  @!P0 LDG.E.U8 R231, desc[UR58][R4.64] ;  /* 0x0000003a04e78981 */ /* 0x0008e2000c1e1100 */
[----:B------:R-:W-:Y:S01]  /*15f50*/  PRMT R229, RZ, 0x7610, R229 ;  /* 0x00007610ffe57816 */ /* 0x000fe200000000e5 */
[----:B----4-:R-:W-:-:S02]  /*15f60*/  @!P0 IMAD.MOV.U32 R5, RZ, RZ, R39 ;  /* 0x000000ffff058224 */ /* 0x010fc400078e0027 */
[----:B------:R-:W4:Y:S01]  /*15f70*/  LDL R39, [R1+0x1138] ;  /* 0x0011380001277983 */ /* 0x000f220000100800 */
[----:B--2---:R-:W-:-:S03]  /*15f80*/  @!P0 IMAD.MOV.U32 R4, RZ, RZ, R30 ;  /* 0x000000ffff048224 */ /* 0x004fc600078e001e */
[----:B------:R-:W2:Y:S04]  /*15f90*/  LDL R30, [R1+0x113c] ;  /* 0x00113c00011e7983 */ /* 0x000ea80000100800 */
[----:B------:R3:W2:Y:S02]  /*15fa0*/  @!P0 LDG.E.U8 R230, desc[UR58][R4.64] ;  /* 0x0000003a04e68981 */ /* 0x0006a4000c1e1100 */
[----:B---3--:R-:W-:Y:S02]  /*15fb0*/  @!P0 IMAD.MOV.U32 R4, RZ, RZ, R240 ;  /* 0x000000ffff048224 */ /* 0x008fe400078e00f0 */
[----:B------:R-:W-:-:S05]  /*15fc0*/  @!P0 IMAD.MOV.U32 R5, RZ, RZ, R243 ;  /* 0x000000ffff058224 */ /* 0x000fca00078e00f3 */
[----:B------:R0:W3:Y:S02]  /*15fd0*/  @!P0 LDG.E.U8 R229, desc[UR58][R4.64] ;  /* 0x0000003a04e58981 */ /* 0x0000e4000c1e1100 */
[----:B0-----:R-:W-:Y:S02]  /*15fe0*/  @!P0 IMAD.MOV.U32 R4, RZ, RZ, R24 ;  /* 0x000000ffff048224 */ /* 0x001fe400078e0018 */
[----:B------:R-:W3:Y:S01]  /*15ff0*/  LDL R24, [R1+0x112c] ;  /* 0x00112c0001187983 */ /* 0x000ee20000100800 */
[----:B------:R-:W-:Y:S01]  /*16000*/  PRMT R220, RZ, 0x7610, R220 ;  /* 0x00007610ffdc7816 */ /* 0x000fe200000000dc */
[----:B------:R-:W-:Y:S02]  /*16010*/  @!P0 IMAD.MOV.U32 R5, RZ, RZ, R38 ;  /* 0x000000ffff058224 */ /* 0x000fe400078e0026 */
[----:B------:R-:W3:Y:S04]  /*16020*/  LDL R38, [R1+0x1128] ;  /* 0x0011280001267983 */ /* 0x000ee80000100800 */
[----:B------:R0:W3:Y:S01]  /*16030*/  @!P0 LDG.E.U8 R220, desc[UR58][R4.64] ;  /* 0x0000003a04dc8981 */ /* 0x0000e2000c1e1100 */
[----:B------:R-:W-:Y:S01]  /*16040*/  PRMT R216, RZ, 0x7610, R216 ;  /* 0x00007610ffd87816 */ /* 0x000fe200000000d8 */
[----:B0-----:R-:W-:-:S02]  /*16050*/  @!P0 IMAD.MOV.U32 R5, RZ, RZ, R35 ;  /* 0x000000ffff058224 */ /* 0x001fc400078e0023 */
[----:B------:R-:W3:Y:S01]  /*16060*/  LDL R35, [R1+0x1118] ;  /* 0x0011180001237983 */ /* 0x000ee20000100800 */
[----:B------:R-:W-:-:S03]  /*16070*/  @!P0 IMAD.MOV.U32 R4, RZ, RZ, R28 ;  /* 0x000000ffff048224 */ /* 0x000fc600078e001c */
[----:B------:R-:W3:Y:S01]  /*16080*/  LDL R28, [R1+0x111c] ;  /* 0x00111c00011c7983 */ /* 0x000ee20000100800 */
[----:B------:R-:W-:-:S03]  /*16090*/  PRMT R212, RZ, 0x7610, R212 ;  /* 0x00007610ffd47816 */ /* 0x000fc600000000d4 */
[----:B------:R4:W3:Y:S02]  /*160a0*/  @!P0 LDG.E.U8 R216, desc[UR58][R4.64] ;  /* 0x0000003a04d88981 */ /* 0x0008e4000c1e1100 */
[----:B----4-:R-:W-:Y:S02]  /*160b0*/  @!P0 IMAD.MOV.U32 R5, RZ, RZ, R39 ;  /* 0x000000ffff058224 */ /* 0x010fe400078e0027 */
[----:B--2---:R-:W-:Y:S02]  /*160c0*/  @!P0 IMAD.MOV.U32 R4, RZ, RZ, R30 ;  /* 0x000000ffff048224 */ /* 0x004fe400078e001e */
[----:B------:R-:W2:Y:S04]  /*160d0*/  LDL R30, [R1+0x110c] ;  /* 0x00110c00011e7983 */ /* 0x000ea80000100800 */
[----:B------:R-:W4:Y:S04]  /*160e0*/  LDL.LU R39, [R1+0x1108] ;  /* 0x0011080001277983 */ /* 0x000f280000300800 */
[----:B------:R3:W4:Y:S04]  /*160f0*/  @!P0 LDG.E.U8 R212, desc[UR58][R4.64] ;  /* 0x0000003a04d48981 */ /* 0x000728000c1e1100 */
[----:B------:R-:W4:Y:S01]  /*16100*/  LDL.LU R240, [R1+0x10f8] ;  /* 0x0010f80001f07983 */ /* 0x000f220000300800 */
[----:B---3--:R-:W-:-:S03]  /*16110*/  @!P0 IMAD.MOV.U32 R4, RZ, RZ, R24 ;  /* 0x000000ffff048224 */ /* 0x008fc600078e0018 */
[----:B------:R-:W3:Y:S01]  /*16120*/  LDL R24, [R1+0x10fc] ;  /* 0x0010fc0001187983 */ /* 0x000ee20000100800 */
[----:B------:R-:W-:Y:S01]  /*16130*/  PRMT R208, RZ, 0x7610, R208 ;  /* 0x00007610ffd07816 */ /* 0x000fe200000000d0 */
[----:B------:R-:W-:Y:S02]  /*16140*/  @!P0 IMAD.MOV.U32 R5, RZ, RZ, R38 ;  /* 0x000000ffff058224 */ /* 0x000fe400078e0026 */
[----:B------:R-:W3:Y:S04]  /*16150*/  LDL.LU R248, [R1+0x10e8] ;  /* 0x0010e80001f87983 */ /* 0x000ee80000300800 */
[----:B------:R0:W3:Y:S04]  /*16160*/  @!P0 LDG.E.U8 R208, desc[UR58][R4.64] ;  /* 0x0000003a04d08981 */ /* 0x0000e8000c1e1100 */
[----:B------:R-:W3:Y:S01]  /*16170*/  LDL.LU R38, [R1+0x10dc] ;  /* 0x0010dc0001267983 */ /* 0x000ee20000300800 */
[----:B------:R-:W-:Y:S01]  /*16180*/  PRMT R204, RZ, 0x7610, R204 ;  /* 0x00007610ffcc7816 */ /* 0x000fe200000000cc */
[----:B0-----:R-:W-:-:S02]  /*16190*/  @!P0 IMAD.MOV.U32 R5, RZ, RZ, R35 ;  /* 0x000000ffff058224 */ /* 0x001fc400078e0023 */
[----:B------:R-:W3:Y:S01]  /*161a0*/  LDL.LU R35, [R1+0x10ec] ;  /* 0x0010ec0001237983 */ /* 0x000ee20000300800 */
[----:B------:R-:W-:-:S03]  /*161b0*/  @!P0 IMAD.MOV.U32 R4, RZ, RZ, R28 ;  /* 0x000000ffff048224 */ /* 0x000fc600078e001c */
[----:B------:R-:W3:Y:S01]  /*161c0*/  LDL.LU R28, [R1+0x10d8] ;  /* 0x0010d800011c7983 */ /* 0x000ee20000300800 */
[----:B------:R-:W-:-:S03]  /*161d0*/  PRMT R200, RZ, 0x7610, R200 ;  /* 0x00007610ffc87816 */ /* 0x000fc600000000c8 */
[----:B------:R2:W3:Y:S04]  /*161e0*/  @!P0 LDG.E.U8 R204, desc[UR58][R4.64] ;  /* 0x0000003a04cc8981 */ /* 0x0004e8000c1e1100 */
[----:B------:R-:W3:Y:S01]  /*161f0*/  LDL.LU R243, [R1+0x10cc] ;  /* 0x0010cc0001f37983 */ /* 0x000ee20000300800 */
[----:B--2---:R-:W-:-:S03]  /*16200*/  @!P0 IMAD.MOV.U32 R4, RZ, RZ, R30 ;  /* 0x000000ffff048224 */ /* 0x004fc600078e001e */
[----:B------:R-:W2:Y:S01]  /*16210*/  LDL.LU R30, [R1+0x10ac] ;  /* 0x0010ac00011e7983 */ /* 0x000ea20000300800 */
[----:B----4-:R-:W-:-:S05]  /*16220*/  @!P0 IMAD.MOV.U32 R5, RZ, RZ, R39 ;  /* 0x000000ffff058224 */ /* 0x010fca00078e0027 */
[----:B------:R3:W4:Y:S02]  /*16230*/  @!P0 LDG.E.U8 R200, desc[UR58][R4.64] ;  /* 0x0000003a04c88981 */ /* 0x000724000c1e1100 */
[----:B---3--:R-:W-:Y:S02]  /*16240*/  @!P0 IMAD.MOV.U32 R4, RZ, RZ, R24 ;  /* 0x000000ffff048224 */ /* 0x008fe400078e0018 */
[----:B------:R-:W3:Y:S01]  /*16250*/  LDL.LU R24, [R1+0x10bc] ;  /* 0x0010bc0001187983 */ /* 0x000ee20000300800 */
[----:B------:R-:W-:Y:S01]  /*16260*/  PRMT R196, RZ, 0x7610, R196 ;  /* 0x00007610ffc47816 */ /* 0x000fe200000000c4 */
[----:B------:R-:W-:Y:S01]  /*16270*/  @!P0 IMAD.MOV.U32 R5, RZ, RZ, R240 ;  /* 0x000000ffff058224 */ /* 0x000fe200078e00f0 */
[----:B------:R-:W-:-:S04]  /*16280*/  PRMT R192, RZ, 0x7610, R192 ;  /* 0x00007610ffc07816 */ /* 0x000fc800000000c0 */
[----:B------:R0:W4:Y:S01]  /*16290*/  @!P0 LDG.E.U8 R196, desc[UR58][R4.64] ;  /* 0x0000003a04c48981 */ /* 0x000122000c1e1100 */
[----:B------:R-:W-:Y:S01]  /*162a0*/  PRMT R190, RZ, 0x7610, R190 ;  /* 0x00007610ffbe7816 */ /* 0x000fe200000000be */
[----:B0-----:R-:W-:Y:S02]  /*162b0*/  @!P0 IMAD.MOV.U32 R5, RZ, RZ, R248 ;  /* 0x000000ffff058224 */ /* 0x001fe400078e00f8 */
[----:B------:R-:W-:-:S05]  /*162c0*/  @!P0 IMAD.MOV.U32 R4, RZ, RZ, R35 ;  /* 0x000000ffff048224 */ /* 0x000fca00078e0023 */
        /* <DEDUP_REMOVED lines=10> */
[----:B0-----:R-:W-:Y:S01]  /*16370*/  @!P0 IMAD.MOV.U32 R5, RZ, RZ, R131 ;  /* 0x000000ffff058224 */ /* 0x001fe200078e0083 */
[----:B------:R-:W-:Y:S02]  /*16380*/  PRMT R186, RZ, 0x7610, R186 ;  /* 0x00007610ffba7816 */ /* 0x000fe400000000ba */
[----:B------:R-:W-:Y:S02]  /*16390*/  PRMT R185, RZ, 0x7610, R185 ;  /* 0x00007610ffb97816 */ /* 0x000fe400000000b9 */
[----:B------:R-:W-:Y:S02]  /*163a0*/  PRMT R184, RZ, 0x7610, R184 ;  /* 0x00007610ffb87816 */ /* 0x000fe400000000b8 */
[----:B------:R-:W-:Y:S01]  /*163b0*/  PRMT R183, RZ, 0x7610, R183 ;  /* 0x00007610ffb77816 */ /* 0x000fe200000000b7 */
[----:B---3--:R-:W-:-:S05]  /*163c0*/  @!P0 IMAD.MOV.U32 R4, RZ, RZ, R24 ;  /* 0x000000ffff048224 */ /* 0x008fca00078e0018 */
[----:B------:R2:W3:Y:S02]  /*163d0*/  @!P0 LDG.E.U8 R188, desc[UR58][R4.64] ;  /* 0x0000003a04bc8981 */ /* 0x0004e4000c1e1100 */
        /* <DEDUP_REMOVED lines=14> */
[----:B------:R0:W2:Y:S04]  /*164c0*/  @!P0 LDG.E.U8 R183, desc[UR58][R4.64] ;  /* 0x0000003a04b78981 */ /* 0x0000a8000c1e1100 */
[----:B------:R-:W4:Y:S01]  /*164d0*/  LDL R5, [R1+0x1058] ;  /* 0x0010580001057983 */ /* 0x000f220000100800 */
[----:B------:R-:W-:Y:S01]  /*164e0*/  PRMT R182, RZ, 0x7610, R182 ;  /* 0x00007610ffb67816 */ /* 0x000fe200000000b6 */
[----:B0-----:R-:W-:-:S05]  /*164f0*/  @!P0 IMAD.MOV.U32 R4, RZ, RZ, R144 ;  /* 0x000000ffff048224 */ /* 0x001fca00078e0090 */
[----:B----4-:R0:W4:Y:S04]  /*16500*/  @!P0 LDG.E.U8 R182, desc[UR58][R4.64] ;  /* 0x0000003a04b68981 */ /* 0x010128000c1e1100 */
[----:B------:R-:W3:Y:S04]  /*16510*/  LDL R5, [R1+0x1048] ;  /* 0x0010480001057983 */ /* 0x000ee80000100800 */
[----:B------:R-:W-:Y:S04]  /*16520*/  STL.64 [R1+0x1658], R150 ;  /* 0x0016589601007387 */ /* 0x000fe80000100a00 */
[----:B------:R-:W-:Y:S04]  /*16530*/  STL.64 [R1+0x1650], R148 ;  /* 0x0016509401007387 */ /* 0x000fe80000100a00 */
[----:B------:R-:W-:Y:S04]  /*16540*/  STL.64 [R1+0x1648], R146 ;  /* 0x0016489201007387 */ /* 0x000fe80000100a00 */
[----:B------:R1:W-:Y:S04]  /*16550*/  STL.64 [R1+0x1640], R144 ;  /* 0x0016409001007387 */ /* 0x0003e80000100a00 */
[----:B------:R-:W-:Y:S04]  /*16560*/  STL.64 [R1+0x1638], R142 ;  /* 0x0016388e01007387 */ /* 0x000fe80000100a00 */
[----:B------:R2:W-:Y:S01]  /*16570*/  STL.64 [R1+0x1630], R140 ;  /* 0x0016308c01007387 */ /* 0x0005e20000100a00 */
[----:B0-----:R-:W-:-:S02]  /*16580*/  @!P0 IMAD.MOV.U32 R4, RZ, RZ, R148 ;  /* 0x000000ffff048224 */ /* 0x001fc400078e0094 */
[----:B-1----:R-:W-:Y:S02]  /*16590*/  IMAD.MOV.U32 R144, RZ, RZ, R41 ;  /* 0x000000ffff907224 */ /* 0x002fe400078e0029 */
[----:B--2---:R-:W-:Y:S02]  /*165a0*/  IMAD.MOV.U32 R141, RZ, RZ, R45 ;  /* 0x000000ffff8d7224 */ /* 0x004fe400078e002d */
[----:B------:R-:W2:Y:S04]  /*165b0*/  LDL.LU R45, [R1+0x19a8] ;  /* 0x0019a800012d7983 */ /* 0x000ea80000300800 */
[----:B------:R-:W-:Y:S01]  /*165c0*/  STL.64 [R1+0x1628], R138 ;  /* 0x0016288a01007387 */ /* 0x000fe20000100a00 */
[----:B------:R-:W-:-:S03]  /*165d0*/  IMAD.MOV.U32 R142, RZ, RZ, R43 ;  /* 0x000000ffff8e7224 */ /* 0x000fc600078e002b */
[----:B------:R-:W-:Y:S01]  /*165e0*/  STL.64 [R1+0x1620], R136 ;  /* 0x0016208801007387 */ /* 0x000fe20000100a00 */
[----:B------:R-:W-:-:S03]  /*165f0*/  IMAD.MOV.U32 R143, RZ, RZ, R40 ;  /* 0x000000ffff8f7224 */ /* 0x000fc600078e0028 */
[----:B------:R0:W-:Y:S01]  /*16600*/  STL.64 [R1+0x1618], R134 ;  /* 0x0016188601007387 */ /* 0x0001e20000100a00 */
[----:B------:R-:W-:Y:S02]  /*16610*/  IMAD.MOV.U32 R145, RZ, RZ, R38 ;  /* 0x000000ffff917224 */ /* 0x000fe400078e0026 */
[----:B------:R-:W-:Y:S02]  /*16620*/  IMAD.MOV.U32 R146, RZ, RZ, R39 ;  /* 0x000000ffff927224 */ /* 0x000fe400078e0027 */
[----:B------:R-:W-:Y:S02]  /*16630*/  IMAD.MOV.U32 R148, RZ, RZ, R36 ;  /* 0x000000ffff947224 */ /* 0x000fe400078e0024 */
[----:B0-----:R-:W-:Y:S02]  /*16640*/  IMAD.MOV.U32 R135, RZ, RZ, R42 ;  /* 0x000000ffff877224 */ /* 0x001fe400078e002a */
[----:B------:R-:W4:Y:S04]  /*16650*/  LDL.LU R42, [R1+0x19a4] ;  /* 0x0019a400012a7983 */ /* 0x000f280000300800 */
[----:B------:R-:W4:Y:S04]  /*16660*/  LDL.LU R43, [R1+0x19a0] ;  /* 0x0019a000012b7983 */ /* 0x000f280000300800 */
[----:B------:R-:W3:Y:S01]  /*16670*/  LDL.LU R40, [R1+0x199c] ;  /* 0x00199c0001287983 */ /* 0x000ee20000300800 */
[----:B------:R-:W-:-:S03]  /*16680*/  IMAD.MOV.U32 R147, RZ, RZ, R37 ;  /* 0x000000ffff937224 */ /* 0x000fc600078e0025 */
[----:B------:R-:W3:Y:S01]  /*16690*/  LDL.LU R41, [R1+0x1998] ;  /* 0x0019980001297983 */ /* 0x000ee20000300800 */
[----:B------:R-:W-:-:S03]  /*166a0*/  IMAD.MOV.U32 R149, RZ, RZ, R34 ;  /* 0x000000ffff957224 */ /* 0x000fc600078e0022 */
[----:B------:R-:W3:Y:S01]  /*166b0*/  LDL.LU R38, [R1+0x1994] ;  /* 0x0019940001267983 */ /* 0x000ee20000300800 */
[----:B------:R-:W-:-:S03]  /*166c0*/  IMAD.MOV.U32 R150, RZ, RZ, R35 ;  /* 0x000000ffff967224 */ /* 0x000fc600078e0023 */
[----:B------:R-:W3:Y:S04]  /*166d0*/  LDL.LU R39, [R1+0x1990] ;  /* 0x0019900001277983 */ /* 0x000ee80000300800 */
[----:B------:R-:W3:Y:S04]  /*166e0*/  LDL.LU R36, [R1+0x198c] ;  /* 0x00198c0001247983 */ /* 0x000ee80000300800 */
[----:B------:R-:W3:Y:S04]  /*166f0*/  LDL.LU R37, [R1+0x1988] ;  /* 0x0019880001257983 */ /* 0x000ee80000300800 */
[----:B------:R-:W3:Y:S04]  /*16700*/  LDL.LU R34, [R1+0x1984] ;  /* 0x0019840001227983 */ /* 0x000ee80000300800 */
[----:B------:R-:W3:Y:S04]  /*16710*/  LDL.LU R35, [R1+0x1980] ;  /* 0x0019800001237983 */ /* 0x000ee80000300800 */
[----:B------:R-:W-:Y:S04]  /*16720*/  STL.64 [R1+0x1610], R132 ;  /* 0x0016108401007387 */ /* 0x000fe80000100a00 */
[----:B------:R-:W-:Y:S04]  /*16730*/  STL.64 [R1+0x1608], R130 ;  /* 0x0016088201007387 */ /* 0x000fe80000100a00 */
[----:B------:R0:W-:Y:S04]  /*16740*/  STL.64 [R1+0x1600], R128 ;  /* 0x0016008001007387 */ /* 0x0001e80000100a00 */
[----:B------:R1:W-:Y:S04]  /*16750*/  STL.64 [R1+0x15f8], R126 ;  /* 0x0015f87e01007387 */ /* 0x0003e80000100a00 */
[----:B------:R1:W-:Y:S04]  /*16760*/  STL.64 [R1+0x15f0], R124 ;  /* 0x0015f07c01007387 */ /* 0x0003e80000100a00 */
[----:B------:R1:W-:Y:S01]  /*16770*/  STL.64 [R1+0x15e8], R122 ;  /* 0x0015e87a01007387 */ /* 0x0003e20000100a00 */
[----:B0-----:R-:W-:-:S02]  /*16780*/  IMAD.MOV.U32 R128, RZ, RZ, R29 ;  /* 0x000000ffff807224 */ /* 0x001fc400078e001d */
[----:B-1----:R-:W-:Y:S02]  /*16790*/  IMAD.MOV.U32 R126, RZ, RZ, R28 ;  /* 0x000000ffff7e7224 */ /* 0x002fe400078e001c */
[----:B------:R-:W-:Y:S02]  /*167a0*/  IMAD.MOV.U32 R124, RZ, RZ, R33 ;  /* 0x000000ffff7c7224 */ /* 0x000fe400078e0021 */
[----:B------:R-:W-:Y:S02]  /*167b0*/  IMAD.MOV.U32 R125, RZ, RZ, R30 ;  /* 0x000000ffff7d7224 */ /* 0x000fe400078e001e */
[----:B------:R-:W-:Y:S02]  /*167c0*/  IMAD.MOV.U32 R122, RZ, RZ, R32 ;  /* 0x000000ffff7a7224 */ /* 0x000fe400078e0020 */
[----:B------:R-:W3:Y:S01]  /*167d0*/  LDL.LU R32, [R1+0x197c] ;  /* 0x00197c0001207983 */ /* 0x000ee20000300800 */
[----:B------:R-:W-:-:S03]  /*167e0*/  IMAD.MOV.U32 R123, RZ, RZ, R31 ;  /* 0x000000ffff7b7224 */ /* 0x000fc600078e001f */
        /* <DEDUP_REMOVED lines=12> */
[----:B------:R-:W3:Y:S01]  /*168b0*/  LDL.LU R25, [R1+0x1958] ;  /* 0x0019580001197983 */ /* 0x000ee20000300800 */
[----:B------:R-:W-:-:S02]  /*168c0*/  IMAD.MOV.U32 R151, RZ, RZ, R252 ;  /* 0x000000ffff977224 */ /* 0x000fc400078e00fc */
[----:B------:R-:W-:Y:S01]  /*168d0*/  IMAD.MOV.U32 R134, RZ, RZ, R251 ;  /* 0x000000ffff867224 */ /* 0x000fe200078e00fb */
[----:B------:R-:W3:Y:S01]  /*168e0*/  LDL.LU R252, [R1+0x1954] ;  /* 0x0019540001fc7983 */ /* 0x000ee20000300800 */
[----:B------:R-:W-:Y:S02]  /*168f0*/  IMAD.MOV.U32 R131, RZ, RZ, R248 ;  /* 0x000000ffff837224 */ /* 0x000fe400078e00f8 */
[----:B------:R-:W-:Y:S01]  /*16900*/  IMAD.MOV.U32 R136, RZ, RZ, R247 ;  /* 0x000000ffff887224 */ /* 0x000fe200078e00f7 */
        /* <DEDUP_REMOVED lines=11> */
[----:B------:R0:W-:Y:S04]  /*169c0*/  STL.64 [R1+0x15e0], R120 ;  /* 0x0015e07801007387 */ /* 0x0001e80000100a00 */
[----:B0-----:R-:W3:Y:S04]  /*169d0*/  LDL R120, [R1+0x1038] ;  /* 0x0010380001787983 */ /* 0x001ee80000100800 */
[----:B------:R-:W3:Y:S04]  /*169e0*/  LDL R121, [R1+0x103c] ;  /* 0x00103c0001797983 */ /* 0x000ee80000100800 */
[----:B------:R-:W-:Y:S04]  /*169f0*/  STL.64 [R1+0x15d8], R118 ;  /* 0x0015d87601007387 */ /* 0x000fe80000100a00 */
        /* <DEDUP_REMOVED lines=36> */
[----:B--2---:R-:W-:Y:S04]  /*16c40*/  STL.64 [R1+0x14b0], R44 ;  /* 0x0014b02c01007387 */ /* 0x004fe80000100a00 */
[----:B----4-:R-:W-:Y:S04]  /*16c50*/  STL.64 [R1+0x14a8], R42 ;  /* 0x0014a82a01007387 */ /* 0x010fe80000100a00 */
[----:B---3--:R-:W-:Y:S04]  /*16c60*/  STL.64 [R1+0x14a0], R40 ;  /* 0x0014a02801007387 */ /* 0x008fe80000100a00 */
[----:B------:R-:W-:Y:S04]  /*16c70*/  STL.64 [R1+0x1498], R38 ;  /* 0x0014982601007387 */ /* 0x000fe80000100a00 */
[----:B------:R-:W-:Y:S04]  /*16c80*/  STL.64 [R1+0x1490], R36 ;  /* 0x0014902401007387 */ /* 0x000fe80000100a00 */
[----:B------:R-:W-:Y:S04]  /*16c90*/  STL.64 [R1+0x1488], R34 ;  /* 0x0014882201007387 */ /* 0x000fe80000100a00 */
[----:B------:R-:W-:Y:S04]  /*16ca0*/  STL.64 [R1+0x1480], R32 ;  /* 0x0014802001007387 */ /* 0x000fe80000100a00 */
[----:B------:R-:W-:Y:S04]  /*16cb0*/  STL.64 [R1+0x1478], R30 ;  /* 0x0014781e01007387 */ /* 0x000fe80000100a00 */
[----:B------:R-:W-:Y:S04]  /*16cc0*/  STL.64 [R1+0x1470], R28 ;  /* 0x0014701c01007387 */ /* 0x000fe80000100a00 */
[----:B------:R-:W-:Y:S04]  /*16cd0*/  STL.64 [R1+0x1468], R26 ;  /* 0x0014681a01007387 */ /* 0x000fe80000100a00 */
[----:B------:R0:W-:Y:S04]  /*16ce0*/  STL.64 [R1+0x1460], R24 ;  /* 0x0014601801007387 */ /* 0x0001e80000100a00 */
[----:B0-----:R-:W2:Y:S01]  /*16cf0*/  LDL R24, [R1+0x102c] ;  /* 0x00102c0001187983 */ /* 0x001ea20000100800 */
[----:B------:R-:W-:-:S02]  /*16d00*/  PRMT R181, RZ, 0x7610, R181 ;  /* 0x00007610ffb57816 */ /* 0x000fc400000000b5 */
[----:B------:R-:W-:Y:S01]  /*16d10*/  PRMT R180, RZ, 0x7610, R180 ;  /* 0x00007610ffb47816 */ /* 0x000fe200000000b4 */
[----:B------:R-:W3:Y:S04]  /*16d20*/  LDL R25, [R1+0x1028] ;  /* 0x0010280001197983 */ /* 0x000ee80000100800 */
[----:B------:R0:W4:Y:S02]  /*16d30*/  @!P0 LDG.E.U8 R181, desc[UR58][R4.64] ;  /* 0x0000003a04b58981 */ /* 0x000124000c1e1100 */
[----:B0-----:R-:W-:Y:S02]  /*16d40*/  @!P0 IMAD.MOV.U32 R5, RZ, RZ, R120 ;  /* 0x000000ffff058224 */ /* 0x001fe400078e0078 */
[----:B------:R-:W-:-:S05]  /*16d50*/  @!P0 IMAD.MOV.U32 R4, RZ, RZ, R121 ;  /* 0x000000ffff048224 */ /* 0x000fca00078e0079 */
[----:B------:R2:W4:Y:S02]  /*16d60*/  @!P0 LDG.E.U8 R180, desc[UR58][R4.64] ;  /* 0x0000003a04b48981 */ /* 0x000524000c1e1100 */
[----:B--2---:R-:W-:Y:S02]  /*16d70*/  @!P0 IMAD.MOV.U32 R4, RZ, RZ, R24 ;  /* 0x000000ffff048224 */ /* 0x004fe400078e0018 */
[----:B------:R-:W2:Y:S01]  /*16d80*/  LDL R24, [R1+0x101c] ;  /* 0x00101c0001187983 */ /* 0x000ea20000100800 */
[----:B------:R-:W-:Y:S01]  /*16d90*/  PRMT R179, RZ, 0x7610, R179 ;  /* 0x00007610ffb37816 */ /* 0x000fe200000000b3 */
[----:B---3--:R-:W-:Y:S02]  /*16da0*/  @!P0 IMAD.MOV.U32 R5, RZ, RZ, R25 ;  /* 0x000000ffff058224 */ /* 0x008fe400078e0019 */
[----:B------:R-:W3:Y:S04]  /*16db0*/  LDL R25, [R1+0x1018] ;  /* 0x0010180001197983 */ /* 0x000ee80000100800 */
[----:B------:R2:W4:Y:S02]  /*16dc0*/  @!P0 LDG.E.U8 R179, desc[UR58][R4.64] ;  /* 0x0000003a04b38981 */ /* 0x000524000c1e1100 */
[----:B--2---:R-:W-:-:S02]  /*16dd0*/  @!P0 IMAD.MOV.U32 R4, RZ, RZ, R24 ;  /* 0x000000ffff048224 */ /* 0x004fc400078e0018 */
        /* <DEDUP_REMOVED lines=25> */
[----:B---3--:R-:W-:-:S03]  /*16f70*/  @!P0 IMAD.MOV.U32 R5, RZ, RZ, R25 ;  /* 0x000000ffff058224 */ /* 0x008fc600078e0019 */
[----:B------:R0:W-:Y:S04]  /*16f80*/  STS.U8 [R14+UR4+0x2100], R174 ;  /* 0x002100ae0e007988 */ /* 0x0001e80008000004 */
[----:B------:R-:W3:Y:S01]  /*16f90*/  LDL R25, [R1+0xfc8] ;  /* 0x000fc80001197983 */ /* 0x000ee20000100800 */
[----:B0-----:R-:W-:-:S03]  /*16fa0*/  PRMT R174, RZ, 0x7610, R174 ;  /* 0x00007610ffae7816 */ /* 0x001fc600000000ae */
[----:B------:R0:W-:Y:S04]  /*16fb0*/  STS.U8 [R14+UR4+0x2300], R193 ;  /* 0x002300c10e007988 */ /* 0x0001e80008000004 */
[----:B------:R2:W4:Y:S04]  /*16fc0*/  @!P0 LDG.E.U8 R174, desc[UR58][R4.64] ;  /* 0x0000003a04ae8981 */ /* 0x000528000c1e1100 */
[----:B0-----:R-:W4:Y:S01]  /*16fd0*/  LDL.LU R193, [R1+0xe08] ;  /* 0x000e080001c17983 */ /* 0x001f220000300800 */
[----:B--2---:R-:W-:-:S03]  /*16fe0*/  @!P0 IMAD.MOV.U32 R4, RZ, RZ, R24 ;  /* 0x000000ffff048224 */ /* 0x004fc600078e0018 */
[----:B------:R-:W2:Y:S04]  /*16ff0*/  LDL R24, [R1+0xfbc] ;  /* 0x000fbc0001187983 */ /* 0x000ea80000100800 */
[----:B------:R0:W-:Y:S01]  /*17000*/  STS.U8 [R14+UR4+0x2000], R173 ;  /* 0x002000ad0e007988 */ /* 0x0001e20008000004 */
[----:B---3--:R-:W-:-:S03]  /*17010*/  @!P0 IMAD.MOV.U32 R5, RZ, RZ, R25 ;  /* 0x000000ffff058224 */ /* 0x008fc600078e0019 */
[----:B------:R-:W3:Y:S01]  /*17020*/  LDL R25, [R1+0xfb8] ;  /* 0x000fb80001197983 */ /* 0x000ee20000100800 */
[----:B0-----:R-:W-:-:S06]  /*17030*/  PRMT R173, RZ, 0x7610, R173 ;  /* 0x00007610ffad7816 */ /* 0x001fcc00000000ad */
[----:B------:R2:W4:Y:S02]  /*17040*/  @!P0 LDG.E.U8 R173, desc[UR58][R4.64] ;  /* 0x0000003a04ad8981 */ /* 0x000524000c1e1100 */
[----:B--2---:R-:W-:Y:S02]  /*17050*/  @!P0 IMAD.MOV.U32 R4, RZ, RZ, R24 ;  /* 0x000000ffff048224 */ /* 0x004fe400078e0018 */
[----:B------:R-:W2:Y:S04]  /*17060*/  LDL R24, [R1+0xfac] ;  /* 0x000fac0001187983 */ /* 0x000ea80000100800 */
[----:B------:R0:W-:Y:S01]  /*17070*/  STS.U8 [R14+UR4+0x1f00], R172 ;  /* 0x001f00ac0e007988 */ /* 0x0001e20008000004 */
[----:B---3--:R-:W-:-:S03]  /*17080*/  @!P0 IMAD.MOV.U32 R5, RZ, RZ, R25 ;  /* 0x000000ffff058224 */ /* 0x008fc600078e0019 */
        /* <DEDUP_REMOVED lines=69> */
[----:B------:R0:W-:Y:S01]  /*174e0*/  STS.U8 [R14+UR4], R163 ;  /* 0x000000a30e007988 */ /* 0x0001e20008000004 */
        /* <DEDUP_REMOVED lines=33> */
[----:B------:R1:W-:Y:S01]  /*17700*/  STS.U8 [R14+UR4+0x3200], R213 ;  /* 0x003200d50e007988 */ /* 0x0003e20008000004 */
[----:B0-----:R-:W-:-:S03]  /*17710*/  PRMT R159, RZ, 0x7610, R159 ;  /* 0x00007610ff9f7816 */ /* 0x001fc6000000009f */
[----:B-1----:R-:W3:Y:S04]  /*17720*/  LDL.LU R213, [R1+0xe2c] ;  /* 0x000e2c0001d57983 */ /* 0x002ee80000300800 */
[----:B------:R2:W3:Y:S02]  /*17730*/  @!P0 LDG.E.U8 R159, desc[UR58][R4.64] ;  /* 0x0000003a049f8981 */ /* 0x0004e4000c1e1100 */
[----:B--2---:R-:W-:Y:S02]  /*17740*/  @!P0 IMAD.MOV.U32 R4, RZ, RZ, R24 ;  /* 0x000000ffff048224 */ /* 0x004fe400078e0018 */
[----:B------:R-:W2:Y:S01]  /*17750*/  LDL R24, [R1+0xecc] ;  /* 0x000ecc0001187983 */ /* 0x000ea20000100800 */
[----:B------:R-:W-:-:S03]  /*17760*/  @!P0 IMAD.MOV.U32 R5, RZ, RZ, R237 ;  /* 0x000000ffff058224 */ /* 0x000fc600078e00ed */
[----:B------:R0:W-:Y:S04]  /*17770*/  STS.U8 [R14+UR4+0x500], R158 ;  /* 0x0005009e0e007988 */ /* 0x0001e80008000004 */
[----:B------:R1:W-:Y:S01]  /*17780*/  STS.U8 [R14+UR4+0x3300], R214 ;  /* 0x003300d60e007988 */ /* 0x0003e20008000004 */
[----:B0-----:R-:W-:-:S03]  /*17790*/  PRMT R158, RZ, 0x7610, R158 ;  /* 0x00007610ff9e7816 */ /* 0x001fc6000000009e */
[----:B------:R0:W-:Y:S04]  /*177a0*/  STS.U8 [R14+UR4+0x3600], R218 ;  /* 0x003600da0e007988 */ /* 0x0001e80008000004 */
[----:B-1----:R-:W4:Y:S04]  /*177b0*/  LDL.LU R214, [R1+0xe58] ;  /* 0x000e580001d67983 */ /* 0x002f280000300800 */
[----:B------:R2:W3:Y:S04]  /*177c0*/  @!P0 LDG.E.U8 R158, desc[UR58][R4.64] ;  /* 0x0000003a049e8981 */ /* 0x0004e8000c1e1100 */
[----:B------:R1:W-:Y:S04]  /*177d0*/  STS.U8 [R14+UR4+0x3700], R219 ;  /* 0x003700db0e007988 */ /* 0x0003e80008000004 */
[----:B------:R1:W-:Y:S04]  /*177e0*/  STS.U8 [R14+UR4+0x3800], R221 ;  /* 0x003800dd0e007988 */ /* 0x0003e80008000004 */
[----:B------:R1:W-:Y:S01]  /*177f0*/  STS.U8 [R14+UR4+0x3900], R222 ;  /* 0x003900de0e007988 */ /* 0x0003e20008000004 */
[----:B--2---:R-:W-:-:S03]  /*17800*/  @!P0 IMAD.MOV.U32 R4, RZ, RZ, R24 ;  /* 0x000000ffff048224 */ /* 0x004fc600078e0018 */
[----:B------:R-:W2:Y:S04]  /*17810*/  LDL R24, [R1+0x13ac] ;  /* 0x0013ac0001187983 */ /* 0x000ea80000100800 */
[----:B0-----:R-:W3:Y:S04]  /*17820*/  LDL.LU R218, [R1+0xe3c] ;  /* 0x000e3c0001da7983 */ /* 0x001ee80000300800 */
[----:B-1----:R-:W4:Y:S04]  /*17830*/  LDL.LU R219, [R1+0xe68] ;  /* 0x000e680001db7983 */ /* 0x002f280000300800 */
[----:B------:R-:W2:Y:S04]  /*17840*/  LDL.LU R221, [R1+0xe4c] ;  /* 0x000e4c0001dd7983 */ /* 0x000ea80000300800 */
[----:B------:R-:W3:Y:S04]  /*17850*/  LDL.LU R222, [R1+0xe5c] ;  /* 0x000e5c0001de7983 */ /* 0x000ee80000300800 */
[----:B------:R-:W4:Y:S02]  /*17860*/  LDL.LU R121, [R1+0x1384] ;  /* 0x0013840001797983 */ /* 0x000f240000300800 */
[----:B----4-:R-:W-:-:S05]  /*17870*/  IADD3 R121, P6, R121, UR9, RZ ;  /* 0x0000000979797c10 */ /* 0x010fca000ffde0ff */
[----:B------:R0:W-:Y:S04]  /*17880*/  STL [R1+0x1384], R121 ;  /* 0x0013847901007387 */ /* 0x0001e80000100800 */
[----:B0-----:R-:W4:Y:S02]  /*17890*/  LDL.LU R121, [R1+0x137c] ;  /* 0x00137c0001797983 */ /* 0x001f240000300800 */
[----:B----4-:R-:W-:-:S05]  /*178a0*/  IADD3 R121, P1, R121, UR9, RZ ;  /* 0x0000000979797c10 */ /* 0x010fca000ff3e0ff */
[----:B------:R0:W-:Y:S04]  /*178b0*/  STL [R1+0x137c], R121 ;  /* 0x00137c7901007387 */ /* 0x0001e80000100800 */
[----:B0-----:R-:W4:Y:S01]  /*178c0*/  LDL.LU R121, [R1+0x1374] ;  /* 0x0013740001797983 */ /* 0x001f220000300800 */
[----:B------:R-:W-:Y:S02]  /*178d0*/  IADD3 R12, P3, R12, UR9, RZ ;  /* 0x000000090c0c7c10 */ /* 0x000fe4000ff7e0ff */
[----:B----4-:R-:W-:-:S05]  /*178e0*/  IADD3 R121, P2, R121, UR9, RZ ;  /* 0x0000000979797c10 */ /* 0x010fca000ff5e0ff */
[----:B------:R-:W-:Y:S04]  /*178f0*/  STL [R1+0x1374], R121 ;  /* 0x0013747901007387 */ /* 0x000fe80000100800 */
[----:B------:R0:W-:Y:S04]  /*17900*/  STL [R1+0x136c], R12 ;  /* 0x00136c0c01007387 */ /* 0x0001e80000100800 */
[----:B0-----:R-:W4:Y:S01]  /*17910*/  LDL.LU R12, [R1+0x1934] ;  /* 0x00193400010c7983 */ /* 0x001f220000300800 */
[----:B------:R-:W-:-:S04]  /*17920*/  IADD3 R13, P4, R13, UR9, RZ ;  /* 0x000000090d0d7c10 */ /* 0x000fc8000ff9e0ff */
[----:B----4-:R-:W-:Y:S02]  /*17930*/  IADD3.X R12, R12, UR7, RZ, P4, !PT ;  /* 0x000000070c0c7c10 */ /* 0x010fe4000a7fe4ff */
[----:B------:R-:W-:-:S05]  /*17940*/  IADD3 R10, P4, R10, UR9, RZ ;  /* 0x000000090a0a7c10 */ /* 0x000fca000ff9e0ff */
[----:B------:R0:W-:Y:S04]  /*17950*/  STL [R1+0x1364], R10 ;  /* 0x0013640a01007387 */ /* 0x0001e80000100800 */
[----:B0-----:R-:W4:Y:S04]  /*17960*/  LDL.LU R10, [R1+0x1930] ;  /* 0x00193000010a7983 */ /* 0x001f280000300800 */
[----:B------:R-:W2:Y:S01]  /*17970*/  LDL.LU R121, [R1+0x135c] ;  /* 0x00135c0001797983 */ /* 0x000ea20000300800 */
[----:B------:R-:W-:-:S04]  /*17980*/  IADD3 R11, P5, R11, UR9, RZ ;  /* 0x000000090b0b7c10 */ /* 0x000fc8000ffbe0ff */
[----:B----4-:R-:W-:Y:S02]  /*17990*/  IADD3.X R10, R10, UR7, RZ, P5, !PT ;  /* 0x000000070a0a7c10 */ /* 0x010fe4000affe4ff */
[----:B--2---:R-:W-:-:S05]  /*179a0*/  IADD3 R121, P5, R121, UR9, RZ ;  /* 0x0000000979797c10 */ /* 0x004fca000ffbe0ff */
[----:B------:R0:W-:Y:S04]  /*179b0*/  STL [R1+0x135c], R121 ;  /* 0x00135c7901007387 */ /* 0x0001e80000100800 */
[----:B0-----:R-:W2:Y:S02]  /*179c0*/  LDL.LU R121, [R1+0x1380] ;  /* 0x0013800001797983 */ /* 0x001ea40000300800 */
[----:B--2---:R-:W-:-:S05]  /*179d0*/  IADD3.X R121, R121, UR7, RZ, P6, !PT ;  /* 0x0000000779797c10 */ /* 0x004fca000b7fe4ff */
[----:B------:R0:W-:Y:S04]  /*179e0*/  STL [R1+0x1380], R121 ;  /* 0x0013807901007387 */ /* 0x0001e80000100800 */
[----:B0-----:R-:W2:Y:S02]  /*179f0*/  LDL.LU R121, [R1+0x1354] ;  /* 0x0013540001797983 */ /* 0x001ea40000300800 */
        /* <DEDUP_REMOVED lines=50> */
[----:B0-----:R-:W2:Y:S01]  /*17d20*/  LDL.LU R121, [R1+0x1338] ;  /* 0x0013380001797983 */ /* 0x001ea20000300800 */
[----:B------:R-:W-:-:S03]  /*17d30*/  @!P0 IMAD.MOV.U32 R5, RZ, RZ, R241 ;  /* 0x000000ffff058224 */ /* 0x000fc600078e00f1 */
[----:B------:R0:W-:Y:S04]  /*17d40*/  STS.U8 [R14+UR4+0x600], R157 ;  /* 0x0006009d0e007988 */ /* 0x0001e80008000004 */
[----:B------:R1:W-:Y:S01]  /*17d50*/  STS.U8 [R14+UR4+0x700], R156 ;  /* 0x0007009c0e007988 */ /* 0x0003e20008000004 */
[----:B0-----:R-:W-:Y:S02]  /*17d60*/  PRMT R157, RZ, 0x7610, R157 ;  /* 0x00007610ff9d7816 */ /* 0x001fe4000000009d */
[----:B-1----:R-:W-:-:S04]  /*17d70*/  PRMT R156, RZ, 0x7610, R156 ;  /* 0x00007610ff9c7816 */ /* 0x002fc8000000009c */
[----:B------:R0:W4:Y:S04]  /*17d80*/  @!P0 LDG.E.U8 R157, desc[UR58][R4.64] ;  /* 0x0000003a049d8981 */ /* 0x000128000c1e1100 */
[----:B------:R1:W-:Y:S01]  /*17d90*/  STS.U8 [R14+UR4+0x800], R155 ;  /* 0x0008009b0e007988 */ /* 0x0003e20008000004 */
[----:B0-----:R-:W-:Y:S02]  /*17da0*/  @!P0 IMAD.MOV.U32 R4, RZ, RZ, R238 ;  /* 0x000000ffff048224 */ /* 0x001fe400078e00ee */
[----:B------:R-:W-:Y:S01]  /*17db0*/  @!P0 IMAD.MOV.U32 R5, RZ, RZ, R245 ;  /* 0x000000ffff058224 */ /* 0x000fe200078e00f5 */
[----:B-1----:R-:W-:-:S04]  /*17dc0*/  PRMT R155, RZ, 0x7610, R155 ;  /* 0x00007610ff9b7816 */ /* 0x002fc8000000009b */
[----:B------:R0:W4:Y:S04]  /*17dd0*/  @!P0 LDG.E.U8 R156, desc[UR58][R4.64] ;  /* 0x0000003a049c8981 */ /* 0x000128000c1e1100 */
[----:B------:R1:W-:Y:S01]  /*17de0*/  STS.U8 [R14+UR4+0x900], R154 ;  /* 0x0009009a0e007988 */ /* 0x0003e20008000004 */
[----:B0-----:R-:W-:Y:S02]  /*17df0*/  @!P0 IMAD.MOV.U32 R4, RZ, RZ, R242 ;  /* 0x000000ffff048224 */ /* 0x001fe400078e00f2 */
[----:B------:R-:W-:Y:S01]  /*17e00*/  @!P0 IMAD.MOV.U32 R5, RZ, RZ, R249 ;  /* 0x000000ffff058224 */ /* 0x000fe200078e00f9 */
[----:B-1----:R-:W-:-:S04]  /*17e10*/  PRMT R154, RZ, 0x7610, R154 ;  /* 0x00007610ff9a7816 */ /* 0x002fc8000000009a */
[----:B------:R0:W4:Y:S01]  /*17e20*/  @!P0 LDG.E.U8 R155, desc[UR58][R4.64] ;  /* 0x0000003a049b8981 */ /* 0x000122000c1e1100 */
[----:B--2---:R-:W-:-:S05]  /*17e30*/  IADD3.X R121, R121, UR7, RZ, P3, !PT ;  /* 0x0000000779797c10 */ /* 0x004fca0009ffe4ff */
[----:B------:R1:W-:Y:S04]  /*17e40*/  STL [R1+0x1338], R121 ;  /* 0x0013387901007387 */ /* 0x0003e80000100800 */
[----:B-1----:R-:W2:Y:S01]  /*17e50*/  LDL.LU R121, [R1+0x130c] ;  /* 0x00130c0001797983 */ /* 0x002ea20000300800 */
[----:B0-----:R-:W-:Y:S02]  /*17e60*/  @!P0 IMAD.MOV.U32 R4, RZ, RZ, R246 ;  /* 0x000000ffff048224 */ /* 0x001fe400078e00f6 */
[----:B------:R-:W-:Y:S01]  /*17e70*/  @!P0 IMAD.MOV.U32 R5, RZ, RZ, R235 ;  /* 0x000000ffff058224 */ /* 0x000fe200078e00eb */
[----:B------:R0:W-:Y:S04]  /*17e80*/  STS.U8 [R14+UR4+0xa00], R153 ;  /* 0x000a00990e007988 */ /* 0x0001e80008000004 */
[----:B------:R1:W4:Y:S01]  /*17e90*/  @!P0 LDG.E.U8 R154, desc[UR58][R4.64] ;  /* 0x0000003a049a8981 */ /* 0x000322000c1e1100 */
[----:B0-----:R-:W-:Y:S01]  /*17ea0*/  PRMT R153, RZ, 0x7610, R153 ;  /* 0x00007610ff997816 */ /* 0x001fe20000000099 */
[----:B-1----:R-:W-:-:S02]  /*17eb0*/  @!P0 IMAD.MOV.U32 R4, RZ, RZ, R250 ;  /* 0x000000ffff048224 */ /* 0x002fc400078e00fa */
[----:B------:R-:W-:Y:S01]  /*17ec0*/  @!P0 IMAD.MOV.U32 R5, RZ, RZ, R2 ;  /* 0x000000ffff058224 */ /* 0x000fe200078e0002 */
[----:B------:R0:W-:Y:S04]  /*17ed0*/  STS.U8 [R14+UR4+0xb00], R152 ;  /* 0x000b00980e007988 */ /* 0x0001e80008000004 */
[----:B------:R1:W4:Y:S01]  /*17ee0*/  @!P0 LDG.E.U8 R153, desc[UR58][R4.64] ;  /* 0x0000003a04998981 */ /* 0x000322000c1e1100 */
[----:B0-----:R-:W-:Y:S01]  /*17ef0*/  PRMT R152, RZ, 0x7610, R152 ;  /* 0x00007610ff987816 */ /* 0x001fe20000000098 */
[----:B-1----:R-:W-:Y:S02]  /*17f00*/  @!P0 IMAD.MOV.U32 R4, RZ, RZ, R0 ;  /* 0x000000ffff048224 */ /* 0x002fe400078e0000 */
        /* <DEDUP_REMOVED lines=9> */
[----:B---3--:R-:W-:Y:S02]  /*17fa0*/  @!P0 IMAD.MOV.U32 R4, RZ, RZ, R222 ;  /* 0x000000ffff048224 */ /* 0x008fe400078e00de */
[----:B------:R-:W-:Y:S01]  /*17fb0*/  @!P0 IMAD.MOV.U32 R5, RZ, RZ, R214 ;  /* 0x000000ffff058224 */ /* 0x000fe200078e00d6 */
[----:B------:R0:W-:Y:S04]  /*17fc0*/  STS.U8 [R14+UR4+0xe00], R21 ;  /* 0x000e00150e007988 */ /* 0x0001e80008000004 */
[----:B------:R1:W3:Y:S01]  /*17fd0*/  @!P0 LDG.E.U8 R22, desc[UR58][R4.64] ;  /* 0x0000003a04168981 */ /* 0x0002e2000c1e1100 */
[----:B0-----:R-:W-:Y:S01]  /*17fe0*/  PRMT R21, RZ, 0x7610, R21 ;  /* 0x00007610ff157816 */ /* 0x001fe20000000015 */
[----:B-1----:R-:W-:-:S02]  /*17ff0*/  @!P0 IMAD.MOV.U32 R4, RZ, RZ, R221 ;  /* 0x000000ffff048224 */ /* 0x002fc400078e00dd */
[----:B------:R-:W-:Y:S01]  /*18000*/  @!P0 IMAD.MOV.U32 R5, RZ, RZ, R209 ;  /* 0x000000ffff058224 */ /* 0x000fe200078e00d1 */
[----:B------:R0:W-:Y:S04]  /*18010*/  STS.U8 [R14+UR4+0xf00], R20 ;  /* 0x000f00140e007988 */ /* 0x0001e80008000004 */
[----:B------:R1:W3:Y:S01]  /*18020*/  @!P0 LDG.E.U8 R21, desc[UR58][R4.64] ;  /* 0x0000003a04158981 */ /* 0x0002e2000c1e1100 */
[----:B0-----:R-:W-:Y:S01]  /*18030*/  PRMT R20, RZ, 0x7610, R20 ;  /* 0x00007610ff147816 */ /* 0x001fe20000000014 */
[----:B-1----:R-:W-:Y:S02]  /*18040*/  @!P0 IMAD.MOV.U32 R4, RZ, RZ, R218 ;  /* 0x000000ffff048224 */ /* 0x002fe400078e00da */
        /* <DEDUP_REMOVED lines=23> */
[----:B------:R-:W-:Y:S01]  /*181c0*/  IMAD.MOV.U32 R140, RZ, RZ, R9 ;  /* 0x000000ffff8c7224 */ /* 0x000fe200078e0009 */
        /* <DEDUP_REMOVED lines=8> */
[----:B------:R0:W-:Y:S01]  /*18250*/  STS.U8 [R14+UR4+0x1600], R6 ;  /* 0x001600060e007988 */ /* 0x0001e20008000004 */
[----:B------:R-:W-:-:S03]  /*18260*/  VIADD R15, R15, 0x1 ;  /* 0x000000010f0f7836 */ /* 0x000fc60000000000 */
[----:B------:R1:W3:Y:S01]  /*18270*/  @!P0 LDG.E.U8 R7, desc[UR58][R4.64] ;  /* 0x0000003a04078981 */ /* 0x0002e2000c1e1100 */
[----:B0-----:R-:W-:Y:S01]  /*18280*/  PRMT R6, RZ, 0x7610, R6 ;  /* 0x00007610ff067816 */ /* 0x001fe20000000006 */
[----:B-1----:R-:W-:Y:S02]  /*18290*/  @!P0 IMAD.MOV.U32 R4, RZ, RZ, R240 ;  /* 0x000000ffff048224 */ /* 0x002fe400078e00f0 */
[----:B------:R-:W-:-:S05]  /*182a0*/  @!P0 IMAD.MOV.U32 R5, RZ, RZ, R239 ;  /* 0x000000ffff058224 */ /* 0x000fca00078e00ef */
[----:B------:R-:W3:Y:S01]  /*182b0*/  @!P0 LDG.E.U8 R6, desc[UR58][R4.64] ;  /* 0x0000003a04068981 */ /* 0x000ee2000c1e1100 */
[----:B------:R-:W-:Y:S02]  /*182c0*/  ISETP.NE.U32.AND P0, PT, R15, R24, PT ;  /* 0x000000180f00720c */ /* 0x000fe40003f05070 */
[----:B--2---:R-:W-:-:S05]  /*182d0*/  IADD3 R121, P3, R121, UR9, RZ ;  /* 0x0000000979797c10 */ /* 0x004fca000ff7e0ff */
[----:B------:R0:W-:Y:S04]  /*182e0*/  STL [R1+0x130c], R121 ;  /* 0x00130c7901007387 */ /* 0x0001e80000100800 */
        /* <DEDUP_REMOVED lines=15> */
[----:B------:R-:W2:Y:S04]  /*183e0*/  LDL.LU.64 R24, [R1+0xc00] ;  /* 0x000c000001187983 */ /* 0x000ea80000300a00 */
        /* <DEDUP_REMOVED lines=47> */
[----:B0-----:R-:W2:Y:S04]  /*186e0*/  LDL.LU.64 R120, [R1+0xd80] ;  /* 0x000d800001787983 */ /* 0x001ea80000300a00 */
[----:B-1----:R-:W2:Y:S04]  /*186f0*/  LDL.LU.64 R122, [R1+0xd88] ;  /* 0x000d8800017a7983 */ /* 0x002ea80000300a00 */
        /* <DEDUP_REMOVED lines=13> */
[----:B------:R-:W2:Y:S01]  /*187d0*/  LDL.LU.64 R150, [R1+0xdf8] ;  /* 0x000df80001967983 */ /* 0x000ea20000300a00 */
[----:B------:R-:W-:-:S03]  /*187e0*/  LOP3.LUT R9, R14, 0x10, RZ, 0x3c, !PT ;  /* 0x000000100e097812 */ /* 0x000fc600078e3cff */
[----:B------:R-:W-:Y:S04]  /*187f0*/  STS.U8 [R14+UR4+0x2200], R191 ;  /* 0x002200bf0e007988 */ /* 0x000fe80008000004 */
        /* <DEDUP_REMOVED lines=63> */
[----:B----4-:R-:W-:Y:S04]  /*18bf0*/  STS.U8 [R9+UR4+0x2e80], R157 ;  /* 0x002e809d09007988 */ /* 0x010fe80008000004 */
[----:B------:R-:W-:Y:S04]  /*18c00*/  STS.U8 [R9+UR4+0x2f80], R156 ;  /* 0x002f809c09007988 */ /* 0x000fe80008000004 */
[----:B------:R-:W-:Y:S04]  /*18c10*/  STS.U8 [R9+UR4+0x3080], R155 ;  /* 0x0030809b09007988 */ /* 0x000fe80008000004 */
[----:B------:R-:W-:Y:S04]  /*18c20*/  STS.U8 [R9+UR4+0x3180], R154 ;  /* 0x0031809a09007988 */ /* 0x000fe80008000004 */
[----:B------:R-:W-:Y:S04]  /*18c30*/  STS.U8 [R9+UR4+0x3280], R153 ;  /* 0x0032809909007988 */ /* 0x000fe80008000004 */
[----:B------:R-:W-:Y:S04]  /*18c40*/  STS.U8 [R9+UR4+0x3380], R152 ;  /* 0x0033809809007988 */ /* 0x000fe80008000004 */
[----:B------:R-:W-:Y:S04]  /*18c50*/  STS.U8 [R9+UR4+0x3480], R23 ;  /* 0x0034801709007988 */ /* 0x000fe80008000004 */
[----:B---3--:R-:W-:Y:S04]  /*18c60*/  STS.U8 [R9+UR4+0x3580], R22 ;  /* 0x0035801609007988 */ /* 0x008fe80008000004 */
        /* <DEDUP_REMOVED lines=8> */
[----:B------:R-:W-:Y:S01]  /*18cf0*/  STS.U8 [R9+UR4+0x3e80], R6 ;  /* 0x003e800609007988 */ /* 0x000fe20008000004 */
[----:B------:R0:W-:Y:S06]  /*18d00*/  MEMBAR.ALL.CTA ;  /* 0x0000000000007992 */ /* 0x0001ec0000008000 */
[----:B0-----:R-:W0:Y:S02]  /*18d10*/  FENCE.VIEW.ASYNC.S ;  /* 0x00000000000073c6 */ /* 0x001e240000000000 */
[----:B0-----:R-:W-:Y:S06]  /*18d20*/  BAR.SYNC.DEFER_BLOCKING 0x0 ;  /* 0x0000000000007b1d */ /* 0x001fec0000010000 */
[----:B--2---:R-:W-:-:S06]  /*18d30*/  WARPGROUP.ARRIVE ;  /* 0x00000000000079c5 */ /* 0x004fcc0000000000 */
[----:B------:R-:W-:Y:S03]  /*18d40*/  QGMMA.64x256x32.F32.E4M3.E4M3 R24, gdesc[UR28], R24, gsb0 ;  /* 0x03e000001c1879f3 */ /* 0x000fe60008000818 */
[----:B------:R-:W-:Y:S02]  /*18d50*/  WARPGROUP.DEPBAR.LE gsb0, 0x0 ;  /* 0x00008000000079c5 */ /* 0x000fe40000010000 */
        /* <DEDUP_REMOVED lines=64> */
[----:B0-----:R-:W2:Y:S04]  /*19160*/  LDL.LU.64 R150, [R1+0x1928] ;  /* 0x0019280001967983 */ /* 0x001ea80000300a00 */
[----:B------:R-:W3:Y:S04]  /*19170*/  LDL.LU.64 R148, [R1+0x1920] ;  /* 0x0019200001947983 */ /* 0x000ee80000300a00 */
[----:B------:R-:W4:Y:S04]  /*19180*/  LDL.LU.64 R146, [R1+0x1918] ;  /* 0x0019180001927983 */ /* 0x000f280000300a00 */
        /* <DEDUP_REMOVED lines=12> */
[----:B------:R-:W2:Y:S02]  /*19250*/  LDL.LU R121, [R1+0x1330] ;  /* 0x0013300001797983 */ /* 0x000ea40000300800 */
        /* <DEDUP_REMOVED lines=80> */
[----:B------:R-:W-:Y:S04]  /*19760*/  STL.64 [R1+0x18b0], R150 ;  /* 0x0018b09601007387 */ /* 0x000fe80000100a00 */
[----:B---3--:R-:W-:Y:S04]  /*19770*/  STL.64 [R1+0x18a8], R148 ;  /* 0x0018a89401007387 */ /* 0x008fe80000100a00 */
[----:B----4-:R-:W-:Y:S04]  /*19780*/  STL.64 [R1+0x18a0], R146 ;  /* 0x0018a09201007387 */ /* 0x010fe80000100a00 */
        /* <DEDUP_REMOVED lines=76> */
[----:B------:R-:W-:Y:S01]  /*19c50*/  UMOV UR12, UR28 ;  /* 0x0000001c000c7c82 */ /* 0x000fe20008000000 */
[----:B------:R-:W-:Y:S01]  /*19c60*/  UMOV UR13, UR29 ;  /* 0x0000001d000d7c82 */ /* 0x000fe20008000000 */
        /* <DEDUP_REMOVED lines=1050> */
[----:B------:R-:W2:Y:S04]  /*1de10*/  LDL.LU.64 R144, [R1+0x16b8] ;  /* 0x0016b80001907983 */ /* 0x000ea80000300a00 */
        /* <DEDUP_REMOVED lines=33> */
[----:B----4-:R-:W-:Y:S02]  /*1e030*/  IMAD.MOV.U32 R228, RZ, RZ, R122 ;  /* 0x000000ffffe47224 */ /* 0x010fe400078e007a */
[----:B------:R-:W-:Y:S02]  /*1e040*/  IMAD.MOV.U32 R227, RZ, RZ, R123 ;  /* 0x000000ffffe37224 */ /* 0x000fe400078e007b */
[----:B---3--:R-:W-:Y:S02]  /*1e050*/  IMAD.MOV.U32 R191, RZ, RZ, R124 ;  /* 0x000000ffffbf7224 */ /* 0x008fe400078e007c */
[----:B------:R-:W-:-:S02]  /*1e060*/  IMAD.MOV.U32 R226, RZ, RZ, R125 ;  /* 0x000000ffffe27224 */ /* 0x000fc400078e007d */
[----:B------:R-:W-:Y:S02]  /*1e070*/  IMAD.MOV.U32 R225, RZ, RZ, R126 ;  /* 0x000000ffffe17224 */ /* 0x000fe400078e007e */
[----:B------:R-:W-:Y:S02]  /*1e080*/  IMAD.MOV.U32 R224, RZ, RZ, R127 ;  /* 0x000000ffffe07224 */ /* 0x000fe400078e007f */
[----:B------:R-:W-:Y:S02]  /*1e090*/  IMAD.MOV.U32 R194, RZ, RZ, R128 ;  /* 0x000000ffffc27224 */ /* 0x000fe400078e0080 */
[----:B------:R-:W-:Y:S02]  /*1e0a0*/  IMAD.MOV.U32 R223, RZ, RZ, R129 ;  /* 0x000000ffffdf7224 */ /* 0x000fe400078e0081 */
[----:B------:R-:W-:Y:S02]  /*1e0b0*/  IMAD.MOV.U32 R233, RZ, RZ, R130 ;  /* 0x000000ffffe97224 */ /* 0x000fe400078e0082 */
        /* <DEDUP_REMOVED lines=20> */
[----:B------:R-:W-:Y:S01]  /*1e200*/  IMAD.MOV.U32 R215, RZ, RZ, R151 ;  /* 0x000000ffffd77224 */ /* 0x000fe200078e0097 */
[----:B--2---:R-:W-:-:S05]  /*1e210*/  IADD3.X R121, R121, UR5, RZ, P3, !PT ;  /* 0x0000000579797c10 */ /* 0x004fca0009ffe4ff */
[----:B------:R0:W-:Y:S04]  /*1e220*/  STL [R1+0x1118], R121 ;  /* 0x0011187901007387 */ /* 0x0001e80000100800 */
[----:B------:R-:W2:Y:S04]  /*1e230*/  LDL.LU.64 R24, [R1] ;  /* 0x0000000001187983 */ /* 0x000ea80000300a00 */
        /* <DEDUP_REMOVED lines=65> */
[----:B------:R-:W-:-:S02]  /*1e650*/  IADD3 R204, P3, R204, UR8, RZ ;  /* 0x00000008cccc7c10 */ /* 0x000fc4000ff7e0ff */
[----:B------:R-:W-:Y:S02]  /*1e660*/  IADD3.X R208, R208, UR5, RZ, P4, !PT ;  /* 0x00000005d0d07c10 */ /* 0x000fe4000a7fe4ff */
[----:B------:R-:W-:Y:S02]  /*1e670*/  IADD3 R212, P4, R212, UR8, RZ ;  /* 0x00000008d4d47c10 */ /* 0x000fe4000ff9e0ff */
[----:B------:R-:W-:Y:S01]  /*1e680*/  IADD3.X R216, R216, UR5, RZ, P5, !PT ;  /* 0x00000005d8d87c10 */ /* 0x000fe2000affe4ff */
[----:B------:R-:W-:Y:S01]  /*1e690*/  STL [R1+0x10ec], R204 ;  /* 0x0010eccc01007387 */ /* 0x000fe20000100800 */
[----:B------:R-:W-:Y:S02]  /*1e6a0*/  IADD3 R220, P5, R220, UR8, RZ ;  /* 0x00000008dcdc7c10 */ /* 0x000fe4000ffbe0ff */
[----:B------:R-:W-:Y:S01]  /*1e6b0*/  IADD3.X R229, R229, UR5, RZ, P6, !PT ;  /* 0x00000005e5e57c10 */ /* 0x000fe2000b7fe4ff */
[----:B------:R-:W-:Y:S01]  /*1e6c0*/  STL [R1+0x1110], R208 ;  /* 0x001110d001007387 */ /* 0x000fe20000100800 */
[----:B------:R-:W-:-:S02]  /*1e6d0*/  IADD3 R234, P6, R234, UR8, RZ ;  /* 0x00000008eaea7c10 */ /* 0x000fc4000ffde0ff */
[----:B------:R-:W-:Y:S01]  /*1e6e0*/  IADD3.X R4, R4, UR5, RZ, P1, !PT ;  /* 0x0000000504047c10 */ /* 0x000fe20008ffe4ff */
[----:B------:R-:W-:Y:S01]  /*1e6f0*/  STL [R1+0x10e4], R212 ;  /* 0x0010e4d401007387 */ /* 0x000fe20000100800 */
[----:B------:R-:W-:Y:S02]  /*1e700*/  IADD3 R5, P1, R5, UR8, RZ ;  /* 0x0000000805057c10 */ /* 0x000fe4000ff3e0ff */
[----:B------:R-:W-:Y:S01]  /*1e710*/  IADD3.X R230, R230, UR5, RZ, P2, !PT ;  /* 0x00000005e6e67c10 */ /* 0x000fe200097fe4ff */
[----:B------:R-:W-:Y:S01]  /*1e720*/  STL [R1+0x1108], R216 ;  /* 0x001108d801007387 */ /* 0x000fe20000100800 */
[----:B------:R-:W-:-:S03]  /*1e730*/  IADD3 R231, P2, R231, UR8, RZ ;  /* 0x00000008e7e77c10 */ /* 0x000fc6000ff5e0ff */
[----:B------:R-:W-:Y:S01]  /*1e740*/  STL [R1+0x10dc], R220 ;  /* 0x0010dcdc01007387 */ /* 0x000fe20000100800 */
[----:B------:R-:W-:-:S03]  /*1e750*/  IADD3.X R232, R232, UR5, RZ, P3, !PT ;  /* 0x00000005e8e87c10 */ /* 0x000fc60009ffe4ff */
        /* <DEDUP_REMOVED lines=14> */
[----:B------:R-:W-:Y:S04]  /*1e840*/  STL [R1+0x10bc], R233 ;  /* 0x0010bce901007387 */ /* 0x000fe80000100800 */
[----:B------:R-:W-:Y:S04]  /*1e850*/  STL [R1+0x10e0], R223 ;  /* 0x0010e0df01007387 */ /* 0x000fe80000100800 */
[----:B------:R-:W-:Y:S04]  /*1e860*/  STL [R1+0x10b4], R224 ;  /* 0x0010b4e001007387 */ /* 0x000fe80000100800 */
[----:B------:R-:W-:Y:S04]  /*1e870*/  STL [R1+0x10d8], R225 ;  /* 0x0010d8e101007387 */ /* 0x000fe80000100800 */
[----:B------:R-:W-:Y:S01]  /*1e880*/  STL [R1+0x10ac], R226 ;  /* 0x0010ace201007387 */ /* 0x000fe20000100800 */
[----:B--2---:R-:W-:-:S06]  /*1e890*/  WARPGROUP.ARRIVE ;  /* 0x00000000000079c5 */ /* 0x004fcc0000000000 */
[----:B------:R-:W-:Y:S03]  /*1e8a0*/  QGMMA.64x256x32.F32.E4M3.E4M3 R24, gdesc[UR16], R24, gsb0 ;  /* 0x03e00000101879f3 */ /* 0x000fe60008000818 */
[----:B------:R-:W-:Y:S02]  /*1e8b0*/  WARPGROUP.DEPBAR.LE gsb0, 0x0 ;  /* 0x00008000000079c5 */ /* 0x000fe40000010000 */
[----:B------:R-:W-:Y:S04]  /*1e8c0*/  STL.64 [R1], R24 ;  /* 0x0000001801007387 */ /* 0x000fe80000100a00 */
[----:B------:R-:W-:Y:S04]  /*1e8d0*/  STL [R1+0x10d0], R227 ;  /* 0x0010d0e301007387 */ /* 0x000fe80000100800 */
[----:B------:R-:W-:Y:S04]  /*1e8e0*/  STL.64 [R1+0x8], R26 ;  /* 0x0000081a01007387 */ /* 0x000fe80000100a00 */
[----:B------:R-:W-:Y:S04]  /*1e8f0*/  STL [R1+0x10a4], R228 ;  /* 0x0010a4e401007387 */ /* 0x000fe80000100800 */
        /* <DEDUP_REMOVED lines=126> */
[----:B---3--:R-:W-:-:S02]  /*1f0e0*/  IADD3.X R137, R137, UR5, RZ, P6, !PT ;  /* 0x0000000589897c10 */ /* 0x008fc4000b7fe4ff */
[----:B----4-:R-:W-:Y:S02]  /*1f0f0*/  IADD3.X R135, R135, UR5, RZ, P5, !PT ;  /* 0x0000000587877c10 */ /* 0x010fe4000affe4ff */
[----:B--2---:R-:W-:Y:S02]  /*1f100*/  IADD3.X R133, R133, UR5, RZ, P4, !PT ;  /* 0x0000000585857c10 */ /* 0x004fe4000a7fe4ff */
[----:B------:R-:W-:Y:S02]  /*1f110*/  IADD3.X R131, R131, UR5, RZ, P3, !PT ;  /* 0x0000000583837c10 */ /* 0x000fe40009ffe4ff */
[----:B------:R-:W-:Y:S02]  /*1f120*/  IADD3.X R129, R129, UR5, RZ, P2, !PT ;  /* 0x0000000581817c10 */ /* 0x000fe400097fe4ff */
[----:B------:R-:W-:Y:S02]  /*1f130*/  IADD3.X R127, R127, UR5, RZ, P1, !PT ;  /* 0x000000057f7f7c10 */ /* 0x000fe40008ffe4ff */
[----:B------:R-:W-:-:S02]  /*1f140*/  IADD3 R128, P1, R128, UR8, RZ ;  /* 0x0000000880807c10 */ /* 0x000fc4000ff3e0ff */
[----:B------:R-:W-:Y:S01]  /*1f150*/  IADD3 R130, P2, R130, UR8, RZ ;  /* 0x0000000882827c10 */ /* 0x000fe2000ff5e0ff */
[----:B------:R0:W-:Y:S01]  /*1f160*/  STL [R1+0x10c8], R127 ;  /* 0x0010c87f01007387 */ /* 0x0001e20000100800 */
[----:B------:R-:W-:-:S03]  /*1f170*/  IADD3 R132, P3, R132, UR8, RZ ;  /* 0x0000000884847c10 */ /* 0x000fc6000ff7e0ff */
[----:B0-----:R-:W2:Y:S04]  /*1f180*/  LDL.LU R127, [R1+0x145c] ;  /* 0x00145c00017f7983 */ /* 0x001ea80000300800 */
[----:B------:R0:W-:Y:S01]  /*1f190*/  STL [R1+0x109c], R128 ;  /* 0x00109c8001007387 */ /* 0x0001e20000100800 */
[----:B------:R-:W-:-:S03]  /*1f1a0*/  IADD3 R134, P4, R134, UR8, RZ ;  /* 0x0000000886867c10 */ /* 0x000fc6000ff9e0ff */
[----:B0-----:R-:W2:Y:S04]  /*1f1b0*/  LDL.LU R128, [R1+0x1458] ;  /* 0x0014580001807983 */ /* 0x001ea80000300800 */
[----:B------:R0:W-:Y:S01]  /*1f1c0*/  STL [R1+0x10c0], R129 ;  /* 0x0010c08101007387 */ /* 0x0001e20000100800 */
[----:B------:R-:W-:-:S03]  /*1f1d0*/  IADD3 R136, P5, R136, UR8, RZ ;  /* 0x0000000888887c10 */ /* 0x000fc6000ffbe0ff */
[----:B0-----:R-:W2:Y:S04]  /*1f1e0*/  LDL.LU R129, [R1+0x1454] ;  /* 0x0014540001817983 */ /* 0x001ea80000300800 */
[----:B------:R0:W-:Y:S04]  /*1f1f0*/  STL [R1+0x1094], R130 ;  /* 0x0010948201007387 */ /* 0x0001e80000100800 */
[----:B0-----:R-:W2:Y:S04]  /*1f200*/  LDL.LU R130, [R1+0x1450] ;  /* 0x0014500001827983 */ /* 0x001ea80000300800 */
[----:B------:R0:W-:Y:S01]  /*1f210*/  STL [R1+0x10b8], R131 ;  /* 0x0010b88301007387 */ /* 0x0001e20000100800 */
[----:B------:R-:W-:-:S03]  /*1f220*/  IADD3 R138, P6, R138, UR8, RZ ;  /* 0x000000088a8a7c10 */ /* 0x000fc6000ffde0ff */
[----:B0-----:R-:W2:Y:S04]  /*1f230*/  LDL.LU R131, [R1+0x144c] ;  /* 0x00144c0001837983 */ /* 0x001ea80000300800 */
[----:B------:R0:W-:Y:S01]  /*1f240*/  STL [R1+0x108c], R132 ;  /* 0x00108c8401007387 */ /* 0x0001e20000100800 */
[----:B------:R-:W-:-:S03]  /*1f250*/  IADD3.X R139, R139, UR5, RZ, P1, !PT ;  /* 0x000000058b8b7c10 */ /* 0x000fc60008ffe4ff */
        /* <DEDUP_REMOVED lines=16> */
[----:B------:R0:W-:Y:S04]  /*1f360*/  STL [R1+0x1074], R138 ;  /* 0x0010748a01007387 */ /* 0x0001e80000100800 */
        /* <DEDUP_REMOVED lines=10> */
[----:B------:R0:W-:Y:S04]  /*1f410*/  STL [R1+0x1064], R142 ;  /* 0x0010648e01007387 */ /* 0x0001e80000100800 */
[----:B0-----:R-:W2:Y:S04]  /*1f420*/  LDL.LU R142, [R1+0x1420] ;  /* 0x00142000018e7983 */ /* 0x001ea80000300800 */
[----:B------:R-:W3:Y:S04]  /*1f430*/  LDL.LU R223, [R1+0x103c] ;  /* 0x00103c0001df7983 */ /* 0x000ee80000300800 */
[----:B------:R0:W-:Y:S01]  /*1f440*/  STL [R1+0x1088], R143 ;  /* 0x0010888f01007387 */ /* 0x0001e20000100800 */
[----:B------:R-:W-:-:S03]  /*1f450*/  IADD3 R148, P5, R148, UR8, RZ ;  /* 0x0000000894947c10 */ /* 0x000fc6000ffbe0ff */
[----:B0-----:R-:W2:Y:S04]  /*1f460*/  LDL.LU R143, [R1+0x141c] ;  /* 0x00141c00018f7983 */ /* 0x001ea80000300800 */
[----:B------:R0:W-:Y:S04]  /*1f470*/  STL [R1+0x105c], R144 ;  /* 0x00105c9001007387 */ /* 0x0001e80000100800 */
[----:B0-----:R-:W2:Y:S04]  /*1f480*/  LDL.LU R144, [R1+0x1418] ;  /* 0x0014180001907983 */ /* 0x001ea80000300800 */
[----:B------:R-:W4:Y:S04]  /*1f490*/  LDL.LU R224, [R1+0x1060] ;  /* 0x0010600001e07983 */ /* 0x000f280000300800 */
[----:B------:R0:W-:Y:S04]  /*1f4a0*/  STL [R1+0x1080], R145 ;  /* 0x0010809101007387 */ /* 0x0001e80000100800 */
[----:B0-----:R-:W2:Y:S04]  /*1f4b0*/  LDL.LU R145, [R1+0x1414] ;  /* 0x0014140001917983 */ /* 0x001ea80000300800 */
[----:B------:R0:W-:Y:S04]  /*1f4c0*/  STL [R1+0x1054], R146 ;  /* 0x0010549201007387 */ /* 0x0001e80000100800 */
[----:B0-----:R-:W2:Y:S04]  /*1f4d0*/  LDL.LU R146, [R1+0x1410] ;  /* 0x0014100001927983 */ /* 0x001ea80000300800 */
[----:B------:R0:W-:Y:S04]  /*1f4e0*/  STL [R1+0x1078], R147 ;  /* 0x0010789301007387 */ /* 0x0001e80000100800 */
[----:B0-----:R-:W2:Y:S04]  /*1f4f0*/  LDL.LU R147, [R1+0x140c] ;  /* 0x00140c0001937983 */ /* 0x001ea80000300800 */
[----:B------:R-:W2:Y:S04]  /*1f500*/  LDL.LU R234, [R1+0x1034] ;  /* 0x0010340001ea7983 */ /* 0x000ea80000300800 */
[----:B------:R-:W2:Y:S04]  /*1f510*/  LDL.LU R225, [R1+0x1058] ;  /* 0x0010580001e17983 */ /* 0x000ea80000300800 */
[----:B------:R0:W-:Y:S04]  /*1f520*/  STL [R1+0x104c], R148 ;  /* 0x00104c9401007387 */ /* 0x0001e80000100800 */
[----:B0-----:R-:W2:Y:S04]  /*1f530*/  LDL.LU R148, [R1+0x1408] ;  /* 0x0014080001947983 */ /* 0x001ea80000300800 */
[----:B------:R-:W2:Y:S04]  /*1f540*/  LDL.LU R4, [R1+0x102c] ;  /* 0x00102c0001047983 */ /* 0x000ea80000300800 */
[----:B------:R-:W2:Y:S04]  /*1f550*/  LDL.LU R226, [R1+0x1050] ;  /* 0x0010500001e27983 */ /* 0x000ea80000300800 */
[----:B------:R-:W2:Y:S01]  /*1f560*/  LDL.LU R227, [R1+0x1024] ;  /* 0x0010240001e37983 */ /* 0x000ea20000300800 */
[----:B------:R-:W-:-:S02]  /*1f570*/  IADD3.X R149, R149, UR5, RZ, P6, !PT ;  /* 0x0000000595957c10 */ /* 0x000fc4000b7fe4ff */
[----:B------:R-:W-:-:S03]  /*1f580*/  IADD3 R150, P6, R150, UR8, RZ ;  /* 0x0000000896967c10 */ /* 0x000fc6000ffde0ff */
[----:B------:R0:W-:Y:S04]  /*1f590*/  STL [R1+0x1070], R149 ;  /* 0x0010709501007387 */ /* 0x0001e80000100800 */
[----:B0-----:R-:W2:Y:S04]  /*1f5a0*/  LDL.LU R149, [R1+0x1404] ;  /* 0x0014040001957983 */ /* 0x001ea80000300800 */
[----:B------:R0:W-:Y:S04]  /*1f5b0*/  STL [R1+0x1044], R150 ;  /* 0x0010449601007387 */ /* 0x0001e80000100800 */
[----:B0-----:R-:W2:Y:S04]  /*1f5c0*/  LDL.LU R150, [R1+0x1400] ;  /* 0x0014000001967983 */ /* 0x001ea80000300800 */
[----:B------:R-:W2:Y:S04]  /*1f5d0*/  LDL.LU R5, [R1+0x1048] ;  /* 0x0010480001057983 */ /* 0x000ea80000300800 */
[----:B------:R-:W2:Y:S04]  /*1f5e0*/  LDL.LU R230, [R1+0x101c] ;  /* 0x00101c0001e67983 */ /* 0x000ea80000300800 */
[----:B------:R-:W2:Y:S04]  /*1f5f0*/  LDL.LU R231, [R1+0x1040] ;  /* 0x0010400001e77983 */ /* 0x000ea80000300800 */
[----:B------:R-:W2:Y:S01]  /*1f600*/  LDL.LU R228, [R1+0x1014] ;  /* 0x0010140001e47983 */ /* 0x000ea20000300800 */
[----:B------:R-:W-:-:S05]  /*1f610*/  IADD3.X R151, R151, UR5, RZ, P1, !PT ;  /* 0x0000000597977c10 */ /* 0x000fca0008ffe4ff */
[----:B------:R0:W-:Y:S04]  /*1f620*/  STL [R1+0x1068], R151 ;  /* 0x0010689701007387 */ /* 0x0001e80000100800 */
[----:B0-----:R-:W2:Y:S04]  /*1f630*/  LDL.LU R151, [R1+0x13fc] ;  /* 0x0013fc0001977983 */ /* 0x001ea80000300800 */
[----:B------:R-:W2:Y:S04]  /*1f640*/  LDL.LU R232, [R1+0x1038] ;  /* 0x0010380001e87983 */ /* 0x000ea80000300800 */
[----:B------:R-:W2:Y:S01]  /*1f650*/  LDL.LU R233, [R1+0x100c] ;  /* 0x00100c0001e97983 */ /* 0x000ea20000300800 */
[----:B---3--:R-:W-:-:S05]  /*1f660*/  IADD3 R223, P1, R223, UR8, RZ ;  /* 0x00000008dfdf7c10 */ /* 0x008fca000ff3e0ff */
[----:B------:R0:W-:Y:S04]  /*1f670*/  STL [R1+0x103c], R223 ;  /* 0x00103cdf01007387 */ /* 0x0001e80000100800 */
[----:B0-----:R-:W3:Y:S01]  /*1f680*/  LDL.LU R223, [R1+0x1030] ;  /* 0x0010300001df7983 */ /* 0x001ee20000300800 */
[----:B----4-:R-:W-:-:S05]  /*1f690*/  IADD3.X R224, R224, UR5, RZ, P2, !PT ;  /* 0x00000005e0e07c10 */ /* 0x010fca00097fe4ff */
[----:B------:R0:W-:Y:S04]  /*1f6a0*/  STL [R1+0x1060], R224 ;  /* 0x001060e001007387 */ /* 0x0001e80000100800 */
[----:B0-----:R-:W4:Y:S01]  /*1f6b0*/  LDL.LU R224, [R1+0x1004] ;  /* 0x0010040001e07983 */ /* 0x001f220000300800 */
[----:B--2---:R-:W-:Y:S02]  /*1f6c0*/  IADD3 R234, P2, R234, UR8, RZ ;  /* 0x00000008eaea7c10 */ /* 0x004fe4000ff5e0ff */
[----:B------:R-:W-:-:S03]  /*1f6d0*/  IADD3.X R225, R225, UR5, RZ, P3, !PT ;  /* 0x00000005e1e17c10 */ /* 0x000fc60009ffe4ff */
[----:B------:R-:W-:Y:S04]  /*1f6e0*/  STL [R1+0x1034], R234 ;  /* 0x001034ea01007387 */ /* 0x000fe80000100800 */
[----:B------:R0:W-:Y:S04]  /*1f6f0*/  STL [R1+0x1058], R225 ;  /* 0x001058e101007387 */ /* 0x0001e80000100800 */
[----:B0-----:R-:W2:Y:S01]  /*1f700*/  LDL.LU R225, [R1+0x1028] ;  /* 0x0010280001e17983 */ /* 0x001ea20000300800 */
[----:B------:R-:W-:Y:S02]  /*1f710*/  IADD3 R4, P3, R4, UR8, RZ ;  /* 0x0000000804047c10 */ /* 0x000fe4000ff7e0ff */
[----:B------:R-:W-:-:S03]  /*1f720*/  IADD3.X R226, R226, UR5, RZ, P4, !PT ;  /* 0x00000005e2e27c10 */ /* 0x000fc6000a7fe4ff */
[----:B------:R-:W-:Y:S01]  /*1f730*/  STL [R1+0x102c], R4 ;  /* 0x00102c0401007387 */ /* 0x000fe20000100800 */
[----:B------:R-:W-:-:S03]  /*1f740*/  IADD3 R227, P4, R227, UR8, RZ ;  /* 0x00000008e3e37c10 */ /* 0x000fc6000ff9e0ff */
[----:B------:R0:W-:Y:S04]  /*1f750*/  STL [R1+0x1050], R226 ;  /* 0x001050e201007387 */ /* 0x0001e80000100800 */
[----:B0-----:R-:W2:Y:S04]  /*1f760*/  LDL.LU R226, [R1+0xffc] ;  /* 0x000ffc0001e27983 */ /* 0x001ea80000300800 */
[----:B------:R0:W-:Y:S04]  /*1f770*/  STL [R1+0x1024], R227 ;  /* 0x001024e301007387 */ /* 0x0001e80000100800 */
[----:B0-----:R-:W2:Y:S01]  /*1f780*/  LDL.LU R227, [R1+0x1020] ;  /* 0x0010200001e37983 */ /* 0x001ea20000300800 */
[----:B------:R-:W-:-:S02]  /*1f790*/  IADD3.X R5, R5, UR5, RZ, P5, !PT ;  /* 0x0000000505057c10 */ /* 0x000fc4000affe4ff */
[----:B------:R-:W-:-:S03]  /*1f7a0*/  IADD3 R230, P5, R230, UR8, RZ ;  /* 0x00000008e6e67c10 */ /* 0x000fc6000ffbe0ff */
[----:B------:R-:W-:Y:S01]  /*1f7b0*/  STL [R1+0x1048], R5 ;  /* 0x0010480501007387 */ /* 0x000fe20000100800 */
        /* <DEDUP_REMOVED lines=9> */
[----:B------:R0:W-:Y:S04]  /*1f850*/  STL [R1+0x1038], R232 ;  /* 0x001038e801007387 */ /* 0x0001e80000100800 */
[----:B0-----:R-:W2:Y:S04]  /*1f860*/  LDL.LU R232, [R1+0xfec] ;  /* 0x000fec0001e87983 */ /* 0x001ea80000300800 */
[----:B------:R0:W-:Y:S04]  /*1f870*/  STL [R1+0x100c], R233 ;  /* 0x00100ce901007387 */ /* 0x0001e80000100800 */
[----:B0-----:R-:W2:Y:S01]  /*1f880*/  LDL.LU R233, [R1+0x1010] ;  /* 0x0010100001e97983 */ /* 0x001ea20000300800 */
[----:B---3--:R-:W-:-:S05]  /*1f890*/  IADD3.X R223, R223, UR5, RZ, P2, !PT ;  /* 0x00000005dfdf7c10 */ /* 0x008fca00097fe4ff */
[----:B------:R0:W-:Y:S04]  /*1f8a0*/  STL [R1+0x1030], R223 ;  /* 0x001030df01007387 */ /* 0x0001e80000100800 */
[----:B------:R-:W3:Y:S01]  /*1f8b0*/  LDL.LU R234, [R1+0xfe4] ;  /* 0x000fe40001ea7983 */ /* 0x000ee20000300800 */
[----:B----4-:R-:W-:-:S05]  /*1f8c0*/  IADD3 R224, P2, R224, UR8, RZ ;  /* 0x00000008e0e07c10 */ /* 0x010fca000ff5e0ff */
[----:B------:R1:W-:Y:S04]  /*1f8d0*/  STL [R1+0x1004], R224 ;  /* 0x001004e001007387 */ /* 0x0003e80000100800 */
[----:B0-----:R-:W4:Y:S04]  /*1f8e0*/  LDL.LU R223, [R1+0x1008] ;  /* 0x0010080001df7983 */ /* 0x001f280000300800 */
[----:B------:R-:W4:Y:S01]  /*1f8f0*/  LDL.LU R4, [R1+0xfdc] ;  /* 0x000fdc0001047983 */ /* 0x000f220000300800 */
[----:B--2---:R-:W-:-:S05]  /*1f900*/  IADD3.X R225, R225, UR5, RZ, P3, !PT ;  /* 0x00000005e1e17c10 */ /* 0x004fca0009ffe4ff */
[----:B------:R0:W-:Y:S04]  /*1f910*/  STL [R1+0x1028], R225 ;  /* 0x001028e101007387 */ /* 0x0001e80000100800 */
[----:B-1----:R-:W2:Y:S04]  /*1f920*/  LDL.LU R224, [R1+0x1000] ;  /* 0x0010000001e07983 */ /* 0x002ea80000300800 */
[----:B0-----:R-:W2:Y:S04]  /*1f930*/  LDL.LU R225, [R1+0xfd4] ;  /* 0x000fd40001e17983 */ /* 0x001ea80000300800 */
[----:B------:R-:W2:Y:S01]  /*1f940*/  LDL.LU R5, [R1+0xff8] ;  /* 0x000ff80001057983 */ /* 0x000ea20000300800 */
[----:B------:R-:W-:-:S05]  /*1f950*/  IADD3 R226, P3, R226, UR8, RZ ;  /* 0x00000008e2e27c10 */ /* 0x000fca000ff7e0ff */
[----:B------:R0:W-:Y:S04]  /*1f960*/  STL [R1+0xffc], R226 ;  /* 0x000ffce201007387 */ /* 0x0001e80000100800 */
[----:B------:R-:W2:Y:S01]  /*1f970*/  LDL.LU R230, [R1+0xfcc] ;  /* 0x000fcc0001e67983 */ /* 0x000ea20000300800 */
[----:B------:R-:W-:-:S05]  /*1f980*/  IADD3.X R227, R227, UR5, RZ, P4, !PT ;  /* 0x00000005e3e37c10 */ /* 0x000fca000a7fe4ff */
[----:B------:R1:W-:Y:S04]  /*1f990*/  STL [R1+0x1020], R227 ;  /* 0x001020e301007387 */ /* 0x0003e80000100800 */
[----:B0-----:R-:W2:Y:S04]  /*1f9a0*/  LDL.LU R226, [R1+0xff0] ;  /* 0x000ff00001e27983 */ /* 0x001ea80000300800 */
[----:B-1----:R-:W2:Y:S01]  /*1f9b0*/  LDL.LU R227, [R1+0xfc4] ;  /* 0x000fc40001e37983 */ /* 0x002ea20000300800 */
[----:B------:R-:W-:-:S05]  /*1f9c0*/  IADD3 R231, P4, R231, UR8, RZ ;  /* 0x00000008e7e77c10 */ /* 0x000fca000ff9e0ff */
[----:B------:R0:W-:Y:S01]  /*1f9d0*/  STL [R1+0xff4], R231 ;  /* 0x000ff4e701007387 */ /* 0x0001e20000100800 */
[----:B------:R-:W-:-:S03]  /*1f9e0*/  IADD3.X R228, R228, UR5, RZ, P5, !PT ;  /* 0x00000005e4e47c10 */ /* 0x000fc6000affe4ff */
[----:B0-----:R-:W2:Y:S04]  /*1f9f0*/  LDL.LU R231, [R1+0xfe8] ;  /* 0x000fe80001e77983 */ /* 0x001ea80000300800 */
[----:B------:R0:W-:Y:S04]  /*1fa00*/  STL [R1+0x1018], R228 ;  /* 0x001018e401007387 */ /* 0x0001e80000100800 */
[----:B0-----:R-:W2:Y:S01]  /*1fa10*/  LDL.LU R228, [R1+0xfbc] ;  /* 0x000fbc0001e47983 */ /* 0x001ea20000300800 */
[----:B------:R-:W-:-:S05]  /*1fa20*/  IADD3 R232, P5, R232, UR8, RZ ;  /* 0x00000008e8e87c10 */ /* 0x000fca000ffbe0ff */
[----:B------:R0:W-:Y:S01]  /*1fa30*/  STL [R1+0xfec], R232 ;  /* 0x000fece801007387 */ /* 0x0001e20000100800 */
[----:B------:R-:W-:-:S03]  /*1fa40*/  IADD3.X R233, R233, UR5, RZ, P6, !PT ;  /* 0x00000005e9e97c10 */ /* 0x000fc6000b7fe4ff */
[----:B0-----:R-:W2:Y:S04]  /*1fa50*/  LDL.LU R232, [R1+0xfe0] ;  /* 0x000fe00001e87983 */ /* 0x001ea80000300800 */
[----:B------:R0:W-:Y:S04]  /*1fa60*/  STL [R1+0x1010], R233 ;  /* 0x001010e901007387 */ /* 0x0001e80000100800 */
[----:B0-----:R-:W2:Y:S01]  /*1fa70*/  LDL.LU R233, [R1+0xfb4] ;  /* 0x000fb40001e97983 */ /* 0x001ea20000300800 */
[----:B---3--:R-:W-:-:S05]  /*1fa80*/  IADD3 R234, P6, R234, UR8, RZ ;  /* 0x00000008eaea7c10 */ /* 0x008fca000ffde0ff */
[----:B------:R-:W-:Y:S01]  /*1fa90*/  STL [R1+0xfe4], R234 ;  /* 0x000fe4ea01007387 */ /* 0x000fe20000100800 */
[----:B----4-:R-:W-:Y:S02]  /*1faa0*/  IADD3.X R223, R223, UR5, RZ, P1, !PT ;  /* 0x00000005dfdf7c10 */ /* 0x010fe40008ffe4ff */
[----:B------:R-:W-:-:S03]  /*1fab0*/  IADD3 R4, P1, R4, UR8, RZ ;  /* 0x0000000804047c10 */ /* 0x000fc6000ff3e0ff */
[----:B------:R0:W-:Y:S04]  /*1fac0*/  STL [R1+0x1008], R223 ;  /* 0x001008df01007387 */ /* 0x0001e80000100800 */
[----:B0-----:R-:W3:Y:S04]  /*1fad0*/  LDL.LU R223, [R1+0xfd8] ;  /* 0x000fd80001df7983 */ /* 0x001ee80000300800 */
[----:B------:R-:W-:Y:S01]  /*1fae0*/  STL [R1+0xfdc], R4 ;  /* 0x000fdc0401007387 */ /* 0x000fe20000100800 */
[----:B--2---:R-:W-:Y:S02]  /*1faf0*/  IADD3.X R224, R224, UR5, RZ, P2, !PT ;  /* 0x00000005e0e07c10 */ /* 0x004fe400097fe4ff */
[----:B------:R-:W-:-:S03]  /*1fb00*/  IADD3 R225, P2, R225, UR8, RZ ;  /* 0x00000008e1e17c10 */ /* 0x000fc6000ff5e0ff */
[----:B------:R0:W-:Y:S01]  /*1fb10*/  STL [R1+0x1000], R224 ;  /* 0x001000e001007387 */ /* 0x0001e20000100800 */
[----:B------:R-:W-:-:S03]  /*1fb20*/  IADD3.X R5, R5, UR5, RZ, P3, !PT ;  /* 0x0000000505057c10 */ /* 0x000fc60009ffe4ff */
[----:B0-----:R-:W2:Y:S01]  /*1fb30*/  LDL.LU R224, [R1+0xfac] ;  /* 0x000fac0001e07983 */ /* 0x001ea20000300800 */
[----:B------:R-:W-:-:S03]  /*1fb40*/  IADD3 R230, P3, R230, UR8, RZ ;  /* 0x00000008e6e67c10 */ /* 0x000fc6000ff7e0ff */
[----:B------:R0:W-:Y:S04]  /*1fb50*/  STL [R1+0xfd4], R225 ;  /* 0x000fd4e101007387 */ /* 0x0001e80000100800 */
[----:B0-----:R-:W4:Y:S01]  /*1fb60*/  LDL.LU R225, [R1+0xfd0] ;  /* 0x000fd00001e17983 */ /* 0x001f220000300800 */
[----:B------:R-:W-:-:S03]  /*1fb70*/  IADD3.X R226, R226, UR5, RZ, P4, !PT ;  /* 0x00000005e2e27c10 */ /* 0x000fc6000a7fe4ff */
[----:B------:R-:W-:Y:S01]  /*1fb80*/  STL [R1+0xff8], R5 ;  /* 0x000ff80501007387 */ /* 0x000fe20000100800 */
[----:B------:R-:W-:-:S03]  /*1fb90*/  IADD3 R227, P4, R227, UR8, RZ ;  /* 0x00000008e3e37c10 */ /* 0x000fc6000ff9e0ff */
[----:B------:R-:W-:Y:S04]  /*1fba0*/  STL [R1+0xfcc], R230 ;  /* 0x000fcce601007387 */ /* 0x000fe80000100800 */
[----:B------:R0:W-:Y:S04]  /*1fbb0*/  STL [R1+0xff0], R226 ;  /* 0x000ff0e201007387 */ /* 0x0001e80000100800 */
[----:B0-----:R-:W4:Y:S04]  /*1fbc0*/  LDL.LU R226, [R1+0xfa4] ;  /* 0x000fa40001e27983 */ /* 0x001f280000300800 */
[----:B------:R0:W-:Y:S04]  /*1fbd0*/  STL [R1+0xfc4], R227 ;  /* 0x000fc4e301007387 */ /* 0x0001e80000100800 */
[----:B0-----:R-:W4:Y:S01]  /*1fbe0*/  LDL.LU R227, [R1+0xfc8] ;  /* 0x000fc80001e37983 */ /* 0x001f220000300800 */
[----:B------:R-:W-:-:S05]  /*1fbf0*/  IADD3.X R231, R231, UR5, RZ, P5, !PT ;  /* 0x00000005e7e77c10 */ /* 0x000fca000affe4ff */
[----:B------:R0:W-:Y:S01]  /*1fc00*/  STL [R1+0xfe8], R231 ;  /* 0x000fe8e701007387 */ /* 0x0001e20000100800 */
[----:B------:R-:W-:-:S03]  /*1fc10*/  IADD3 R228, P5, R228, UR8, RZ ;  /* 0x00000008e4e47c10 */ /* 0x000fc6000ffbe0ff */
[----:B0-----:R-:W4:Y:S04]  /*1fc20*/  LDL.LU R231, [R1+0xf9c] ;  /* 0x000f9c0001e77983 */ /* 0x001f280000300800 */
[----:B------:R0:W-:Y:S04]  /*1fc30*/  STL [R1+0xfbc], R228 ;  /* 0x000fbce401007387 */ /* 0x0001e80000100800 */
[----:B0-----:R-:W4:Y:S01]  /*1fc40*/  LDL.LU R228, [R1+0xfc0] ;  /* 0x000fc00001e47983 */ /* 0x001f220000300800 */
[----:B------:R-:W-:-:S05]  /*1fc50*/  IADD3.X R232, R232, UR5, RZ, P6, !PT ;  /* 0x00000005e8e87c10 */ /* 0x000fca000b7fe4ff */
[----:B------:R0:W-:Y:S04]  /*1fc60*/  STL [R1+0xfe0], R232 ;  /* 0x000fe0e801007387 */ /* 0x0001e80000100800 */
[----:B------:R-:W4:Y:S01]  /*1fc70*/  LDL.LU R234, [R1+0xf94] ;  /* 0x000f940001ea7983 */ /* 0x000f220000300800 */
[----:B------:R-:W-:-:S05]  /*1fc80*/  IADD3 R233, P6, R233, UR8, RZ ;  /* 0x00000008e9e97c10 */ /* 0x000fca000ffde0ff */
[----:B------:R1:W-:Y:S04]  /*1fc90*/  STL [R1+0xfb4], R233 ;  /* 0x000fb4e901007387 */ /* 0x0003e80000100800 */
[----:B0-----:R-:W4:Y:S04]  /*1fca0*/  LDL.LU R232, [R1+0xfb8] ;  /* 0x000fb80001e87983 */ /* 0x001f280000300800 */
[----:B------:R-:W4:Y:S01]  /*1fcb0*/  LDL.LU R4, [R1+0xf8c] ;  /* 0x000f8c0001047983 */ /* 0x000f220000300800 */
[----:B---3--:R-:W-:-:S05]  /*1fcc0*/  IADD3.X R223, R223, UR5, RZ, P1, !PT ;  /* 0x00000005dfdf7c10 */ /* 0x008fca0008ffe4ff */
[----:B------:R0:W-:Y:S04]  /*1fcd0*/  STL [R1+0xfd8], R223 ;  /* 0x000fd8df01007387 */ /* 0x0001e80000100800 */
[----:B-1----:R-:W3:Y:S04]  /*1fce0*/  LDL.LU R233, [R1+0xfb0] ;  /* 0x000fb00001e97983 */ /* 0x002ee80000300800 */
[----:B0-----:R-:W3:Y:S04]  /*1fcf0*/  LDL.LU R223, [R1+0xf84] ;  /* 0x000f840001df7983 */ /* 0x001ee80000300800 */
[----:B------:R-:W3:Y:S01]  /*1fd00*/  LDL.LU R5, [R1+0xfa8] ;  /* 0x000fa80001057983 */ /* 0x000ee20000300800 */
[----:B--2---:R-:W-:-:S05]  /*1fd10*/  IADD3 R224, P1, R224, UR8, RZ ;  /* 0x00000008e0e07c10 */ /* 0x004fca000ff3e0ff */
[----:B------:R0:W-:Y:S04]  /*1fd20*/  STL [R1+0xfac], R224 ;  /* 0x000face001007387 */ /* 0x0001e80000100800 */
[----:B------:R-:W2:Y:S01]  /*1fd30*/  LDL.LU R230, [R1+0xf7c] ;  /* 0x000f7c0001e67983 */ /* 0x000ea20000300800 */
[----:B----4-:R-:W-:-:S05]  /*1fd40*/  IADD3.X R225, R225, UR5, RZ, P2, !PT ;  /* 0x00000005e1e17c10 */ /* 0x010fca00097fe4ff */
[----:B------:R1:W-:Y:S04]  /*1fd50*/  STL [R1+0xfd0], R225 ;  /* 0x000fd0e101007387 */ /* 0x0003e80000100800 */
[----:B0-----:R-:W4:Y:S04]  /*1fd60*/  LDL.LU R224, [R1+0xfa0] ;  /* 0x000fa00001e07983 */ /* 0x001f280000300800 */
[----:B-1----:R-:W4:Y:S01]  /*1fd70*/  LDL.LU R225, [R1+0xf74] ;  /* 0x000f740001e17983 */ /* 0x002f220000300800 */
[----:B------:R-:W-:-:S05]  /*1fd80*/  IADD3 R226, P2, R226, UR8, RZ ;  /* 0x00000008e2e27c10 */ /* 0x000fca000ff5e0ff */
[----:B------:R0:W-:Y:S01]  /*1fd90*/  STL [R1+0xfa4], R226 ;  /* 0x000fa4e201007387 */ /* 0x0001e20000100800 */
[----:B------:R-:W-:-:S03]  /*1fda0*/  IADD3.X R227, R227, UR5, RZ, P3, !PT ;  /* 0x00000005e3e37c10 */ /* 0x000fc60009ffe4ff */
[----:B0-----:R-:W4:Y:S04]  /*1fdb0*/  LDL.LU R226, [R1+0xf98] ;  /* 0x000f980001e27983 */ /* 0x001f280000300800 */
[----:B------:R0:W-:Y:S04]  /*1fdc0*/  STL [R1+0xfc8], R227 ;  /* 0x000fc8e301007387 */ /* 0x0001e80000100800 */
[----:B0-----:R-:W4:Y:S01]  /*1fdd0*/  LDL.LU R227, [R1+0xf6c] ;  /* 0x000f6c0001e37983 */ /* 0x001f220000300800 */
[----:B------:R-:W-:-:S05]  /*1fde0*/  IADD3 R231, P3, R231, UR8, RZ ;  /* 0x00000008e7e77c10 */ /* 0x000fca000ff7e0ff */
[----:B------:R0:W-:Y:S01]  /*1fdf0*/  STL [R1+0xf9c], R231 ;  /* 0x000f9ce701007387 */ /* 0x0001e20000100800 */
[----:B------:R-:W-:-:S03]  /*1fe00*/  IADD3.X R228, R228, UR5, RZ, P4, !PT ;  /* 0x00000005e4e47c10 */ /* 0x000fc6000a7fe4ff */
[----:B0-----:R-:W4:Y:S04]  /*1fe10*/  LDL.LU R231, [R1+0xf90] ;  /* 0x000f900001e77983 */ /* 0x001f280000300800 */
[----:B------:R0:W-:Y:S04]  /*1fe20*/  STL [R1+0xfc0], R228 ;  /* 0x000fc0e401007387 */ /* 0x0001e80000100800 */
[----:B0-----:R-:W4:Y:S01]  /*1fe30*/  LDL.LU R228, [R1+0xf64] ;  /* 0x000f640001e47983 */ /* 0x001f220000300800 */
[----:B------:R-:W-:Y:S02]  /*1fe40*/  IADD3 R234, P4, R234, UR8, RZ ;  /* 0x00000008eaea7c10 */ /* 0x000fe4000ff9e0ff */
[----:B------:R-:W-:-:S03]  /*1fe50*/  IADD3.X R232, R232, UR5, RZ, P5, !PT ;  /* 0x00000005e8e87c10 */ /* 0x000fc6000affe4ff */
[----:B------:R-:W-:Y:S01]  /*1fe60*/  STL [R1+0xf94], R234 ;  /* 0x000f94ea01007387 */ /* 0x000fe20000100800 */
[----:B------:R-:W-:-:S03]  /*1fe70*/  IADD3 R4, P5, R4, UR8, RZ ;  /* 0x0000000804047c10 */ /* 0x000fc6000ffbe0ff */
[----:B------:R0:W-:Y:S04]  /*1fe80*/  STL [R1+0xfb8], R232 ;  /* 0x000fb8e801007387 */ /* 0x0001e80000100800 */
[----:B0-----:R-:W4:Y:S04]  /*1fe90*/  LDL.LU R232, [R1+0xf88] ;  /* 0x000f880001e87983 */ /* 0x001f280000300800 */
[----:B------:R-:W-:Y:S01]  /*1fea0*/  STL [R1+0xf8c], R4 ;  /* 0x000f8c0401007387 */ /* 0x000fe20000100800 */
[----:B---3--:R-:W-:Y:S02]  /*1feb0*/  IADD3.X R233, R233, UR5, RZ, P6, !PT ;  /* 0x00000005e9e97c10 */ /* 0x008fe4000b7fe4ff */
[----:B------:R-:W-:-:S03]  /*1fec0*/  IADD3 R223, P6, R223, UR8, RZ ;  /* 0x00000008dfdf7c10 */ /* 0x000fc6000ffde0ff */
[----:B------:R0:W-:Y:S01]  /*1fed0*/  STL [R1+0xfb0], R233 ;  /* 0x000fb0e901007387 */ /* 0x0001e20000100800 */
[----:B------:R-:W-:-:S03]  /*1fee0*/  IADD3.X R5, R5, UR5, RZ, P1, !PT ;  /* 0x0000000505057c10 */ /* 0x000fc60008ffe4ff */
[----:B0-----:R-:W3:Y:S04]  /*1fef0*/  LDL.LU R233, [R1+0xf5c] ;  /* 0x000f5c0001e97983 */ /* 0x001ee80000300800 */
[----:B------:R0:W-:Y:S04]  /*1ff00*/  STL [R1+0xf84], R223 ;  /* 0x000f84df01007387 */ /* 0x0001e80000100800 */
[----:B0-----:R-:W3:Y:S04]  /*1ff10*/  LDL.LU R223, [R1+0xf80] ;  /* 0x000f800001df7983 */ /* 0x001ee80000300800 */
[----:B------:R-:W-:Y:S01]  /*1ff20*/  STL [R1+0xfa8], R5 ;  /* 0x000fa80501007387 */ /* 0x000fe20000100800 */
[----:B--2---:R-:W-:-:S05]  /*1ff30*/  IADD3 R230, P1, R230, UR8, RZ ;  /* 0x00000008e6e67c10 */ /* 0x004fca000ff3e0ff */
[----:B------:R-:W-:Y:S01]  /*1ff40*/  STL [R1+0xf7c], R230 ;  /* 0x000f7ce601007387 */ /* 0x000fe20000100800 */
[----:B----4-:R-:W-:Y:S02]  /*1ff50*/  IADD3.X R224, R224, UR5, RZ, P2, !PT ;  /* 0x00000005e0e07c10 */ /* 0x010fe400097fe4ff */
[----:B------:R-:W-:-:S03]  /*1ff60*/  IADD3 R225, P2, R225, UR8, RZ ;  /* 0x00000008e1e17c10 */ /* 0x000fc6000ff5e0ff */
[----:B------:R0:W-:Y:S04]  /*1ff70*/  STL [R1+0xfa0], R224 ;  /* 0x000fa0e001007387 */ /* 0x0001e80000100800 */
[----:B0-----:R-:W2:Y:S04]  /*1ff80*/  LDL.LU R224, [R1+0xf54] ;  /* 0x000f540001e07983 */ /* 0x001ea80000300800 */
[----:B------:R0:W-:Y:S01]  /*1ff90*/  STL [R1+0xf74], R225 ;  /* 0x000f74e101007387 */ /* 0x0001e20000100800 */
[----:B------:R-:W-:-:S03]  /*1ffa0*/  IADD3.X R226, R226, UR5, RZ, P3, !PT ;  /* 0x00000005e2e27c10 */ /* 0x000fc60009ffe4ff */
[----:B0-----:R-:W4:Y:S04]  /*1ffb0*/  LDL.LU R225, [R1+0xf78] ;  /* 0x000f780001e17983 */ /* 0x001f280000300800 */
[----:B------:R0:W-:Y:S01]  /*1ffc0*/  STL [R1+0xf98], R226 ;  /* 0x000f98e201007387 */ /* 0x0001e20000100800 */
[----:B------:R-:W-:-:S03]  /*1ffd0*/  IADD3 R227, P3, R227, UR8, RZ ;  /* 0x00000008e3e37c10 */ /* 0x000fc6000ff7e0ff */
[----:B0-----:R-:W4:Y:S04]  /*1ffe0*/  LDL.LU R226, [R1+0xf4c] ;  /* 0x000f4c0001e27983 */ /* 0x001f280000300800 */
[----:B------:R0:W-:Y:S04]  /*1fff0*/  STL [R1+0xf6c], R227 ;  /* 0x000f6ce301007387 */ /* 0x0001e80000100800 */
[----:B0-----:R-:W4:Y:S01]  /*20000*/  LDL.LU R227, [R1+0xf70] ;  /* 0x000f700001e37983 */ /* 0x001f220000300800 */
[----:B------:R-:W-:-:S05]  /*20010*/  IADD3.X R231, R231, UR5, RZ, P4, !PT ;  /* 0x00000005e7e77c10 */ /* 0x000fca000a7fe4ff */
[----:B------:R-:W-:Y:S04]  /*20020*/  STL [R1+0xf90], R231 ;  /* 0x000f90e701007387 */ /* 0x000fe80000100800 */
[----:B------:R-:W4:Y:S01]  /*20030*/  LDL.LU R234, [R1+0xf44] ;  /* 0x000f440001ea7983 */ /* 0x000f220000300800 */
[----:B------:R-:W-:-:S05]  /*20040*/  IADD3 R228, P4, R228, UR8, RZ ;  /* 0x00000008e4e47c10 */ /* 0x000fca000ff9e0ff */
[----:B------:R0:W-:Y:S04]  /*20050*/  STL [R1+0xf64], R228 ;  /* 0x000f64e401007387 */ /* 0x0001e80000100800 */
[----:B0-----:R-:W4:Y:S04]  /*20060*/  LDL.LU R228, [R1+0xf68] ;  /* 0x000f680001e47983 */ /* 0x001f280000300800 */
[----:B------:R-:W4:Y:S01]  /*20070*/  LDL.LU R4, [R1+0xf3c] ;  /* 0x000f3c0001047983 */ /* 0x000f220000300800 */
[----:B------:R-:W-:-:S05]  /*20080*/  IADD3.X R232, R232, UR5, RZ, P5, !PT ;  /* 0x00000005e8e87c10 */ /* 0x000fca000affe4ff */
[----:B------:R0:W-:Y:S04]  /*20090*/  STL [R1+0xf88], R232 ;  /* 0x000f88e801007387 */ /* 0x0001e80000100800 */
[----:B------:R-:W4:Y:S04]  /*200a0*/  LDL.LU R231, [R1+0xf60] ;  /* 0x000f600001e77983 */ /* 0x000f280000300800 */
[----:B0-----:R-:W4:Y:S04]  /*200b0*/  LDL.LU R232, [R1+0xf34] ;  /* 0x000f340001e87983 */ /* 0x001f280000300800 */
[----:B------:R-:W4:Y:S01]  /*200c0*/  LDL.LU R5, [R1+0xf58] ;  /* 0x000f580001057983 */ /* 0x000f220000300800 */
[----:B---3--:R-:W-:-:S05]  /*200d0*/  IADD3 R233, P5, R233, UR8, RZ ;  /* 0x00000008e9e97c10 */ /* 0x008fca000ffbe0ff */
[----:B------:R0:W-:Y:S04]  /*200e0*/  STL [R1+0xf5c], R233 ;  /* 0x000f5ce901007387 */ /* 0x0001e80000100800 */
[----:B------:R-:W3:Y:S01]  /*200f0*/  LDL.LU R230, [R1+0xf2c] ;  /* 0x000f2c0001e67983 */ /* 0x000ee20000300800 */
[----:B------:R-:W-:-:S05]  /*20100*/  IADD3.X R223, R223, UR5, RZ, P6, !PT ;  /* 0x00000005dfdf7c10 */ /* 0x000fca000b7fe4ff */
[----:B------:R1:W-:Y:S04]  /*20110*/  STL [R1+0xf80], R223 ;  /* 0x000f80df01007387 */ /* 0x0003e80000100800 */
[----:B0-----:R-:W3:Y:S04]  /*20120*/  LDL.LU R233, [R1+0xf50] ;  /* 0x000f500001e97983 */ /* 0x001ee80000300800 */
[----:B-1----:R-:W3:Y:S01]  /*20130*/  LDL.LU R223, [R1+0xf24] ;  /* 0x000f240001df7983 */ /* 0x002ee20000300800 */
[----:B--2---:R-:W-:-:S05]  /*20140*/  IADD3 R224, P6, R224, UR8, RZ ;  /* 0x00000008e0e07c10 */ /* 0x004fca000ffde0ff */
[----:B------:R0:W-:Y:S01]  /*20150*/  STL [R1+0xf54], R224 ;  /* 0x000f54e001007387 */ /* 0x0001e20000100800 */
[----:B----4-:R-:W-:-:S03]  /*20160*/  IADD3.X R225, R225, UR5, RZ, P1, !PT ;  /* 0x00000005e1e17c10 */ /* 0x010fc60008ffe4ff */
[----:B0-----:R-:W2:Y:S04]  /*20170*/  LDL.LU R224, [R1+0xf48] ;  /* 0x000f480001e07983 */ /* 0x001ea80000300800 */
[----:B------:R0:W-:Y:S01]  /*20180*/  STL [R1+0xf78], R225 ;  /* 0x000f78e101007387 */ /* 0x0001e20000100800 */
[----:B------:R-:W-:-:S03]  /*20190*/  IADD3 R226, P1, R226, UR8, RZ ;  /* 0x00000008e2e27c10 */ /* 0x000fc6000ff3e0ff */
[----:B0-----:R-:W4:Y:S04]  /*201a0*/  LDL.LU R225, [R1+0xf1c] ;  /* 0x000f1c0001e17983 */ /* 0x001f280000300800 */
[----:B------:R0:W-:Y:S01]  /*201b0*/  STL [R1+0xf4c], R226 ;  /* 0x000f4ce201007387 */ /* 0x0001e20000100800 */
[----:B------:R-:W-:-:S03]  /*201c0*/  IADD3.X R227, R227, UR5, RZ, P2, !PT ;  /* 0x00000005e3e37c10 */ /* 0x000fc600097fe4ff */
[----:B0-----:R-:W4:Y:S04]  /*201d0*/  LDL.LU R226, [R1+0xf40] ;  /* 0x000f400001e27983 */ /* 0x001f280000300800 */
[----:B------:R0:W-:Y:S04]  /*201e0*/  STL [R1+0xf70], R227 ;  /* 0x000f70e301007387 */ /* 0x0001e80000100800 */
[----:B0-----:R-:W4:Y:S01]  /*201f0*/  LDL.LU R227, [R1+0xf14] ;  /* 0x000f140001e37983 */ /* 0x001f220000300800 */
[----:B------:R-:W-:-:S05]  /*20200*/  IADD3 R234, P2, R234, UR8, RZ ;  /* 0x00000008eaea7c10 */ /* 0x000fca000ff5e0ff */
[----:B------:R-:W-:Y:S01]  /*20210*/  STL [R1+0xf44], R234 ;  /* 0x000f44ea01007387 */ /* 0x000fe20000100800 */
[----:B------:R-:W-:-:S05]  /*20220*/  IADD3.X R228, R228, UR5, RZ, P3, !PT ;  /* 0x00000005e4e47c10 */ /* 0x000fca0009ffe4ff */
[----:B------:R0:W-:Y:S04]  /*20230*/  STL [R1+0xf68], R228 ;  /* 0x000f68e401007387 */ /* 0x0001e80000100800 */
[----:B0-----:R-:W4:Y:S01]  /*20240*/  LDL.LU R228, [R1+0xf38] ;  /* 0x000f380001e47983 */ /* 0x001f220000300800 */
[----:B------:R-:W-:Y:S02]  /*20250*/  IADD3 R4, P3, R4, UR8, RZ ;  /* 0x0000000804047c10 */ /* 0x000fe4000ff7e0ff */
[----:B------:R-:W-:-:S03]  /*20260*/  IADD3.X R231, R231, UR5, RZ, P4, !PT ;  /* 0x00000005e7e77c10 */ /* 0x000fc6000a7fe4ff */
[----:B------:R-:W-:Y:S01]  /*20270*/  STL [R1+0xf3c], R4 ;  /* 0x000f3c0401007387 */ /* 0x000fe20000100800 */
[----:B------:R-:W-:-:S03]  /*20280*/  IADD3 R232, P4, R232, UR8, RZ ;  /* 0x00000008e8e87c10 */ /* 0x000fc6000ff9e0ff */
[----:B------:R0:W-:Y:S01]  /*20290*/  STL [R1+0xf60], R231 ;  /* 0x000f60e701007387 */ /* 0x0001e20000100800 */
[----:B------:R-:W-:-:S03]  /*202a0*/  IADD3.X R5, R5, UR5, RZ, P5, !PT ;  /* 0x0000000505057c10 */ /* 0x000fc6000affe4ff */
[----:B0-----:R-:W4:Y:S04]  /*202b0*/  LDL.LU R231, [R1+0xf0c] ;  /* 0x000f0c0001e77983 */ /* 0x001f280000300800 */
[----:B------:R0:W-:Y:S04]  /*202c0*/  STL [R1+0xf34], R232 ;  /* 0x000f34e801007387 */ /* 0x0001e80000100800 */
[----:B0-----:R-:W4:Y:S04]  /*202d0*/  LDL.LU R232, [R1+0xf30] ;  /* 0x000f300001e87983 */ /* 0x001f280000300800 */
[----:B------:R-:W-:Y:S01]  /*202e0*/  STL [R1+0xf58], R5 ;  /* 0x000f580501007387 */ /* 0x000fe20000100800 */
[----:B---3--:R-:W-:-:S05]  /*202f0*/  IADD3 R230, P5, R230, UR8, RZ ;  /* 0x00000008e6e67c10 */ /* 0x008fca000ffbe0ff */
[----:B------:R-:W-:Y:S01]  /*20300*/  STL [R1+0xf2c], R230 ;  /* 0x000f2ce601007387 */ /* 0x000fe20000100800 */
[----:B------:R-:W-:Y:S02]  /*20310*/  IADD3.X R233, R233, UR5, RZ, P6, !PT ;  /* 0x00000005e9e97c10 */ /* 0x000fe4000b7fe4ff */
[----:B------:R-:W-:-:S03]  /*20320*/  IADD3 R223, P6, R223, UR8, RZ ;  /* 0x00000008dfdf7c10 */ /* 0x000fc6000ffde0ff */
[----:B------:R0:W-:Y:S04]  /*20330*/  STL [R1+0xf50], R233 ;  /* 0x000f50e901007387 */ /* 0x0001e80000100800 */
[----:B0-----:R-:W3:Y:S04]  /*20340*/  LDL.LU R233, [R1+0xf04] ;  /* 0x000f040001e97983 */ /* 0x001ee80000300800 */
[----:B------:R0:W-:Y:S04]  /*20350*/  STL [R1+0xf24], R223 ;  /* 0x000f24df01007387 */ /* 0x0001e80000100800 */
[----:B0-----:R-:W3:Y:S01]  /*20360*/  LDL.LU R223, [R1+0xf28] ;  /* 0x000f280001df7983 */ /* 0x001ee20000300800 */
[----:B--2---:R-:W-:-:S05]  /*20370*/  IADD3.X R224, R224, UR5, RZ, P1, !PT ;  /* 0x00000005e0e07c10 */ /* 0x004fca0008ffe4ff */
[----:B------:R0:W-:Y:S01]  /*20380*/  STL [R1+0xf48], R224 ;  /* 0x000f48e001007387 */ /* 0x0001e20000100800 */
[----:B----4-:R-:W-:-:S03]  /*20390*/  IADD3 R225, P1, R225, UR8, RZ ;  /* 0x00000008e1e17c10 */ /* 0x010fc6000ff3e0ff */
[----:B0-----:R-:W2:Y:S04]  /*203a0*/  LDL.LU R224, [R1+0xefc] ;  /* 0x000efc0001e07983 */ /* 0x001ea80000300800 */
[----:B------:R0:W-:Y:S01]  /*203b0*/  STL [R1+0xf1c], R225 ;  /* 0x000f1ce101007387 */ /* 0x0001e20000100800 */
[----:B------:R-:W-:-:S03]  /*203c0*/  IADD3.X R226, R226, UR5, RZ, P2, !PT ;  /* 0x00000005e2e27c10 */ /* 0x000fc600097fe4ff */
[----:B0-----:R-:W4:Y:S04]  /*203d0*/  LDL.LU R225, [R1+0xf20] ;  /* 0x000f200001e17983 */ /* 0x001f280000300800 */
[----:B------:R0:W-:Y:S04]  /*203e0*/  STL [R1+0xf40], R226 ;  /* 0x000f40e201007387 */ /* 0x0001e80000100800 */
[----:B------:R-:W4:Y:S01]  /*203f0*/  LDL.LU R234, [R1+0xef4] ;  /* 0x000ef40001ea7983 */ /* 0x000f220000300800 */
[----:B------:R-:W-:-:S05]  /*20400*/  IADD3 R227, P2, R227, UR8, RZ ;  /* 0x00000008e3e37c10 */ /* 0x000fca000ff5e0ff */
[----:B------:R1:W-:Y:S04]  /*20410*/  STL [R1+0xf14], R227 ;  /* 0x000f14e301007387 */ /* 0x0003e80000100800 */
[----:B0-----:R-:W4:Y:S04]  /*20420*/  LDL.LU R226, [R1+0xf18] ;  /* 0x000f180001e27983 */ /* 0x001f280000300800 */
[----:B------:R-:W4:Y:S01]  /*20430*/  LDL.LU R4, [R1+0xeec] ;  /* 0x000eec0001047983 */ /* 0x000f220000300800 */
[----:B------:R-:W-:-:S05]  /*20440*/  IADD3.X R228, R228, UR5, RZ, P3, !PT ;  /* 0x00000005e4e47c10 */ /* 0x000fca0009ffe4ff */
[----:B------:R0:W-:Y:S04]  /*20450*/  STL [R1+0xf38], R228 ;  /* 0x000f38e401007387 */ /* 0x0001e80000100800 */
[----:B-1----:R-:W4:Y:S04]  /*20460*/  LDL.LU R227, [R1+0xf10] ;  /* 0x000f100001e37983 */ /* 0x002f280000300800 */
[----:B0-----:R-:W4:Y:S04]  /*20470*/  LDL.LU R228, [R1+0xee4] ;  /* 0x000ee40001e47983 */ /* 0x001f280000300800 */
[----:B------:R-:W4:Y:S01]  /*20480*/  LDL.LU R5, [R1+0xf08] ;  /* 0x000f080001057983 */ /* 0x000f220000300800 */
[----:B------:R-:W-:-:S05]  /*20490*/  IADD3 R231, P3, R231, UR8, RZ ;  /* 0x00000008e7e77c10 */ /* 0x000fca000ff7e0ff */
[----:B------:R0:W-:Y:S04]  /*204a0*/  STL [R1+0xf0c], R231 ;  /* 0x000f0ce701007387 */ /* 0x0001e80000100800 */
[----:B------:R-:W4:Y:S01]  /*204b0*/  LDL.LU R230, [R1+0xedc] ;  /* 0x000edc0001e67983 */ /* 0x000f220000300800 */
[----:B------:R-:W-:-:S05]  /*204c0*/  IADD3.X R232, R232, UR5, RZ, P4, !PT ;  /* 0x00000005e8e87c10 */ /* 0x000fca000a7fe4ff */
[----:B------:R1:W-:Y:S04]  /*204d0*/  STL [R1+0xf30], R232 ;  /* 0x000f30e801007387 */ /* 0x0003e80000100800 */
[----:B0-----:R-:W4:Y:S04]  /*204e0*/  LDL.LU R231, [R1+0xf00] ;  /* 0x000f000001e77983 */ /* 0x001f280000300800 */
[----:B-1----:R-:W4:Y:S01]  /*204f0*/  LDL.LU R232, [R1+0xed4] ;  /* 0x000ed40001e87983 */ /* 0x002f220000300800 */
[----:B---3--:R-:W-:-:S05]  /*20500*/  IADD3 R233, P4, R233, UR8, RZ ;  /* 0x00000008e9e97c10 */ /* 0x008fca000ff9e0ff */
[----:B------:R0:W-:Y:S01]  /*20510*/  STL [R1+0xf04], R233 ;  /* 0x000f04e901007387 */ /* 0x0001e20000100800 */
[----:B------:R-:W-:-:S03]  /*20520*/  IADD3.X R223, R223, UR5, RZ, P5, !PT ;  /* 0x00000005dfdf7c10 */ /* 0x000fc6000affe4ff */
[----:B0-----:R-:W3:Y:S04]  /*20530*/  LDL.LU R233, [R1+0xef8] ;  /* 0x000ef80001e97983 */ /* 0x001ee80000300800 */
[----:B------:R0:W-:Y:S04]  /*20540*/  STL [R1+0xf28], R223 ;  /* 0x000f28df01007387 */ /* 0x0001e80000100800 */
[----:B0-----:R-:W3:Y:S01]  /*20550*/  LDL.LU R223, [R1+0xecc] ;  /* 0x000ecc0001df7983 */ /* 0x001ee20000300800 */
[----:B--2---:R-:W-:-:S05]  /*20560*/  IADD3 R224, P5, R224, UR8, RZ ;  /* 0x00000008e0e07c10 */ /* 0x004fca000ffbe0ff */
[----:B------:R0:W-:Y:S01]  /*20570*/  STL [R1+0xefc], R224 ;  /* 0x000efce001007387 */ /* 0x0001e20000100800 */
[----:B----4-:R-:W-:-:S03]  /*20580*/  IADD3.X R225, R225, UR5, RZ, P6, !PT ;  /* 0x00000005e1e17c10 */ /* 0x010fc6000b7fe4ff */
[----:B0-----:R-:W2:Y:S04]  /*20590*/  LDL.LU R224, [R1+0xef0] ;  /* 0x000ef00001e07983 */ /* 0x001ea80000300800 */
[----:B------:R0:W-:Y:S01]  /*205a0*/  STL [R1+0xf20], R225 ;  /* 0x000f20e101007387 */ /* 0x0001e20000100800 */
[----:B------:R-:W-:-:S03]  /*205b0*/  IADD3 R234, P6, R234, UR8, RZ ;  /* 0x00000008eaea7c10 */ /* 0x000fc6000ffde0ff */
[----:B0-----:R-:W4:Y:S01]  /*205c0*/  LDL.LU R225, [R1+0xec4] ;  /* 0x000ec40001e17983 */ /* 0x001f220000300800 */
[----:B------:R-:W-:-:S03]  /*205d0*/  IADD3.X R226, R226, UR5, RZ, P1, !PT ;  /* 0x00000005e2e27c10 */ /* 0x000fc60008ffe4ff */
[----:B------:R-:W-:Y:S04]  /*205e0*/  STL [R1+0xef4], R234 ;  /* 0x000ef4ea01007387 */ /* 0x000fe80000100800 */
        /* <DEDUP_REMOVED lines=8> */
[----:B------:R-:W-:Y:S02]  /*20670*/  IADD3.X R5, R5, UR5, RZ, P3, !PT ;  /* 0x0000000505057c10 */ /* 0x000fe40009ffe4ff */
[----:B------:R-:W-:Y:S01]  /*20680*/  IADD3 R230, P3, R230, UR8, RZ ;  /* 0x00000008e6e67c10 */ /* 0x000fe2000ff7e0ff */
[----:B------:R0:W-:Y:S04]  /*20690*/  STL [R1+0xee4], R228 ;  /* 0x000ee4e401007387 */ /* 0x0001e80000100800 */
[----:B0-----:R-:W4:Y:S01]  /*206a0*/  LDL.LU R228, [R1+0xeb4] ;  /* 0x000eb40001e47983 */ /* 0x001f220000300800 */
[----:B------:R-:W-:-:S03]  /*206b0*/  IADD3.X R231, R231, UR5, RZ, P4, !PT ;  /* 0x00000005e7e77c10 */ /* 0x000fc6000a7fe4ff */
[----:B------:R-:W-:Y:S04]  /*206c0*/  STL [R1+0xf08], R5 ;  /* 0x000f080501007387 */ /* 0x000fe80000100800 */
[----:B------:R0:W-:Y:S01]  /*206d0*/  STL [R1+0xedc], R230 ;  /* 0x000edce601007387 */ /* 0x0001e20000100800 */
[----:B------:R-:W-:-:S03]  /*206e0*/  IADD3 R232, P4, R232, UR8, RZ ;  /* 0x00000008e8e87c10 */ /* 0x000fc6000ff9e0ff */
[----:B0-----:R-:W4:Y:S04]  /*206f0*/  LDL.LU R230, [R1+0xed0] ;  /* 0x000ed00001e67983 */ /* 0x001f280000300800 */
[----:B------:R0:W-:Y:S04]  /*20700*/  STL [R1+0xf00], R231 ;  /* 0x000f00e701007387 */ /* 0x0001e80000100800 */
[----:B0-----:R-:W4:Y:S04]  /*20710*/  LDL.LU R231, [R1+0xea4] ;  /* 0x000ea40001e77983 */ /* 0x001f280000300800 */
[----:B------:R0:W-:Y:S04]  /*20720*/  STL [R1+0xed4], R232 ;  /* 0x000ed4e801007387 */ /* 0x0001e80000100800 */
[----:B0-----:R-:W4:Y:S01]  /*20730*/  LDL.LU R232, [R1+0xec0] ;  /* 0x000ec00001e87983 */ /* 0x001f220000300800 */
[----:B---3--:R-:W-:-:S05]  /*20740*/  IADD3.X R233, R233, UR5, RZ, P5, !PT ;  /* 0x00000005e9e97c10 */ /* 0x008fca000affe4ff */
[----:B------:R0:W-:Y:S01]  /*20750*/  STL [R1+0xef8], R233 ;  /* 0x000ef8e901007387 */ /* 0x0001e20000100800 */
[----:B------:R-:W-:-:S03]  /*20760*/  IADD3 R223, P5, R223, UR8, RZ ;  /* 0x00000008dfdf7c10 */ /* 0x000fc6000ffbe0ff */
[----:B0-----:R-:W3:Y:S04]  /*20770*/  LDL.LU R233, [R1+0xe94] ;  /* 0x000e940001e97983 */ /* 0x001ee80000300800 */
[----:B------:R0:W-:Y:S01]  /*20780*/  STL [R1+0xecc], R223 ;  /* 0x000eccdf01007387 */ /* 0x0001e20000100800 */
[----:B--2---:R-:W-:-:S05]  /*20790*/  IADD3.X R224, R224, UR5, RZ, P6, !PT ;  /* 0x00000005e0e07c10 */ /* 0x004fca000b7fe4ff */
[----:B------:R1:W-:Y:S04]  /*207a0*/  STL [R1+0xef0], R224 ;  /* 0x000ef0e001007387 */ /* 0x0003e80000100800 */
[----:B0-----:R-:W2:Y:S01]  /*207b0*/  LDL.LU R223, [R1+0xeb0] ;  /* 0x000eb00001df7983 */ /* 0x001ea20000300800 */
[----:B----4-:R-:W-:-:S05]  /*207c0*/  IADD3 R225, P6, R225, UR8, RZ ;  /* 0x00000008e1e17c10 */ /* 0x010fca000ffde0ff */
[----:B------:R-:W-:Y:S04]  /*207d0*/  STL [R1+0xec4], R225 ;  /* 0x000ec4e101007387 */ /* 0x000fe80000100800 */
[----:B-1----:R-:W4:Y:S01]  /*207e0*/  LDL.LU R224, [R1+0xe84] ;  /* 0x000e840001e07983 */ /* 0x002f220000300800 */
[----:B------:R-:W-:Y:S02]  /*207f0*/  IADD3.X R226, R226, UR5, RZ, P1, !PT ;  /* 0x00000005e2e27c10 */ /* 0x000fe40008ffe4ff */
[----:B------:R-:W-:-:S05]  /*20800*/  IADD3 R238, P1, R238, UR8, RZ ;  /* 0x00000008eeee7c10 */ /* 0x000fca000ff3e0ff */
[----:B------:R0:W-:Y:S04]  /*20810*/  STL [R1+0xebc], R238 ;  /* 0x000ebcee01007387 */ /* 0x0001e80000100800 */
[----:B0-----:R-:W4:Y:S04]  /*20820*/  LDL.LU R238, [R1+0x13f8] ;  /* 0x0013f80001ee7983 */ /* 0x001f280000300800 */
[----:B------:R0:W-:Y:S04]  /*20830*/  STL [R1+0xee8], R226 ;  /* 0x000ee8e201007387 */ /* 0x0001e80000100800 */
[----:B------:R-:W4:Y:S04]  /*20840*/  LDL.LU R225, [R1+0xea0] ;  /* 0x000ea00001e17983 */ /* 0x000f280000300800 */
[----:B0-----:R-:W4:Y:S01]  /*20850*/  LDL.LU R226, [R1+0xe74] ;  /* 0x000e740001e27983 */ /* 0x001f220000300800 */
[----:B------:R-:W-:-:S05]  /*20860*/  IADD3.X R227, R227, UR5, RZ, P2, !PT ;  /* 0x00000005e3e37c10 */ /* 0x000fca00097fe4ff */
[----:B------:R0:W-:Y:S04]  /*20870*/  STL [R1+0xee0], R227 ;  /* 0x000ee0e301007387 */ /* 0x0001e80000100800 */
[----:B0-----:R-:W4:Y:S01]  /*20880*/  LDL.LU R227, [R1+0xe90] ;  /* 0x000e900001e37983 */ /* 0x001f220000300800 */
[----:B------:R-:W-:Y:S02]  /*20890*/  IADD3 R228, P2, R228, UR8, RZ ;  /* 0x00000008e4e47c10 */ /* 0x000fe4000ff5e0ff */
[----:B------:R-:W-:Y:S02]  /*208a0*/  IADD3.X R237, R237, UR5, RZ, P3, !PT ;  /* 0x00000005eded7c10 */ /* 0x000fe40009ffe4ff */
[----:B------:R-:W-:Y:S01]  /*208b0*/  IADD3 R242, P3, R242, UR8, RZ ;  /* 0x00000008f2f27c10 */ /* 0x000fe2000ff7e0ff */
[----:B------:R0:W-:Y:S01]  /*208c0*/  STL [R1+0xeb4], R228 ;  /* 0x000eb4e401007387 */ /* 0x0001e20000100800 */
[----:B------:R-:W-:-:S02]  /*208d0*/  IADD3.X R241, R241, UR5, RZ, P5, !PT ;  /* 0x00000005f1f17c10 */ /* 0x000fc4000affe4ff */
[----:B------:R-:W-:Y:S01]  /*208e0*/  IADD3 R246, P5, R246, UR8, RZ ;  /* 0x00000008f6f67c10 */ /* 0x000fe2000ffbe0ff */
[----:B0-----:R-:W4:Y:S01]  /*208f0*/  LDL.LU R228, [R1+0xe64] ;  /* 0x000e640001e47983 */ /* 0x001f220000300800 */
[----:B------:R-:W-:-:S03]  /*20900*/  IADD3.X R230, R230, UR5, RZ, P4, !PT ;  /* 0x00000005e6e67c10 */ /* 0x000fc6000a7fe4ff */
[----:B------:R0:W-:Y:S01]  /*20910*/  STL [R1+0xed8], R237 ;  /* 0x000ed8ed01007387 */ /* 0x0001e20000100800 */
[----:B------:R-:W-:-:S03]  /*20920*/  IADD3.X R245, R245, UR5, RZ, P1, !PT ;  /* 0x00000005f5f57c10 */ /* 0x000fc60008ffe4ff */
[----:B0-----:R-:W4:Y:S01]  /*20930*/  LDL.LU R237, [R1+0x13f4] ;  /* 0x0013f40001ed7983 */ /* 0x001f220000300800 */
[----:B------:R-:W-:-:S03]  /*20940*/  IADD3 R231, P4, R231, UR8, RZ ;  /* 0x00000008e7e77c10 */ /* 0x000fc6000ff9e0ff */
[----:B------:R0:W-:Y:S01]  /*20950*/  STL [R1+0xeac], R242 ;  /* 0x000eacf201007387 */ /* 0x0001e20000100800 */
[----:B------:R-:W-:-:S03]  /*20960*/  IADD3 R250, P1, R250, UR8, RZ ;  /* 0x00000008fafa7c10 */ /* 0x000fc6000ff3e0ff */
[----:B0-----:R-:W4:Y:S04]  /*20970*/  LDL.LU R242, [R1+0x13f0] ;  /* 0x0013f00001f27983 */ /* 0x001f280000300800 */
[----:B------:R-:W-:Y:S01]  /*20980*/  STL [R1+0xed0], R230 ;  /* 0x000ed0e601007387 */ /* 0x000fe20000100800 */
[----:B------:R-:W-:-:S03]  /*20990*/  IADD3.X R232, R232, UR5, RZ, P6, !PT ;  /* 0x00000005e8e87c10 */ /* 0x000fc6000b7fe4ff */
[----:B------:R0:W-:Y:S04]  /*209a0*/  STL [R1+0xec8], R241 ;  /* 0x000ec8f101007387 */ /* 0x0001e80000100800 */
[----:B------:R-:W-:Y:S04]  /*209b0*/  STL [R1+0xea4], R231 ;  /* 0x000ea4e701007387 */ /* 0x000fe80000100800 */
[----:B0-----:R-:W4:Y:S04]  /*209c0*/  LDL.LU R241, [R1+0x13ec] ;  /* 0x0013ec0001f17983 */ /* 0x001f280000300800 */
[----:B------:R0:W-:Y:S01]  /*209d0*/  STL [R1+0xe9c], R246 ;  /* 0x000e9cf601007387 */ /* 0x0001e20000100800 */
[----:B------:R-:W-:-:S02]  /*209e0*/  IADD3.X R249, R249, UR5, RZ, P3, !PT ;  /* 0x00000005f9f97c10 */ /* 0x000fc40009ffe4ff */
[----:B------:R-:W-:Y:S01]  /*209f0*/  IADD3 R0, P3, R0, UR8, RZ ;  /* 0x0000000800007c10 */ /* 0x000fe2000ff7e0ff */
[----:B0-----:R-:W4:Y:S04]  /*20a00*/  LDL.LU R246, [R1+0x13e8] ;  /* 0x0013e80001f67983 */ /* 0x001f280000300800 */
[----:B------:R0:W-:Y:S04]  /*20a10*/  STL [R1+0xeb8], R245 ;  /* 0x000eb8f501007387 */ /* 0x0001e80000100800 */
[----:B------:R-:W-:Y:S04]  /*20a20*/  STL [R1+0xec0], R232 ;  /* 0x000ec0e801007387 */ /* 0x000fe80000100800 */
[----:B0-----:R-:W4:Y:S01]  /*20a30*/  LDL.LU R245, [R1+0x13e4] ;  /* 0x0013e40001f57983 */ /* 0x001f220000300800 */
[----:B------:R-:W-:-:S02]  /*20a40*/  IADD3.X R235, R235, UR5, RZ, P5, !PT ;  /* 0x00000005ebeb7c10 */ /* 0x000fc4000affe4ff */
[----:B------:R-:W-:Y:S02]  /*20a50*/  IADD3 R236, P5, R236, UR8, RZ ;  /* 0x00000008ecec7c10 */ /* 0x000fe4000ffbe0ff */
[----:B---3--:R-:W-:-:S05]  /*20a60*/  IADD3 R233, P6, R233, UR8, RZ ;  /* 0x00000008e9e97c10 */ /* 0x008fca000ffde0ff */
[----:B------:R-:W-:Y:S04]  /*20a70*/  STL [R1+0xe94], R233 ;  /* 0x000e94e901007387 */ /* 0x000fe80000100800 */
[----:B------:R0:W-:Y:S04]  /*20a80*/  STL [R1+0xe8c], R250 ;  /* 0x000e8cfa01007387 */ /* 0x0001e80000100800 */
[----:B0-----:R-:W3:Y:S01]  /*20a90*/  LDL.LU R250, [R1+0x13e0] ;  /* 0x0013e00001fa7983 */ /* 0x001ee20000300800 */
[----:B--2---:R-:W-:-:S05]  /*20aa0*/  IADD3.X R223, R223, UR5, RZ, P2, !PT ;  /* 0x00000005dfdf7c10 */ /* 0x004fca00097fe4ff */
[----:B------:R-:W-:Y:S01]  /*20ab0*/  STL [R1+0xeb0], R223 ;  /* 0x000eb0df01007387 */ /* 0x000fe20000100800 */
[----:B----4-:R-:W-:-:S05]  /*20ac0*/  IADD3 R224, P2, R224, UR8, RZ ;  /* 0x00000008e0e07c10 */ /* 0x010fca000ff5e0ff */
[----:B------:R-:W-:Y:S04]  /*20ad0*/  STL [R1+0xe84], R224 ;  /* 0x000e84e001007387 */ /* 0x000fe80000100800 */
[----:B------:R0:W-:Y:S04]  /*20ae0*/  STL [R1+0xea8], R249 ;  /* 0x000ea8f901007387 */ /* 0x0001e80000100800 */
[----:B0-----:R-:W2:Y:S04]  /*20af0*/  LDL.LU R249, [R1+0x13dc] ;  /* 0x0013dc0001f97983 */ /* 0x001ea80000300800 */
[----:B------:R0:W-:Y:S04]  /*20b00*/  STL [R1+0xe7c], R0 ;  /* 0x000e7c0001007387 */ /* 0x0001e80000100800 */
[----:B0-----:R-:W4:Y:S01]  /*20b10*/  LDL.LU R0, [R1+0x13d8] ;  /* 0x0013d80001007983 */ /* 0x001f220000300800 */
[----:B------:R-:W-:-:S02]  /*20b20*/  IADD3.X R225, R225, UR5, RZ, P4, !PT ;  /* 0x00000005e1e17c10 */ /* 0x000fc4000a7fe4ff */
[----:B------:R-:W-:-:S03]  /*20b30*/  IADD3 R226, P4, R226, UR8, RZ ;  /* 0x00000008e2e27c10 */ /* 0x000fc6000ff9e0ff */
[----:B------:R-:W-:Y:S04]  /*20b40*/  STL [R1+0xea0], R225 ;  /* 0x000ea0e101007387 */ /* 0x000fe80000100800 */
[----:B------:R-:W-:Y:S04]  /*20b50*/  STL [R1+0xe74], R226 ;  /* 0x000e74e201007387 */ /* 0x000fe80000100800 */
[----:B------:R0:W-:Y:S04]  /*20b60*/  STL [R1+0xe98], R235 ;  /* 0x000e98eb01007387 */ /* 0x0001e80000100800 */
[----:B0-----:R-:W3:Y:S04]  /*20b70*/  LDL.LU R235, [R1+0x13d4] ;  /* 0x0013d40001eb7983 */ /* 0x001ee80000300800 */
[----:B------:R0:W-:Y:S04]  /*20b80*/  STL [R1+0xe6c], R236 ;  /* 0x000e6cec01007387 */ /* 0x0001e80000100800 */
[----:B0-----:R-:W2:Y:S01]  /*20b90*/  LDL.LU R236, [R1+0x13d0] ;  /* 0x0013d00001ec7983 */ /* 0x001ea20000300800 */
[----:B------:R-:W-:-:S02]  /*20ba0*/  IADD3.X R2, R2, UR5, RZ, P1, !PT ;  /* 0x0000000502027c10 */ /* 0x000fc40008ffe4ff */
[----:B------:R-:W-:-:S03]  /*20bb0*/  IADD3.X R227, R227, UR5, RZ, P6, !PT ;  /* 0x00000005e3e37c10 */ /* 0x000fc6000b7fe4ff */
[----:B------:R0:W-:Y:S04]  /*20bc0*/  STL [R1+0xe88], R2 ;  /* 0x000e880201007387 */ /* 0x0001e80000100800 */
[----:B------:R-:W-:Y:S04]  /*20bd0*/  STL [R1+0xe90], R227 ;  /* 0x000e90e301007387 */ /* 0x000fe80000100800 */
[----:B0-----:R-:W4:Y:S01]  /*20be0*/  LDL.LU R2, [R1+0x13cc] ;  /* 0x0013cc0001027983 */ /* 0x001f220000300800 */
[----:B------:R-:W-:Y:S02]  /*20bf0*/  IADD3 R228, P6, R228, UR8, RZ ;  /* 0x00000008e4e47c10 */ /* 0x000fe4000ffde0ff */
[----:B------:R-:W-:-:S03]  /*20c00*/  IADD3 R222, P1, R222, UR8, RZ ;  /* 0x00000008dede7c10 */ /* 0x000fc6000ff3e0ff */
[----:B------:R-:W-:Y:S01]  /*20c10*/  STL [R1+0xe64], R228 ;  /* 0x000e64e401007387 */ /* 0x000fe20000100800 */
[----:B------:R-:W-:Y:S01]  /*20c20*/  WARPGROUP.ARRIVE ;  /* 0x00000000000079c5 */ /* 0x000fe20000000000 */
[----:B------:R-:W-:Y:S01]  /*20c30*/  UMOV UR40, UR16 ;  /* 0x0000001000287c82 */ /* 0x000fe20008000000 */
[----:B------:R-:W-:Y:S01]  /*20c40*/  UMOV UR41, UR17 ;  /* 0x0000001100297c82 */ /* 0x000fe20008000000 */
[----:B------:R-:W-:Y:S01]  /*20c50*/  UMOV UR42, UR14 ;  /* 0x0000000e002a7c82 */ /* 0x000fe20008000000 */
[----:B------:R-:W-:Y:S02]  /*20c60*/  UMOV UR43, UR15 ;  /* 0x0000000f002b7c82 */ /* 0x000fe40008000000 */
[----:B------:R-:W-:Y:S01]  /*20c70*/  QGMMA.64x256x32.F32.E4M3.E4M3 R24, gdesc[UR40], R24, gsb0 ;  /* 0x03e00000281879f3 */ /* 0x000fe20008000818 */
[----:B------:R-:W-:Y:S02]  /*20c80*/  IADD3.X R3, R3, UR5, RZ, P3, !PT ;  /* 0x0000000503037c10 */ /* 0x000fe40009ffe4ff */
[----:B------:R-:W-:-:S02]  /*20c90*/  IADD3 R221, P3, R221, UR8, RZ ;  /* 0x00000008dddd7c10 */ /* 0x000fc4000ff7e0ff */
[----:B--2---:R-:W-:Y:S02]  /*20ca0*/  IADD3.X R236, R236, UR5, RZ, P2, !PT ;  /* 0x00000005ecec7c10 */ /* 0x004fe400097fe4ff */
[----:B---3--:R-:W-:-:S03]  /*20cb0*/  IADD3 R235, P2, R235, UR8, RZ ;  /* 0x00000008ebeb7c10 */ /* 0x008fc6000ff5e0ff */
[----:B------:R0:W-:Y:S04]  /*20cc0*/  STL [R1+0xe80], R236 ;  /* 0x000e80ec01007387 */ /* 0x0001e80000100800 */
[----:B0-----:R-:W2:Y:S04]  /*20cd0*/  LDL.LU R236, [R1+0x13c8] ;  /* 0x0013c80001ec7983 */ /* 0x001ea80000300800 */
[----:B------:R-:W-:Y:S04]  /*20ce0*/  STL [R1+0xe5c], R222 ;  /* 0x000e5cde01007387 */ /* 0x000fe80000100800 */
[----:B------:R0:W-:Y:S04]  /*20cf0*/  STL [R1+0xe54], R235 ;  /* 0x000e54eb01007387 */ /* 0x0001e80000100800 */
[----:B0-----:R-:W3:Y:S01]  /*20d00*/  LDL.LU R235, [R1+0x13c4] ;  /* 0x0013c40001eb7983 */ /* 0x001ee20000300800 */
[----:B----4-:R-:W-:-:S02]  /*20d10*/  IADD3.X R2, R2, UR5, RZ, P4, !PT ;  /* 0x0000000502027c10 */ /* 0x010fc4000a7fe4ff */
[----:B------:R-:W-:Y:S01]  /*20d20*/  IADD3 R0, P4, R0, UR8, RZ ;  /* 0x0000000800007c10 */ /* 0x000fe2000ff9e0ff */
[----:B------:R0:W-:Y:S01]  /*20d30*/  STL [R1+0xe78], R3 ;  /* 0x000e780301007387 */ /* 0x0001e20000100800 */
[----:B------:R-:W-:Y:S02]  /*20d40*/  IADD3.X R219, R219, UR5, RZ, P5, !PT ;  /* 0x00000005dbdb7c10 */ /* 0x000fe4000affe4ff */
[----:B------:R-:W-:Y:S02]  /*20d50*/  IADD3 R218, P5, R218, UR8, RZ ;  /* 0x00000008dada7c10 */ /* 0x000fe4000ffbe0ff */
[----:B------:R-:W-:Y:S01]  /*20d60*/  IADD3.X R217, R217, UR5, RZ, P6, !PT ;  /* 0x00000005d9d97c10 */ /* 0x000fe2000b7fe4ff */
[----:B0-----:R0:W5:Y:S01]  /*20d70*/  LDL.LU R3, [R1+0x13c0] ;  /* 0x0013c00001037983 */ /* 0x0011620000300800 */
[----:B------:R-:W-:-:S03]  /*20d80*/  IADD3 R215, P6, R215, UR8, RZ ;  /* 0x00000008d7d77c10 */ /* 0x000fc6000ffde0ff */
[----:B------:R1:W-:Y:S01]  /*20d90*/  STL [R1+0xe70], R2 ;  /* 0x000e700201007387 */ /* 0x0003e20000100800 */
[----:B------:R-:W-:Y:S02]  /*20da0*/  IADD3.X R214, R214, UR5, RZ, P1, !PT ;  /* 0x00000005d6d67c10 */ /* 0x000fe40008ffe4ff */
[----:B------:R-:W-:Y:S02]  /*20db0*/  IADD3 R213, P1, R213, UR8, RZ ;  /* 0x00000008d5d57c10 */ /* 0x000fe4000ff3e0ff */
[----:B------:R-:W-:Y:S01]  /*20dc0*/  IADD3.X R211, R211, UR5, RZ, P2, !PT ;  /* 0x00000005d3d37c10 */ /* 0x000fe200097fe4ff */
[----:B-1----:R0:W5:Y:S04]  /*20dd0*/  LDL.LU R2, [R1+0x13bc] ;  /* 0x0013bc0001027983 */ /* 0x0021680000300800 */
[----:B------:R-:W-:Y:S04]  /*20de0*/  STL [R1+0xe4c], R221 ;  /* 0x000e4cdd01007387 */ /* 0x000fe80000100800 */
[----:B------:R1:W-:Y:S01]  /*20df0*/  STL [R1+0xe44], R0 ;  /* 0x000e440001007387 */ /* 0x0003e20000100800 */
[----:B------:R-:W-:-:S02]  /*20e00*/  IADD3 R210, P2, R210, UR8, RZ ;  /* 0x00000008d2d27c10 */ /* 0x000fc4000ff5e0ff */
[----:B------:R-:W-:Y:S02]  /*20e10*/  IADD3.X R209, R209, UR5, RZ, P3, !PT ;  /* 0x00000005d1d17c10 */ /* 0x000fe40009ffe4ff */
[----:B------:R-:W-:Y:S01]  /*20e20*/  IADD3 R207, P3, R207, UR8, RZ ;  /* 0x00000008cfcf7c10 */ /* 0x000fe2000ff7e0ff */
[----:B-1----:R0:W5:Y:S04]  /*20e30*/  LDL.LU R0, [R1+0x13b8] ;  /* 0x0013b80001007983 */ /* 0x0021680000300800 */
[----:B------:R0:W-:Y:S04]  /*20e40*/  STL [R1+0xe68], R219 ;  /* 0x000e68db01007387 */ /* 0x0001e80000100800 */
[----:B------:R0:W-:Y:S01]  /*20e50*/  STL [R1+0xe3c], R218 ;  /* 0x000e3cda01007387 */ /* 0x0001e20000100800 */
[----:B------:R-:W-:-:S03]  /*20e60*/  IADD3.X R206, R206, UR5, RZ, P4, !PT ;  /* 0x00000005cece7c10 */ /* 0x000fc6000a7fe4ff */
[----:B------:R0:W-:Y:S01]  /*20e70*/  STL [R1+0xe60], R217 ;  /* 0x000e60d901007387 */ /* 0x0001e20000100800 */
[----:B------:R-:W-:-:S03]  /*20e80*/  IADD3 R205, P4, R205, UR8, RZ ;  /* 0x00000008cdcd7c10 */ /* 0x000fc6000ff9e0ff */
        /* <DEDUP_REMOVED lines=20> */
[----:B------:R0:W-:Y:S04]  /*20fd0*/  STL [R1+0xe0c], R202 ;  /* 0x000e0cca01007387 */ /* 0x0001e80000100800 */
[----:B------:R0:W-:Y:S04]  /*20fe0*/  STL [R1+0xe30], R201 ;  /* 0x000e30c901007387 */ /* 0x0001e80000100800 */
[----:B------:R0:W-:Y:S04]  /*20ff0*/  STL [R1+0xe04], R199 ;  /* 0x000e04c701007387 */ /* 0x0001e80000100800 */
[----:B------:R0:W-:Y:S04]  /*21000*/  STL [R1+0xe28], R198 ;  /* 0x000e28c601007387 */ /* 0x0001e80000100800 */
[----:B------:R0:W-:Y:S04]  /*21010*/  STL [R1+0xe20], R197 ;  /* 0x000e20c501007387 */ /* 0x0001e80000100800 */
[----:B------:R0:W-:Y:S04]  /*21020*/  STL [R1+0xe18], R195 ;  /* 0x000e18c301007387 */ /* 0x0001e80000100800 */
[----:B------:R0:W-:Y:S04]  /*21030*/  STL [R1+0xe10], R194 ;  /* 0x000e10c201007387 */ /* 0x0001e80000100800 */
[----:B------:R0:W-:Y:S04]  /*21040*/  STL [R1+0xe08], R193 ;  /* 0x000e08c101007387 */ /* 0x0001e80000100800 */
[----:B------:R0:W-:Y:S01]  /*21050*/  STL [R1+0xe00], R191 ;  /* 0x000e00bf01007387 */ /* 0x0001e20000100800 */
[----:B------:R-:W-:-:S02]  /*21060*/  IADD3 R252, P1, R252, UR8, RZ ;  /* 0x00000008fcfc7c10 */ /* 0x000fc4000ff3e0ff */
[----:B------:R-:W-:Y:S02]  /*21070*/  IADD3 R250, P2, R250, UR8, RZ ;  /* 0x00000008fafa7c10 */ /* 0x000fe4000ff5e0ff */
[----:B------:R-:W-:Y:S02]  /*21080*/  IADD3 R248, P3, R248, UR8, RZ ;  /* 0x00000008f8f87c10 */ /* 0x000fe4000ff7e0ff */
[----:B------:R-:W-:Y:S02]  /*21090*/  IADD3.X R251, R251, UR5, RZ, P1, !PT ;  /* 0x00000005fbfb7c10 */ /* 0x000fe40008ffe4ff */
[----:B------:R-:W-:Y:S02]  /*210a0*/  IADD3.X R249, R249, UR5, RZ, P2, !PT ;  /* 0x00000005f9f97c10 */ /* 0x000fe400097fe4ff */
[----:B------:R-:W-:Y:S02]  /*210b0*/  IADD3.X R247, R247, UR5, RZ, P3, !PT ;  /* 0x00000005f7f77c10 */ /* 0x000fe40009ffe4ff */
[----:B------:R-:W-:-:S02]  /*210c0*/  IADD3 R246, P4, R246, UR8, RZ ;  /* 0x00000008f6f67c10 */ /* 0x000fc4000ff9e0ff */
[----:B------:R-:W-:Y:S02]  /*210d0*/  IADD3 R244, P5, R244, UR8, RZ ;  /* 0x00000008f4f47c10 */ /* 0x000fe4000ffbe0ff */
[----:B------:R-:W-:Y:S02]  /*210e0*/  IADD3 R242, P6, R242, UR8, RZ ;  /* 0x00000008f2f27c10 */ /* 0x000fe4000ffde0ff */
[----:B------:R-:W-:Y:S02]  /*210f0*/  IADD3 R240, P1, R240, UR8, RZ ;  /* 0x00000008f0f07c10 */ /* 0x000fe4000ff3e0ff */
[----:B------:R-:W-:Y:S01]  /*21100*/  IADD3 R238, P2, R238, UR8, RZ ;  /* 0x00000008eeee7c10 */ /* 0x000fe2000ff5e0ff */
[----:B------:R-:W-:Y:S02]  /*21110*/  WARPGROUP.DEPBAR.LE gsb0, 0x0 ;  /* 0x00008000000079c5 */ /* 0x000fe40000010000 */
[----:B------:R-:W-:Y:S02]  /*21120*/  IADD3.X R245, R245, UR5, RZ, P4, !PT ;  /* 0x00000005f5f57c10 */ /* 0x000fe4000a7fe4ff */
[----:B------:R-:W-:-:S02]  /*21130*/  IADD3.X R243, R243, UR5, RZ, P5, !PT ;  /* 0x00000005f3f37c10 */ /* 0x000fc4000affe4ff */
[----:B------:R-:W-:Y:S02]  /*21140*/  IADD3.X R241, R241, UR5, RZ, P6, !PT ;  /* 0x00000005f1f17c10 */ /* 0x000fe4000b7fe4ff */
[----:B------:R-:W-:Y:S02]  /*21150*/  IADD3.X R239, R239, UR5, RZ, P1, !PT ;  /* 0x00000005efef7c10 */ /* 0x000fe40008ffe4ff */
[----:B------:R-:W-:Y:S02]  /*21160*/  IADD3.X R237, R237, UR5, RZ, P2, !PT ;  /* 0x00000005eded7c10 */ /* 0x000fe400097fe4ff */
[----:B--2---:R-:W-:-:S04]  /*21170*/  IADD3 R236, P3, R236, UR8, RZ ;  /* 0x00000008ecec7c10 */ /* 0x004fc8000ff7e0ff */
[----:B---3--:R-:W-:Y:S01]  /*21180*/  IADD3.X R235, R235, UR5, RZ, P3, !PT ;  /* 0x00000005ebeb7c10 */ /* 0x008fe20009ffe4ff */
[----:B0-----:R-:W-:Y:S08]  /*21190*/  @P0 BRA `(.L_x_1) ;  /* 0xffffff0c00240947 */ /* 0x001ff0000383ffff */
.L_x_0:
[----:B------:R-:W2:Y:S01]  /*211a0*/  LDL.LU R166, [R1+0xc50] ;  /* 0x000c500001a67983 */ /* 0x000ea20000300800 */
[----:B------:R-:W-:Y:S01]  /*211b0*/  ULDC UR5, c[0x0][0x244] ;  /* 0x0000910000057ab9 */ /* 0x000fe20000000800 */
[----:B------:R-:W-:Y:S01]  /*211c0*/  ULDC.64 UR10, c[0x0][0x228] ;  /* 0x00008a00000a7ab9 */ /* 0x000fe20000000a00 */
[----:B------:R-:W-:Y:S01]  /*211d0*/  ULDC.64 UR8, c[0x0][0x228] ;  /* 0x00008a0000087ab9 */ /* 0x000fe20000000a00 */
[----:B------:R-:W3:Y:S01]  /*211e0*/  LDL.LU R165, [R1+0xc54] ;  /* 0x000c540001a57983 */ /* 0x000ee20000300800 */
[----:B------:R-:W-:Y:S01]  /*211f0*/  ULDC.64 UR12, c[0x0][0x220] ;  /* 0x00008800000c7ab9 */ /* 0x000fe20000000a00 */
[----:B------:R-:W-:Y:S01]  /*21200*/  ULDC.64 UR6, c[0x0][0x228] ;  /* 0x00008a0000067ab9 */ /* 0x000fe20000000a00 */
[----:B------:R-:W-:Y:S01]  /*21210*/  MOV R10, UR59 ;  /* 0x0000003b000a7c02 */ /* 0x000fe20008000f00 */
[----:B------:R-:W4:Y:S01]  /*21220*/  LDL.LU R164, [R1+0xc58] ;  /* 0x000c580001a47983 */ /* 0x000f220000300800 */
[----:B------:R-:W-:Y:S01]  /*21230*/  MOV R14, UR4 ;  /* 0x00000004000e7c02 */ /* 0x000fe20008000f00 */
[----:B------:R-:W-:Y:S01]  /*21240*/  ULDC.64 UR14, c[0x0][0x228] ;  /* 0x00008a00000e7ab9 */ /* 0x000fe20000000a00 */
[----:B------:R-:W-:Y:S01]  /*21250*/  LOP3.LUT R250, R250, 0xfffffdff, RZ, 0xc0, !PT ;  /* 0xfffffdfffafa7812 */ /* 0x000fe200078ec0ff */
[----:B------:R-:W4:Y:S01]  /*21260*/  LDL.LU R163, [R1+0xc5c] ;  /* 0x000c5c0001a37983 */ /* 0x000f220000300800 */
[----:B------:R-:W-:Y:S01]  /*21270*/  ULDC.64 UR16, c[0x0][0x228] ;  /* 0x00008a0000107ab9 */ /* 0x000fe20000000a00 */
[----:B------:R-:W-:Y:S01]  /*21280*/  ULDC.64 UR18, c[0x0][0x228] ;  /* 0x00008a0000127ab9 */ /* 0x000fe20000000a00 */
[----:B------:R-:W-:Y:S01]  /*21290*/  ULDC.64 UR36, c[0x0][0x228] ;  /* 0x00008a0000247ab9 */ /* 0x000fe20000000a00 */
[----:B------:R-:W4:Y:S01]  /*212a0*/  LDL.LU R162, [R1+0xc60] ;  /* 0x000c600001a27983 */ /* 0x000f220000300800 */
[----:B------:R-:W-:Y:S01]  /*212b0*/  ULDC.64 UR28, c[0x0][0x228] ;  /* 0x00008a00001c7ab9 */ /* 0x000fe20000000a00 */
[C---:B-----5:R-:W-:Y:S01]  /*212c0*/  VIADD R185, R0.reuse, 0x13c ;  /* 0x0000013c00b97836 */ /* 0x060fe20000000000 */
[----:B------:R-:W-:Y:S01]  /*212d0*/  ULDC.64 UR22, c[0x0][0x228] ;  /* 0x00008a0000167ab9 */ /* 0x000fe20000000a00 */
[----:B------:R-:W4:Y:S01]  /*212e0*/  LDL.LU R161, [R1+0xc64] ;  /* 0x000c640001a17983 */ /* 0x000f220000300800 */
[C---:B------:R-:W-:Y:S01]  /*212f0*/  VIADD R184, R0.reuse, 0x13a ;  /* 0x0000013a00b87836 */ /* 0x040fe20000000000 */
[----:B------:R-:W-:Y:S01]  /*21300*/  ULDC.64 UR34, c[0x0][0x228] ;  /* 0x00008a0000227ab9 */ /* 0x000fe20000000a00 */
[C---:B------:R-:W-:Y:S01]  /*21310*/  VIADD R183, R0.reuse, 0x138 ;  /* 0x0000013800b77836 */ /* 0x040fe20000000000 */
        /* <DEDUP_REMOVED lines=9> */
[----:B------:R-:W-:Y:S01]  /*213b0*/  ULDC.64 UR32, c[0x0][0x228] ;  /* 0x00008a0000207ab9 */ /* 0x000fe20000000a00 */
[C---:B------:R-:W-:Y:S01]  /*213c0*/  VIADD R178, R0.reuse, 0x12e ;  /* 0x0000012e00b27836 */ /* 0x040fe20000000000 */
[----:B------:R-:W-:Y:S01]  /*213d0*/  ULDC.64 UR24, c[0x0][0x228] ;  /* 0x00008a0000187ab9 */ /* 0x000fe20000000a00 */
[----:B------:R-:W4:Y:S01]  /*213e0*/  LDL.LU R157, [R1+0xc74] ;  /* 0x000c7400019d7983 */ /* 0x000f220000300800 */
[----:B------:R-:W-:Y:S01]  /*213f0*/  VIADD R177, R0, 0x12c ;  /* 0x0000012c00b17836 */ /* 0x000fe20000000000 */
[----:B------:R-:W-:-:S02]  /*21400*/  ULDC.64 UR30, c[0x0][0x228] ;  /* 0x00008a00001e7ab9 */ /* 0x000fc40000000a00 */
[----:B------:R-:W4:Y:S04]  /*21410*/  LDL.LU R156, [R1+0xc78] ;  /* 0x000c7800019c7983 */ /* 0x000f280000300800 */
        /* <DEDUP_REMOVED lines=13> */
[----:B-1----:R-:W4:Y:S04]  /*214f0*/  LDL.LU R7, [R1+0xc04] ;  /* 0x000c040001077983 */ /* 0x002f280000300800 */
[----:B------:R-:W4:Y:S04]  /*21500*/  LDL.LU R6, [R1+0xc40] ;  /* 0x000c400001067983 */ /* 0x000f280000300800 */
[----:B------:R-:W4:Y:S04]  /*21510*/  LDL.LU R5, [R1+0xc44] ;  /* 0x000c440001057983 */ /* 0x000f280000300800 */
[----:B------:R-:W4:Y:S04]  /*21520*/  LDL.LU R4, [R1+0xc48] ;  /* 0x000c480001047983 */ /* 0x000f280000300800 */
[----:B------:R-:W2:Y:S04]  /*21530*/  LDL.LU R167, [R1+0xc4c] ;  /* 0x000c4c0001a77983 */ /* 0x000ea80000300800 */
        /* <DEDUP_REMOVED lines=29> */
[----:B------:R0:W-:Y:S04]  /*21710*/  STL [R1+0x13b8], R238 ;  /* 0x0013b8ee01007387 */ /* 0x0001e80000100800 */
[----:B------:R-:W4:Y:S01]  /*21720*/  LDL.LU R9, [R1+0x13b4] ;  /* 0x0013b40001097983 */ /* 0x000f220000300800 */
[----:B------:R-:W-:Y:S01]  /*21730*/  UMOV UR4, UR7 ;  /* 0x0000000700047c82 */ /* 0x000fe20008000000 */
[----:B------:R-:W-:Y:S01]  /*21740*/  UMOV UR60, UR6 ;  /* 0x00000006003c7c82 */ /* 0x000fe20008000000 */
[----:B------:R-:W-:Y:S01]  /*21750*/  ULDC.64 UR6, c[0x0][0x220] ;  /* 0x0000880000067ab9 */ /* 0x000fe20000000a00 */
[----:B------:R1:W-:Y:S01]  /*21760*/  STL [R1+0xfe8], R10 ;  /* 0x000fe80a01007387 */ /* 0x0003e20000100800 */
[----:B------:R-:W-:Y:S01]  /*21770*/  LOP3.LUT R236, R236, 0x7fffffff, RZ, 0xc0, !PT ;  /* 0x7fffffffecec7812 */ /* 0x000fe200078ec0ff */
[----:B------:R-:W-:Y:S01]  /*21780*/  UMOV UR61, UR19 ;  /* 0x00000013003d7c82 */ /* 0x000fe20008000000 */
[----:B0-----:R-:W-:Y:S01]  /*21790*/  MOV R238, UR58 ;  /* 0x0000003a00ee7c02 */ /* 0x001fe20008000f00 */
[C---:B------:R-:W-:Y:S01]  /*217a0*/  VIADD R176, R0.reuse, 0x12a ;  /* 0x0000012a00b07836 */ /* 0x040fe20000000000 */
[----:B------:R-:W-:Y:S01]  /*217b0*/  MOV R193, UR21 ;  /* 0x0000001500c17c02 */ /* 0x000fe20008000f00 */
[C---:B------:R-:W-:Y:S01]  /*217c0*/  VIADD R175, R0.reuse, 0x128 ;  /* 0x0000012800af7836 */ /* 0x040fe20000000000 */
[----:B------:R-:W-:Y:S01]  /*217d0*/  MOV R192, UR20 ;  /* 0x0000001400c07c02 */ /* 0x000fe20008000f00 */
[----:B------:R-:W-:Y:S01]  /*217e0*/  STL [R1+0x13bc], R238 ;  /* 0x0013bcee01007387 */ /* 0x000fe20000100800 */
[----:B------:R-:W-:Y:S01]  /*217f0*/  ULDC.64 UR20, c[0x0][0x228] ;  /* 0x00008a0000147ab9 */ /* 0x000fe20000000a00 */
[----:B------:R-:W-:Y:S01]  /*21800*/  MOV R186, UR60 ;  /* 0x0000003c00ba7c02 */ /* 0x000fe20008000f00 */
[----:B------:R-:W-:Y:S01]  /*21810*/  UMOV UR46, UR21 ;  /* 0x00000015002e7c82 */ /* 0x000fe20008000000 */
[----:B------:R0:W-:Y:S01]  /*21820*/  STL [R1+0x13c0], R14 ;  /* 0x0013c00e01007387 */ /* 0x0001e20000100800 */
[----:B------:R-:W-:Y:S01]  /*21830*/  LOP3.LUT R235, R235, 0x7fffffff, RZ, 0xc0, !PT ;  /* 0x7fffffffebeb7812 */ /* 0x000fe200078ec0ff */
[C---:B------:R-:W-:Y:S01]  /*21840*/  VIADD R174, R0.reuse, 0x126 ;  /* 0x0000012600ae7836 */ /* 0x040fe20000000000 */
[----:B------:R-:W-:Y:S01]  /*21850*/  MOV R187, UR61 ;  /* 0x0000003d00bb7c02 */ /* 0x000fe20008000f00 */
[----:B------:R-:W-:Y:S01]  /*21860*/  VIADD R173, R0, 0x124 ;  /* 0x0000012400ad7836 */ /* 0x000fe20000000000 */
[----:B------:R-:W-:Y:S01]  /*21870*/  LOP3.LUT R234, R234, 0x7fffffff, RZ, 0xc0, !PT ;  /* 0x7fffffffeaea7812 */ /* 0x000fe200078ec0ff */
[C---:B------:R-:W-:Y:S01]  /*21880*/  VIADD R172, R0.reuse, 0x122 ;  /* 0x0000012200ac7836 */ /* 0x040fe20000000000 */
[----:B------:R-:W-:Y:S01]  /*21890*/  LOP3.LUT R233, R233, 0xbfffffff, RZ, 0xc0, !PT ;  /* 0xbfffffffe9e97812 */ /* 0x000fe200078ec0ff */
        /* <DEDUP_REMOVED lines=8> */
[----:B-1----:R-:W-:Y:S01]  /*21920*/  VIADD R10, R0, 0xe0 ;  /* 0x000000e0000a7836 */ /* 0x002fe20000000000 */
[----:B------:R-:W-:Y:S01]  /*21930*/  LOP3.LUT R228, R228, 0xffbfffff, RZ, 0xc0, !PT ;  /* 0xffbfffffe4e47812 */ /* 0x000fe200078ec0ff */
[----:B--2---:R-:W-:-:S02]  /*21940*/  IMAD.MOV.U32 R168, RZ, RZ, R167 ;  /* 0x000000ffffa87224 */ /* 0x004fc400078e00a7 */
[----:B------:R-:W-:Y:S02]  /*21950*/  IMAD.MOV.U32 R167, RZ, RZ, R166 ;  /* 0x000000ffffa77224 */ /* 0x000fe400078e00a6 */
[----:B---3--:R-:W-:Y:S02]  /*21960*/  IMAD.MOV.U32 R166, RZ, RZ, R165 ;  /* 0x000000ffffa67224 */ /* 0x008fe400078e00a5 */
[----:B----4-:R-:W-:Y:S02]  /*21970*/  IMAD.MOV.U32 R165, RZ, RZ, R164 ;  /* 0x000000ffffa57224 */ /* 0x010fe400078e00a4 */
        /* <DEDUP_REMOVED lines=34> */
[----:B------:R-:W1:Y:S01]  /*21ba0*/  LDC R6, c[0x0][0x244] ;  /* 0x00009100ff067b82 */ /* 0x000e620000000800 */
        /* <DEDUP_REMOVED lines=18> */
[----:B------:R-:W-:Y:S01]  /*21cd0*/  IMAD R7, R2, UR5, RZ ;  /* 0x0000000502077c24 */ /* 0x000fe2000f8e02ff */
[----:B------:R-:W-:Y:S01]  /*21ce0*/  ULDC UR5, c[0x0][0x248] ;  /* 0x0000920000057ab9 */ /* 0x000fe20000000800 */
[----:B------:R-:W-:Y:S02]  /*21cf0*/  IMAD.MOV.U32 R18, RZ, RZ, R8 ;  /* 0x000000ffff127224 */ /* 0x000fe400078e0008 */
[----:B------:R-:W-:Y:S02]  /*21d00*/  IMAD.MOV.U32 R8, RZ, RZ, R5 ;  /* 0x000000ffff087224 */ /* 0x000fe400078e0005 */
[C---:B------:R-:W-:Y:S02]  /*21d10*/  VIADD R5, R0.reuse, 0x13e ;  /* 0x0000013e00057836 */ /* 0x040fe40000000000 */
[----:B------:R-:W-:-:S02]  /*21d20*/  VIADD R4, R0, 0x13f ;  /* 0x0000013f00047836 */ /* 0x000fc40000000000 */
[----:B-1----:R-:W-:Y:S01]  /*21d30*/  IMAD R6, R6, 0x80, R7 ;  /* 0x0000008006067824 */ /* 0x002fe200078e0207 */
[----:B------:R-:W-:Y:S01]  /*21d40*/  ISETP.GE.AND P1, PT, R5, UR11, PT ;  /* 0x0000000b05007c0c */ /* 0x000fe2000bf26270 */
[----:B------:R-:W-:Y:S01]  /*21d50*/  IMAD R124, R0, UR5, RZ ;  /* 0x00000005007c7c24 */ /* 0x000fe2000f8e02ff */
[----:B------:R-:W-:Y:S01]  /*21d60*/  ISETP.GE.AND P3, PT, R4, UR9, PT ;  /* 0x0000000904007c0c */ /* 0x000fe2000bf66270 */
[----:B------:R-:W-:Y:S01]  /*21d70*/  VIADD R4, R0, 0x13d ;  /* 0x0000013d00047836 */ /* 0x000fe20000000000 */
[C---:B------:R-:W-:Y:S01]  /*21d80*/  IADD3 R5, P2, R6.reuse, UR12, RZ ;  /* 0x0000000c06057c10 */ /* 0x040fe2000ff5e0ff */
[----:B------:R-:W-:Y:S01]  /*21d90*/  ULDC UR9, c[0x0][0x248] ;  /* 0x0000920000097ab9 */ /* 0x000fe20000000800 */
[----:B------:R-:W-:Y:S01]  /*21da0*/  ISETP.GE.AND P5, PT, R9, UR4, PT ;  /* 0x0000000409007c0c */ /* 0x000fe2000bfa6270 */
[----:B------:R-:W-:Y:S01]  /*21db0*/  UMOV UR12, UR18 ;  /* 0x00000012000c7c82 */ /* 0x000fe20008000000 */
[----:B------:R-:W-:Y:S01]  /*21dc0*/  LEA.HI.X.SX32 R6, R6, UR13, 0x1, P2 ;  /* 0x0000000d06067c11 */ /* 0x000fe200090f0eff */
[----:B------:R1:W-:Y:S01]  /*21dd0*/  STL [R1+0x13c4], R5 ;  /* 0x0013c40501007387 */ /* 0x0003e20000100800 */
[----:B------:R-:W-:Y:S01]  /*21de0*/  ISETP.GE.AND P0, PT, R4, UR15, PT ;  /* 0x0000000f04007c0c */ /* 0x000fe2000bf06270 */
[----:B------:R-:W-:Y:S01]  /*21df0*/  ULDC.64 UR18, c[0x0][0x228] ;  /* 0x00008a0000127ab9 */ /* 0x000fe20000000a00 */
[----:B------:R-:W-:Y:S01]  /*21e00*/  IADD3 R4, P4, R7, UR6, RZ ;  /* 0x0000000607047c10 */ /* 0x000fe2000ff9e0ff */
[----:B------:R-:W-:Y:S01]  /*21e10*/  STL [R1+0x13c8], R6 ;  /* 0x0013c80601007387 */ /* 0x000fe20000100800 */
[----:B------:R-:W-:Y:S01]  /*21e20*/  ISETP.LT.AND P6, PT, R3, UR8, !P5 ;  /* 0x0000000803007c0c */ /* 0x000fe2000efc1270 */
[----:B------:R-:W-:Y:S01]  /*21e30*/  ULDC UR8, c[0x0][0x248] ;  /* 0x0000920000087ab9 */ /* 0x000fe20000000800 */
[----:B------:R-:W-:Y:S01]  /*21e40*/  SHF.R.S32.HI R123, RZ, 0x1f, R124 ;  /* 0x0000001fff7b7819 */ /* 0x000fe2000001147c */
[----:B------:R2:W-:Y:S01]  /*21e50*/  STL [R1+0xea8], R124 ;  /* 0x000ea87c01007387 */ /* 0x0005e20000100800 */
[----:B0-----:R-:W-:Y:S01]  /*21e60*/  VIADD R14, R124, UR8 ;  /* 0x000000087c0e7c36 */ /* 0x001fe20008000000 */
[----:B------:R-:W-:Y:S01]  /*21e70*/  LEA.HI.X.SX32 R7, R7, UR7, 0x1, P4 ;  /* 0x0000000707077c11 */ /* 0x000fe2000a0f0eff */
[----:B------:R-:W-:Y:S01]  /*21e80*/  ULDC.64 UR6, c[0x0][0x228] ;  /* 0x00008a0000067ab9 */ /* 0x000fe20000000a00 */
[----:B------:R-:W-:Y:S01]  /*21e90*/  ISETP.LT.AND P5, PT, R2, UR10, !P5 ;  /* 0x0000000a02007c0c */ /* 0x000fe2000efa1270 */
[----:B------:R0:W-:Y:S01]  /*21ea0*/  STL [R1+0x10d4], R123 ;  /* 0x0010d47b01007387 */ /* 0x0001e20000100800 */
[----:B-1----:R-:W-:Y:S01]  /*21eb0*/  SHF.R.S32.HI R5, RZ, 0x1f, R14 ;  /* 0x0000001fff057819 */ /* 0x002fe2000001140e */
[----:B------:R-:W-:Y:S01]  /*21ec0*/  UMOV UR56, UR6 ;  /* 0x0000000600387c82 */ /* 0x000fe20008000000 */
[----:B------:R-:W-:Y:S01]  /*21ed0*/  ISETP.LT.AND P4, PT, R3, UR14, !P3 ;  /* 0x0000000e03007c0c */ /* 0x000fe2000df81270 */
[----:B------:R-:W-:Y:S01]  /*21ee0*/  STL [R1+0xe2c], R14 ;  /* 0x000e2c0e01007387 */ /* 0x000fe20000100800 */
[-C--:B--2---:R-:W-:Y:S01]  /*21ef0*/  IADD3 R124, P2, R124, R4.reuse, RZ ;  /* 0x000000047c7c7210 */ /* 0x084fe20007f5e0ff */
[----:B------:R-:W-:Y:S01]  /*21f00*/  UMOV UR49, UR7 ;  /* 0x0000000700317c82 */ /* 0x000fe20008000000 */
[----:B------:R-:W-:Y:S01]  /*21f10*/  @P6 LOP3.LUT R250, R250, 0x200, RZ, 0xfc, !PT ;  /* 0x00000200fafa6812 */ /* 0x000fe200078efcff */
[----:B------:R-:W-:Y:S01]  /*21f20*/  ULDC.64 UR6, c[0x0][0x228] ;  /* 0x00008a0000067ab9 */ /* 0x000fe20000000a00 */
[----:B------:R-:W-:Y:S01]  /*21f30*/  ISETP.LT.AND P3, PT, R2, UR16, !P3 ;  /* 0x0000001002007c0c */ /* 0x000fe2000df61270 */
[--C-:B------:R-:W-:Y:S01]  /*21f40*/  IMAD.X R125, R123, 0x1, R7.reuse, P2 ;  /* 0x000000017b7d7824 */ /* 0x100fe200010e0607 */
[----:B------:R-:W-:Y:S01]  /*21f50*/  LOP3.LUT R250, R250, 0xfffffeff, RZ, 0xc0, !PT ;  /* 0xfffffefffafa7812 */ /* 0x000fe200078ec0ff */
[----:B0-----:R-:W-:Y:S01]  /*21f60*/  VIADD R123, R14, UR9 ;  /* 0x000000090e7b7c36 */ /* 0x001fe20008000000 */
[----:B------:R-:W-:Y:S01]  /*21f70*/  UMOV UR54, UR6 ;  /* 0x0000000600367c82 */ /* 0x000fe20008000000 */
[----:B------:R-:W-:Y:S01]  /*21f80*/  ULDC.64 UR14, c[0x0][0x228] ;  /* 0x00008a00000e7ab9 */ /* 0x000fe20000000a00 */
[----:B------:R0:W-:Y:S01]  /*21f90*/  STL.64 [R1+0xe30], R124 ;  /* 0x000e307c01007387 */ /* 0x0001e20000100a00 */
[----:B------:R-:W-:Y:S01]  /*21fa0*/  @P5 LOP3.LUT R250, R250, 0x100, RZ, 0xfc, !PT ;  /* 0x00000100fafa5812 */ /* 0x000fe200078efcff */
[----:B------:R-:W-:Y:S01]  /*21fb0*/  UMOV UR41, UR7 ;  /* 0x0000000700297c82 */ /* 0x000fe20008000000 */
[----:B------:R-:W-:Y:S01]  /*21fc0*/  ULDC.64 UR6, c[0x0][0x228] ;  /* 0x00008a0000067ab9 */ /* 0x000fe20000000a00 */
[----:B------:R1:W-:Y:S01]  /*21fd0*/  STL [R1+0xf80], R5 ;  /* 0x000f800501007387 */ /* 0x0003e20000100800 */
[----:B------:R-:W-:Y:S01]  /*21fe0*/  LOP3.LUT R250, R250, 0xffffff7f, RZ, 0xc0, !PT ;  /* 0xffffff7ffafa7812 */ /* 0x000fe200078ec0ff */
[----:B------:R-:W-:Y:S01]  /*21ff0*/  UMOV UR47, UR6 ;  /* 0x00000006002f7c82 */ /* 0x000fe20008000000 */
[----:B------:R-:W-:Y:S01]  /*22000*/  UMOV UR40, UR7 ;  /* 0x0000000700287c82 */ /* 0x000fe20008000000 */
[----:B------:R-:W-:Y:S01]  /*22010*/  STL [R1+0xe28], R123 ;  /* 0x000e287b01007387 */ /* 0x000fe20000100800 */
[----:B------:R-:W-:Y:S01]  /*22020*/  @P4 LOP3.LUT R250, R250, 0x80, RZ, 0xfc, !PT ;  /* 0x00000080fafa4812 */ /* 0x000fe200078efcff */
[----:B------:R-:W-:Y:S01]  /*22030*/  ULDC.64 UR6, c[0x0][0x228] ;  /* 0x00008a0000067ab9 */ /* 0x000fe20000000a00 */
[----:B------:R-:W-:Y:S01]  /*22040*/  ULDC.64 UR10, c[0x0][0x228] ;  /* 0x00008a00000a7ab9 */ /* 0x000fe20000000a00 */
[-C--:B0-----:R-:W-:Y:S01]  /*22050*/  IADD3 R124, P2, R14, R4.reuse, RZ ;  /* 0x000000040e7c7210 */ /* 0x081fe20007f5e0ff */
[----:B------:R-:W-:Y:S01]  /*22060*/  UMOV UR50, UR6 ;  /* 0x0000000600327c82 */ /* 0x000fe20008000000 */
[----:B------:R-:W-:Y:S01]  /*22070*/  LOP3.LUT R250, R250, 0xffffffbf, RZ, 0xc0, !PT ;  /* 0xffffffbffafa7812 */ /* 0x000fe200078ec0ff */
[----:B------:R-:W-:Y:S01]  /*22080*/  UMOV UR4, UR7 ;  /* 0x0000000700047c82 */ /* 0x000fe20008000000 */
[----:B------:R-:W-:Y:S01]  /*22090*/  ULDC.64 UR6, c[0x0][0x228] ;  /* 0x00008a0000067ab9 */ /* 0x000fe20000000a00 */
[----:B------:R-:W-:Y:S01]  /*220a0*/  IMAD.X R125, R5, 0x1, R7, P2 ;  /* 0x00000001057d7824 */ /* 0x000fe200010e0607 */
[----:B-1----:R-:W-:Y:S01]  /*220b0*/  SHF.R.S32.HI R5, RZ, 0x1f, R123 ;  /* 0x0000001fff057819 */ /* 0x002fe2000001147b */
[----:B------:R-:W-:Y:S01]  /*220c0*/  UMOV UR55, UR10 ;  /* 0x0000000a00377c82 */ /* 0x000fe20008000000 */
[----:B------:R-:W-:Y:S01]  /*220d0*/  @P3 LOP3.LUT R250, R250, 0x40, RZ, 0xfc, !PT ;  /* 0x00000040fafa3812 */ /* 0x000fe200078efcff */
[----:B------:R-:W-:Y:S01]  /*220e0*/  UMOV UR52, UR11 ;  /* 0x0000000b00347c82 */ /* 0x000fe20008000000 */
[----:B------:R0:W-:Y:S01]  /*220f0*/  STL.64 [R1+0xe38], R124 ;  /* 0x000e387c01007387 */ /* 0x0001e20000100a00 */
[----:B------:R-:W-:Y:S01]  /*22100*/  ULDC.64 UR10, c[0x0][0x228] ;  /* 0x00008a00000a7ab9 */ /* 0x000fe20000000a00 */
[----:B------:R-:W-:Y:S01]  /*22110*/  LOP3.LUT R250, R250, 0xffffffdf, RZ, 0xc0, !PT ;  /* 0xffffffdffafa7812 */ /* 0x000fe200078ec0ff */
[----:B------:R-:W-:Y:S01]  /*22120*/  UMOV UR48, UR10 ;  /* 0x0000000a00307c82 */ /* 0x000fe20008000000 */
[----:B------:R-:W-:Y:S01]  /*22130*/  UMOV UR45, UR11 ;  /* 0x0000000b002d7c82 */ /* 0x000fe20008000000 */
[----:B------:R-:W-:Y:S01]  /*22140*/  ULDC.64 UR10, c[0x0][0x228] ;  /* 0x00008a00000a7ab9 */ /* 0x000fe20000000a00 */
[----:B------:R-:W-:Y:S01]  /*22150*/  UMOV UR43, UR18 ;  /* 0x00000012002b7c82 */ /* 0x000fe20008000000 */
[----:B------:R-:W-:Y:S01]  /*22160*/  UMOV UR39, UR19 ;  /* 0x0000001300277c82 */ /* 0x000fe20008000000 */
[----:B------:R-:W-:Y:S01]  /*22170*/  ULDC.64 UR18, c[0x0][0x228] ;  /* 0x00008a0000127ab9 */ /* 0x000fe20000000a00 */
[----:B------:R-:W-:Y:S01]  /*22180*/  MOV R190, UR4 ;  /* 0x0000000400be7c02 */ /* 0x000fe20008000f00 */
[----:B------:R-:W-:Y:S01]  /*22190*/  UMOV UR5, UR19 ;  /* 0x0000001300057c82 */ /* 0x000fe20008000000 */
[----:B------:R-:W-:Y:S01]  /*221a0*/  UMOV UR51, UR18 ;  /* 0x0000001200337c82 */ /* 0x000fe20008000000 */
[----:B0-----:R-:W-:Y:S01]  /*221b0*/  IADD3 R124, P2, R123, R4, RZ ;  /* 0x000000047b7c7210 */ /* 0x001fe20007f5e0ff */
[----:B------:R-:W-:Y:S01]  /*221c0*/  ULDC.64 UR18, c[0x0][0x228] ;  /* 0x00008a0000127ab9 */ /* 0x000fe20000000a00 */
[----:B------:R-:W-:Y:S01]  /*221d0*/  MOV R191, UR5 ;  /* 0x0000000500bf7c02 */ /* 0x000fe20008000f00 */
[----:B------:R-:W-:Y:S01]  /*221e0*/  UMOV UR5, UR20 ;  /* 0x0000001400057c82 */ /* 0x000fe20008000000 */
[----:B------:R-:W-:Y:S01]  /*221f0*/  ULDC.64 UR20, c[0x0][0x228] ;  /* 0x00008a0000147ab9 */ /* 0x000fe20000000a00 */
[----:B------:R-:W-:Y:S01]  /*22200*/  IMAD.X R125, R5, 0x1, R7, P2 ;  /* 0x00000001057d7824 */ /* 0x000fe200010e0607 */
[C---:B------:R-:W-:Y:S01]  /*22210*/  ISETP.LT.AND P2, PT, R3.reuse, UR12, !P1 ;  /* 0x0000000c03007c0c */ /* 0x040fe2000cf41270 */
[----:B------:R-:W-:Y:S01]  /*22220*/  UMOV UR4, UR20 ;  /* 0x0000001400047c82 */ /* 0x000fe20008000000 */
[----:B------:R-:W-:Y:S01]  /*22230*/  ISETP.LT.AND P1, PT, R2, UR36, !P1 ;  /* 0x0000002402007c0c */ /* 0x000fe2000cf21270 */
[----:B------:R-:W-:Y:S01]  /*22240*/  UMOV UR38, UR21 ;  /* 0x0000001500267c82 */ /* 0x000fe20008000000 */
[----:B------:R-:W-:Y:S01]  /*22250*/  ULDC.64 UR20, c[0x0][0x228] ;  /* 0x00008a0000147ab9 */ /* 0x000fe20000000a00 */
[----:B------:R-:W-:Y:S01]  /*22260*/  MOV R189, UR41 ;  /* 0x0000002900bd7c02 */ /* 0x000fe20008000f00 */
[----:B------:R-:W-:Y:S01]  /*22270*/  UMOV UR36, UR20 ;  /* 0x0000001400247c82 */ /* 0x000fe20008000000 */
[----:B------:R-:W-:Y:S01]  /*22280*/  UMOV UR41, UR18 ;  /* 0x0000001200297c82 */ /* 0x000fe20008000000 */
[----:B------:R-:W-:Y:S01]  /*22290*/  UMOV UR53, UR19 ;  /* 0x0000001300357c82 */ /* 0x000fe20008000000 */
[----:B------:R-:W-:Y:S01]  /*222a0*/  ULDC.64 UR18, c[0x0][0x228] ;  /* 0x00008a0000127ab9 */ /* 0x000fe20000000a00 */
[----:B------:R-:W-:Y:S01]  /*222b0*/  ULDC.64 UR8, c[0x0][0x228] ;  /* 0x00008a0000087ab9 */ /* 0x000fe20000000a00 */
[----:B------:R-:W-:Y:S01]  /*222c0*/  MOV R188, UR40 ;  /* 0x0000002800bc7c02 */ /* 0x000fe20008000f00 */
[----:B------:R-:W-:Y:S01]  /*222d0*/  UMOV UR40, UR8 ;  /* 0x0000000800287c82 */ /* 0x000fe20008000000 */
[----:B------:R-:W-:Y:S01]  /*222e0*/  @P2 LOP3.LUT R250, R250, 0x20, RZ, 0xfc, !PT ;  /* 0x00000020fafa2812 */ /* 0x000fe200078efcff */
[----:B------:R-:W-:Y:S01]  /*222f0*/  ULDC.64 UR12, c[0x0][0x228] ;  /* 0x00008a00000c7ab9 */ /* 0x000fe20000000a00 */
[----:B------:R-:W-:Y:S01]  /*22300*/  ISETP.LT.AND P2, PT, R3, UR56, !P0 ;  /* 0x0000003803007c0c */ /* 0x000fe2000c741270 */
[----:B------:R-:W-:Y:S01]  /*22310*/  UMOV UR44, UR9 ;  /* 0x00000009002c7c82 */ /* 0x000fe20008000000 */
[----:B------:R-:W-:Y:S01]  /*22320*/  LOP3.LUT R250, R250, 0xffffffef, RZ, 0xc0, !PT ;  /* 0xffffffeffafa7812 */ /* 0x000fe200078ec0ff */
[----:B------:R-:W-:Y:S01]  /*22330*/  ULDC.64 UR8, c[0x0][0x228] ;  /* 0x00008a0000087ab9 */ /* 0x000fe20000000a00 */
[----:B------:R-:W-:Y:S01]  /*22340*/  IMAD.MOV.U32 R217, RZ, RZ, R171 ;  /* 0x000000ffffd97224 */ /* 0x000fe200078e00ab */
[----:B------:R-:W-:Y:S01]  /*22350*/  UMOV UR61, UR8 ;  /* 0x00000008003d7c82 */ /* 0x000fe20008000000 */
[----:B------:R-:W-:Y:S01]  /*22360*/  @P1 LOP3.LUT R250, R250, 0x10, RZ, 0xfc, !PT ;  /* 0x00000010fafa1812 */ /* 0x000fe200078efcff */
[----:B------:R-:W-:Y:S01]  /*22370*/  UMOV UR42, UR9 ;  /* 0x00000009002a7c82 */ /* 0x000fe20008000000 */
[----:B------:R-:W-:Y:S01]  /*22380*/  ISETP.LT.AND P1, PT, R2, UR28, !P0 ;  /* 0x0000001c02007c0c */ /* 0x000fe2000c721270 */
[----:B------:R-:W-:Y:S01]  /*22390*/  ULDC.64 UR8, c[0x0][0x228] ;  /* 0x00008a0000087ab9 */ /* 0x000fe20000000a00 */
[----:B------:R-:W-:Y:S01]  /*223a0*/  LOP3.LUT R250, R250, 0xfffffff7, RZ, 0xc0, !PT ;  /* 0xfffffff7fafa7812 */ /* 0x000fe200078ec0ff */
[----:B------:R-:W-:Y:S01]  /*223b0*/  VIADD R171, R0, 0x120 ;  /* 0x0000012000ab7836 */ /* 0x000fe20000000000 */
[----:B------:R-:W-:Y:S01]  /*223c0*/  ISETP.GE.AND P0, PT, R185, UR17, PT ;  /* 0x00000011b9007c0c */ /* 0x000fe2000bf06270 */
[----:B------:R-:W-:Y:S01]  /*223d0*/  ULDC.64 UR16, c[0x0][0x228] ;  /* 0x00008a0000107ab9 */ /* 0x000fe20000000a00 */
[----:B------:R-:W-:Y:S01]  /*223e0*/  @P2 LOP3.LUT R250, R250, 0x8, RZ, 0xfc, !PT ;  /* 0x00000008fafa2812 */ /* 0x000fe200078efcff */
[----:B------:R-:W-:Y:S01]  /*223f0*/  UMOV UR57, UR17 ;  /* 0x0000001100397c82 */ /* 0x000fe20008000000 */
[----:B------:R-:W-:Y:S01]  /*22400*/  IMAD.MOV.U32 R216, RZ, RZ, R170 ;  /* 0x000000ffffd87224 */ /* 0x000fe200078e00aa */
[----:B------:R0:W-:Y:S01]  /*22410*/  STL [R1+0x13cc], R4 ;  /* 0x0013cc0401007387 */ /* 0x0001e20000100800 */
[----:B------:R-:W-:Y:S01]  /*22420*/  LOP3.LUT R250, R250, 0xfffffffb, RZ, 0xc0, !PT ;  /* 0xfffffffbfafa7812 */ /* 0x000fe200078ec0ff */
[----:B------:R-:W-:-:S02]  /*22430*/  VIADD R170, R0, 0x11e ;  /* 0x0000011e00aa7836 */ /* 0x000fc40000000000 */
[----:B------:R-:W-:Y:S01]  /*22440*/  IMAD.MOV.U32 R215, RZ, RZ, R169 ;  /* 0x000000ffffd77224 */ /* 0x000fe200078e00a9 */
[----:B------:R-:W-:Y:S01]  /*22450*/  @P1 LOP3.LUT R250, R250, 0x4, RZ, 0xfc, !PT ;  /* 0x00000004fafa1812 */ /* 0x000fe200078efcff */
[----:B------:R-:W-:Y:S01]  /*22460*/  VIADD R169, R0, 0x11c ;  /* 0x0000011c00a97836 */ /* 0x000fe20000000000 */
[----:B------:R-:W-:Y:S01]  /*22470*/  ISETP.LT.AND P1, PT, R3, UR54, !P0 ;  /* 0x0000003603007c0c */ /* 0x000fe2000c721270 */
[----:B------:R-:W-:Y:S01]  /*22480*/  UMOV UR54, UR16 ;  /* 0x0000001000367c82 */ /* 0x000fe20008000000 */
[----:B------:R-:W-:Y:S01]  /*22490*/  ISETP.LT.AND P0, PT, R2, UR22, !P0 ;  /* 0x0000001602007c0c */ /* 0x000fe2000c701270 */
[----:B------:R-:W-:Y:S01]  /*224a0*/  ULDC.64 UR16, c[0x0][0x228] ;  /* 0x00008a0000107ab9 */ /* 0x000fe20000000a00 */
[----:B------:R-:W-:Y:S01]  /*224b0*/  LOP3.LUT R250, R250, 0xfffffffd, RZ, 0xc0, !PT ;  /* 0xfffffffdfafa7812 */ /* 0x000fe200078ec0ff */
[----:B------:R-:W-:Y:S01]  /*224c0*/  IMAD.MOV.U32 R214, RZ, RZ, R168 ;  /* 0x000000ffffd67224 */ /* 0x000fe200078e00a8 */
[----:B------:R-:W-:Y:S01]  /*224d0*/  STL [R1+0xebc], R5 ;  /* 0x000ebc0501007387 */ /* 0x000fe20000100800 */
[----:B------:R-:W-:-:S02]  /*224e0*/  VIADD R168, R0, 0x11a ;  /* 0x0000011a00a87836 */ /* 0x000fc40000000000 */
[----:B------:R-:W-:Y:S01]  /*224f0*/  IMAD.MOV.U32 R213, RZ, RZ, R167 ;  /* 0x000000ffffd57224 */ /* 0x000fe200078e00a7 */
[----:B------:R-:W-:Y:S01]  /*22500*/  STL.64 [R1+0xe40], R124 ;  /* 0x000e407c01007387 */ /* 0x000fe20000100a00 */
[----:B------:R-:W-:Y:S02]  /*22510*/  VIADD R167, R0, 0x118 ;  /* 0x0000011800a77836 */ /* 0x000fe40000000000 */
[----:B------:R-:W-:Y:S01]  /*22520*/  @P1 LOP3.LUT R250, R250, 0x2, RZ, 0xfc, !PT ;  /* 0x00000002fafa1812 */ /* 0x000fe200078efcff */
[----:B------:R-:W-:Y:S01]  /*22530*/  IMAD.MOV.U32 R212, RZ, RZ, R166 ;  /* 0x000000ffffd47224 */ /* 0x000fe200078e00a6 */
[----:B------:R-:W-:Y:S01]  /*22540*/  STL [R1+0x13d0], R7 ;  /* 0x0013d00701007387 */ /* 0x000fe20000100800 */
[----:B------:R-:W-:Y:S01]  /*22550*/  VIADD R166, R0, 0x116 ;  /* 0x0000011600a67836 */ /* 0x000fe20000000000 */
[----:B------:R-:W-:Y:S01]  /*22560*/  LOP3.LUT R250, R250, 0xfffffffe, RZ, 0xc0, !PT ;  /* 0xfffffffefafa7812 */ /* 0x000fe200078ec0ff */
[----:B------:R-:W-:Y:S02]  /*22570*/  IMAD.MOV.U32 R211, RZ, RZ, R165 ;  /* 0x000000ffffd37224 */ /* 0x000fe400078e00a5 */
[----:B------:R-:W-:Y:S01]  /*22580*/  VIADD R165, R0, 0x114 ;  /* 0x0000011400a57836 */ /* 0x000fe20000000000 */
[----:B------:R-:W-:Y:S01]  /*22590*/  @P0 LOP3.LUT R250, R250, 0x1, RZ, 0xfc, !PT ;  /* 0x00000001fafa0812 */ /* 0x000fe200078efcff */
[----:B------:R-:W-:Y:S01]  /*225a0*/  IMAD.MOV.U32 R210, RZ, RZ, R164 ;  /* 0x000000ffffd27224 */ /* 0x000fe200078e00a4 */
[----:B------:R-:W-:Y:S01]  /*225b0*/  ISETP.GE.AND P0, PT, R184, UR37, PT ;  /* 0x00000025b8007c0c */ /* 0x000fe2000bf06270 */
[----:B------:R-:W-:Y:S01]  /*225c0*/  VIADD R164, R0, 0x112 ;  /* 0x0000011200a47836 */ /* 0x000fe20000000000 */
[----:B------:R-:W-:Y:S01]  /*225d0*/  LOP3.LUT R250, R250, 0xfffffbff, RZ, 0xc0, !PT ;  /* 0xfffffbfffafa7812 */ /* 0x000fe200078ec0ff */
[----:B------:R-:W-:Y:S01]  /*225e0*/  IMAD.MOV.U32 R209, RZ, RZ, R163 ;  /* 0x000000ffffd17224 */ /* 0x000fe200078e00a3 */
[----:B------:R-:W-:Y:S01]  /*225f0*/  ISETP.LT.AND P1, PT, R3, UR14, !P0 ;  /* 0x0000000e03007c0c */ /* 0x000fe2000c721270 */
[----:B------:R-:W-:Y:S01]  /*22600*/  VIADD R163, R0, 0x110 ;  /* 0x0000011000a37836 */ /* 0x000fe20000000000 */
[----:B------:R-:W-:Y:S01]  /*22610*/  ISETP.LT.AND P0, PT, R2, UR47, !P0 ;  /* 0x0000002f02007c0c */ /* 0x000fe2000c701270 */
[----:B------:R-:W-:Y:S01]  /*22620*/  UMOV UR47, UR21 ;  /* 0x00000015002f7c82 */ /* 0x000fe20008000000 */
[----:B------:R-:W-:Y:S01]  /*22630*/  ULDC.64 UR20, c[0x0][0x228] ;  /* 0x00008a0000147ab9 */ /* 0x000fe20000000a00 */
[----:B------:R-:W-:Y:S01]  /*22640*/  IMAD.MOV.U32 R208, RZ, RZ, R162 ;  /* 0x000000ffffd07224 */ /* 0x000fe200078e00a2 */
[----:B------:R-:W-:Y:S01]  /*22650*/  UMOV UR37, UR21 ;  /* 0x0000001500257c82 */ /* 0x000fe20008000000 */
[----:B------:R-:W-:-:S02]  /*22660*/  VIADD R162, R0, 0x10e ;  /* 0x0000010e00a27836 */ /* 0x000fc40000000000 */
[----:B------:R-:W-:Y:S02]  /*22670*/  IMAD.MOV.U32 R207, RZ, RZ, R161 ;  /* 0x000000ffffcf7224 */ /* 0x000fe400078e00a1 */
[----:B------:R-:W-:Y:S02]  /*22680*/  VIADD R161, R0, 0x10c ;  /* 0x0000010c00a17836 */ /* 0x000fe40000000000 */
[----:B------:R-:W-:Y:S01]  /*22690*/  @P1 LOP3.LUT R236, R236, 0x80000000, RZ, 0xfc, !PT ;  /* 0x80000000ecec1812 */ /* 0x000fe200078efcff */
[----:B------:R-:W-:Y:S02]  /*226a0*/  IMAD.MOV.U32 R206, RZ, RZ, R160 ;  /* 0x000000ffffce7224 */ /* 0x000fe400078e00a0 */
[----:B------:R-:W-:Y:S01]  /*226b0*/  VIADD R160, R0, 0x10a ;  /* 0x0000010a00a07836 */ /* 0x000fe20000000000 */
[----:B------:R-:W-:Y:S01]  /*226c0*/  LOP3.LUT R236, R236, 0xdfffffff, RZ, 0xc0, !PT ;  /* 0xdfffffffecec7812 */ /* 0x000fe200078ec0ff */
[----:B------:R-:W-:Y:S02]  /*226d0*/  IMAD.MOV.U32 R205, RZ, RZ, R159 ;  /* 0x000000ffffcd7224 */ /* 0x000fe400078e009f */
[----:B------:R-:W-:Y:S01]  /*226e0*/  VIADD R159, R0, 0x108 ;  /* 0x00000108009f7836 */ /* 0x000fe20000000000 */
[----:B------:R-:W-:Y:S01]  /*226f0*/  @P0 LOP3.LUT R236, R236, 0x20000000, RZ, 0xfc, !PT ;  /* 0x20000000ecec0812 */ /* 0x000fe200078efcff */
[----:B------:R-:W-:Y:S01]  /*22700*/  IMAD.MOV.U32 R204, RZ, RZ, R158 ;  /* 0x000000ffffcc7224 */ /* 0x000fe200078e009e */
[----:B------:R-:W-:Y:S01]  /*22710*/  ISETP.GE.AND P0, PT, R183, UR29, PT ;  /* 0x0000001db7007c0c */ /* 0x000fe2000bf06270 */
[----:B------:R-:W-:Y:S01]  /*22720*/  ULDC.64 UR28, c[0x0][0x228] ;  /* 0x00008a00001c7ab9 */ /* 0x000fe20000000a00 */
[----:B------:R-:W-:Y:S01]  /*22730*/  LOP3.LUT R236, R236, 0xfbffffff, RZ, 0xc0, !PT ;  /* 0xfbffffffecec7812 */ /* 0x000fe200078ec0ff */
[----:B------:R-:W-:Y:S01]  /*22740*/  VIADD R158, R0, 0x106 ;  /* 0x00000106009e7836 */ /* 0x000fe20000000000 */
[----:B------:R-:W-:Y:S01]  /*22750*/  ISETP.LT.AND P1, PT, R3, UR34, !P0 ;  /* 0x0000002203007c0c */ /* 0x000fe2000c721270 */
[----:B------:R-:W-:Y:S01]  /*22760*/  IMAD.MOV.U32 R203, RZ, RZ, R157 ;  /* 0x000000ffffcb7224 */ /* 0x000fe200078e009d */
[----:B------:R-:W-:Y:S01]  /*22770*/  ISETP.LT.AND P0, PT, R2, UR50, !P0 ;  /* 0x0000003202007c0c */ /* 0x000fe2000c701270 */
[----:B------:R-:W-:Y:S01]  /*22780*/  UMOV UR50, UR20 ;  /* 0x0000001400327c82 */ /* 0x000fe20008000000 */
[----:B------:R-:W-:Y:S01]  /*22790*/  ULDC.64 UR20, c[0x0][0x228] ;  /* 0x00008a0000147ab9 */ /* 0x000fe20000000a00 */
[----:B------:R-:W-:Y:S01]  /*227a0*/  VIADD R157, R0, 0x104 ;  /* 0x00000104009d7836 */ /* 0x000fe20000000000 */
[----:B------:R-:W-:Y:S01]  /*227b0*/  UMOV UR34, UR21 ;  /* 0x0000001500227c82 */ /* 0x000fe20008000000 */
[----:B------:R-:W-:-:S02]  /*227c0*/  IMAD.MOV.U32 R202, RZ, RZ, R156 ;  /* 0x000000ffffca7224 */ /* 0x000fc400078e009c */
[----:B------:R-:W-:Y:S02]  /*227d0*/  VIADD R156, R0, 0x102 ;  /* 0x00000102009c7836 */ /* 0x000fe40000000000 */
[----:B------:R-:W-:Y:S02]  /*227e0*/  IMAD.MOV.U32 R201, RZ, RZ, R155 ;  /* 0x000000ffffc97224 */ /* 0x000fe400078e009b */
[----:B------:R-:W-:Y:S01]  /*227f0*/  @P1 LOP3.LUT R236, R236, 0x4000000, RZ, 0xfc, !PT ;  /* 0x04000000ecec1812 */ /* 0x000fe200078efcff */
[----:B------:R-:W-:Y:S02]  /*22800*/  VIADD R155, R0, 0x100 ;  /* 0x00000100009b7836 */ /* 0x000fe40000000000 */
[----:B------:R-:W-:Y:S01]  /*22810*/  IMAD.MOV.U32 R200, RZ, RZ, R154 ;  /* 0x000000ffffc87224 */ /* 0x000fe200078e009a */
[----:B------:R-:W-:Y:S01]  /*22820*/  LOP3.LUT R236, R236, 0xfeffffff, RZ, 0xc0, !PT ;  /* 0xfeffffffecec7812 */ /* 0x000fe200078ec0ff */
[----:B------:R-:W-:Y:S02]  /*22830*/  VIADD R154, R0, 0xfe ;  /* 0x000000fe009a7836 */ /* 0x000fe40000000000 */
[----:B------:R-:W-:Y:S01]  /*22840*/  IMAD.MOV.U32 R199, RZ, RZ, R153 ;  /* 0x000000ffffc77224 */ /* 0x000fe200078e0099 */
[----:B------:R-:W-:Y:S01]  /*22850*/  @P0 LOP3.LUT R236, R236, 0x1000000, RZ, 0xfc, !PT ;  /* 0x01000000ecec0812 */ /* 0x000fe200078efcff */
[----:B------:R-:W-:Y:S01]  /*22860*/  VIADD R153, R0, 0xfc ;  /* 0x000000fc00997836 */ /* 0x000fe20000000000 */
[----:B------:R-:W-:Y:S01]  /*22870*/  ISETP.GE.AND P0, PT, R182, UR23, PT ;  /* 0x00000017b6007c0c */ /* 0x000fe2000bf06270 */
[----:B------:R-:W-:Y:S01]  /*22880*/  ULDC.64 UR22, c[0x0][0x228] ;  /* 0x00008a0000167ab9 */ /* 0x000fe20000000a00 */
[----:B------:R-:W-:Y:S01]  /*22890*/  LOP3.LUT R236, R236, 0xffdfffff, RZ, 0xc0, !PT ;  /* 0xffdfffffecec7812 */ /* 0x000fe200078ec0ff */
[----:B------:R-:W-:Y:S01]  /*228a0*/  IMAD.MOV.U32 R198, RZ, RZ, R152 ;  /* 0x000000ffffc67224 */ /* 0x000fe200078e0098 */
[----:B------:R-:W-:Y:S01]  /*228b0*/  ISETP.LT.AND P2, PT, R3, UR6, !P0 ;  /* 0x0000000603007c0c */ /* 0x000fe2000c741270 */
[----:B------:R-:W-:Y:S01]  /*228c0*/  VIADD R152, R0, 0xfa ;  /* 0x000000fa00987836 */ /* 0x000fe20000000000 */
[----:B------:R-:W-:Y:S01]  /*228d0*/  ISETP.LT.AND P1, PT, R2, UR55, !P0 ;  /* 0x0000003702007c0c */ /* 0x000fe2000c721270 */
[----:B------:R-:W-:Y:S01]  /*228e0*/  IMAD.MOV.U32 R197, RZ, RZ, R23 ;  /* 0x000000ffffc57224 */ /* 0x000fe200078e0017 */
[----:B------:R-:W-:Y:S01]  /*228f0*/  ISETP.GE.AND P0, PT, R181, UR15, PT ;  /* 0x0000000fb5007c0c */ /* 0x000fe2000bf06270 */
[----:B------:R-:W-:Y:S01]  /*22900*/  ULDC.64 UR14, c[0x0][0x228] ;  /* 0x00008a00000e7ab9 */ /* 0x000fe20000000a00 */
[----:B------:R-:W-:Y:S01]  /*22910*/  VIADD R23, R0, 0xf8 ;  /* 0x000000f800177836 */ /* 0x000fe20000000000 */
[----:B------:R-:W-:Y:S01]  /*22920*/  UMOV UR58, UR14 ;  /* 0x0000000e003a7c82 */ /* 0x000fe20008000000 */
[----:B------:R-:W-:-:S02]  /*22930*/  IMAD.MOV.U32 R196, RZ, RZ, R22 ;  /* 0x000000ffffc47224 */ /* 0x000fc400078e0016 */
[----:B------:R-:W-:Y:S02]  /*22940*/  VIADD R22, R0, 0xf6 ;  /* 0x000000f600167836 */ /* 0x000fe40000000000 */
[----:B------:R-:W-:Y:S01]  /*22950*/  IMAD.MOV.U32 R195, RZ, RZ, R21 ;  /* 0x000000ffffc37224 */ /* 0x000fe200078e0015 */
        /* <DEDUP_REMOVED lines=8> */
[----:B------:R-:W-:Y:S01]  /*229e0*/  ISETP.LT.AND P1, PT, R3, UR26, !P0 ;  /* 0x0000001a03007c0c */ /* 0x000fe2000c721270 */
[----:B------:R-:W-:Y:S01]  /*229f0*/  IMAD.MOV.U32 R221, RZ, RZ, R18 ;  /* 0x000000ffffdd7224 */ /* 0x000fe200078e0012 */
[----:B------:R-:W-:Y:S01]  /*22a00*/  ISETP.LT.AND P0, PT, R2, UR48, !P0 ;  /* 0x0000003002007c0c */ /* 0x000fe2000c701270 */
[----:B------:R-:W-:Y:S01]  /*22a10*/  UMOV UR48, UR15 ;  /* 0x0000000f00307c82 */ /* 0x000fe20008000000 */
[----:B------:R-:W-:Y:S01]  /*22a20*/  LOP3.LUT R236, R236, 0xffff7fff, RZ, 0xc0, !PT ;  /* 0xffff7fffecec7812 */ /* 0x000fe200078ec0ff */
[----:B------:R-:W-:Y:S01]  /*22a30*/  ULDC.64 UR14, c[0x0][0x228] ;  /* 0x00008a00000e7ab9 */ /* 0x000fe20000000a00 */
[----:B------:R-:W-:-:S02]  /*22a40*/  VIADD R18, R0, 0xee ;  /* 0x000000ee00127836 */ /* 0x000fc40000000000 */
[----:B------:R-:W-:Y:S02]  /*22a50*/  IMAD.MOV.U32 R220, RZ, RZ, R17 ;  /* 0x000000ffffdc7224 */ /* 0x000fe400078e0011 */
[----:B------:R-:W-:Y:S02]  /*22a60*/  VIADD R17, R0, 0xec ;  /* 0x000000ec00117836 */ /* 0x000fe40000000000 */
[----:B------:R-:W-:Y:S01]  /*22a70*/  IMAD.MOV.U32 R219, RZ, RZ, R16 ;  /* 0x000000ffffdb7224 */ /* 0x000fe200078e0010 */
[----:B------:R-:W-:Y:S01]  /*22a80*/  @P1 LOP3.LUT R236, R236, 0x8000, RZ, 0xfc, !PT ;  /* 0x00008000ecec1812 */ /* 0x000fe200078efcff */
[C---:B------:R-:W-:Y:S02]  /*22a90*/  VIADD R16, R0.reuse, 0xea ;  /* 0x000000ea00107836 */ /* 0x040fe40000000000 */
[----:B------:R-:W-:Y:S01]  /*22aa0*/  VIADD R9, R0, 0xde ;  /* 0x000000de00097836 */ /* 0x000fe20000000000 */
[----:B------:R-:W-:Y:S01]  /*22ab0*/  LOP3.LUT R236, R236, 0xffffdfff, RZ, 0xc0, !PT ;  /* 0xffffdfffecec7812 */ /* 0x000fe200078ec0ff */
[----:B------:R-:W-:-:S02]  /*22ac0*/  IMAD.MOV.U32 R218, RZ, RZ, R8 ;  /* 0x000000ffffda7224 */ /* 0x000fc400078e0008 */
[----:B------:R-:W-:Y:S01]  /*22ad0*/  VIADD R8, R0, 0xdc ;  /* 0x000000dc00087836 */ /* 0x000fe20000000000 */
[----:B------:R-:W-:Y:S01]  /*22ae0*/  @P0 LOP3.LUT R236, R236, 0x2000, RZ, 0xfc, !PT ;  /* 0x00002000ecec0812 */ /* 0x000fe200078efcff */
[----:B------:R-:W-:Y:S01]  /*22af0*/  IMAD.MOV.U32 R223, RZ, RZ, R222 ;  /* 0x000000ffffdf7224 */ /* 0x000fe200078e00de */
[----:B------:R-:W-:Y:S01]  /*22b00*/  ISETP.GE.AND P0, PT, R180, UR35, PT ;  /* 0x00000023b4007c0c */ /* 0x000fe2000bf06270 */
[----:B------:R-:W-:Y:S01]  /*22b10*/  IMAD.MOV.U32 R222, RZ, RZ, R221 ;  /* 0x000000ffffde7224 */ /* 0x000fe200078e00dd */
[----:B------:R-:W-:Y:S01]  /*22b20*/  LOP3.LUT R236, R236, 0xfffffbff, RZ, 0xc0, !PT ;  /* 0xfffffbffecec7812 */ /* 0x000fe200078ec0ff */
[----:B------:R-:W-:Y:S01]  /*22b30*/  IMAD.MOV.U32 R221, RZ, RZ, R220 ;  /* 0x000000ffffdd7224 */ /* 0x000fe200078e00dc */
[----:B------:R-:W-:Y:S01]  /*22b40*/  ISETP.LT.AND P1, PT, R3, UR10, !P0 ;  /* 0x0000000a03007c0c */ /* 0x000fe2000c721270 */
[----:B------:R-:W-:Y:S01]  /*22b50*/  IMAD.MOV.U32 R220, RZ, RZ, R219 ;  /* 0x000000ffffdc7224 */ /* 0x000fe200078e00db */
[----:B------:R-:W-:Y:S01]  /*22b60*/  ISETP.LT.AND P0, PT, R2, UR43, !P0 ;  /* 0x0000002b02007c0c */ /* 0x000fe2000c701270 */
[----:B------:R-:W-:Y:S01]  /*22b70*/  UMOV UR43, UR20 ;  /* 0x00000014002b7c82 */ /* 0x000fe20008000000 */
[----:B------:R-:W-:Y:S01]  /*22b80*/  ULDC.64 UR20, c[0x0][0x228] ;  /* 0x00008a0000147ab9 */ /* 0x000fe20000000a00 */
[----:B------:R-:W-:Y:S01]  /*22b90*/  IMAD.MOV.U32 R219, RZ, RZ, R218 ;  /* 0x000000ffffdb7224 */ /* 0x000fe200078e00da */
[----:B------:R-:W-:Y:S01]  /*22ba0*/  UMOV UR60, UR20 ;  /* 0x00000014003c7c82 */ /* 0x000fe20008000000 */
[----:B------:R-:W-:Y:S01]  /*22bb0*/  R2UR UR20, R192 ;  /* 0x00000000c01472ca */ /* 0x000fe200000e0000 */
[----:B------:R-:W-:Y:S01]  /*22bc0*/  UMOV UR55, UR21 ;  /* 0x0000001500377c82 */ /* 0x000fe20008000000 */
[----:B------:R-:W-:Y:S01]  /*22bd0*/  R2UR UR21, R193 ;  /* 0x00000000c11572ca */ /* 0x000fe200000e0000 */
[----:B------:R-:W-:-:S02]  /*22be0*/  IMAD.MOV.U32 R218, RZ, RZ, R217 ;  /* 0x000000ffffda7224 */ /* 0x000fc400078e00d9 */
[----:B------:R-:W-:Y:S01]  /*22bf0*/  IMAD.MOV.U32 R217, RZ, RZ, R216 ;  /* 0x000000ffffd97224 */ /* 0x000fe200078e00d8 */
[----:B------:R-:W-:Y:S01]  /*22c00*/  @P1 LOP3.LUT R236, R236, 0x400, RZ, 0xfc, !PT ;  /* 0x00000400ecec1812 */ /* 0x000fe200078efcff */
[----:B------:R-:W-:Y:S02]  /*22c10*/  IMAD.MOV.U32 R216, RZ, RZ, R215 ;  /* 0x000000ffffd87224 */ /* 0x000fe400078e00d7 */
[----:B------:R-:W-:Y:S01]  /*22c20*/  IMAD.MOV.U32 R215, RZ, RZ, R214 ;  /* 0x000000ffffd77224 */ /* 0x000fe200078e00d6 */
[----:B------:R-:W-:Y:S01]  /*22c30*/  LOP3.LUT R236, R236, 0xfffffeff, RZ, 0xc0, !PT ;  /* 0xfffffeffecec7812 */ /* 0x000fe200078ec0ff */
[----:B------:R-:W-:Y:S02]  /*22c40*/  IMAD.MOV.U32 R214, RZ, RZ, R213 ;  /* 0x000000ffffd67224 */ /* 0x000fe400078e00d5 */
[----:B------:R-:W-:Y:S01]  /*22c50*/  IMAD.MOV.U32 R213, RZ, RZ, R212 ;  /* 0x000000ffffd57224 */ /* 0x000fe200078e00d4 */
[----:B------:R-:W-:Y:S01]  /*22c60*/  @P0 LOP3.LUT R236, R236, 0x100, RZ, 0xfc, !PT ;  /* 0x00000100ecec0812 */ /* 0x000fe200078efcff */
[----:B------:R-:W-:Y:S01]  /*22c70*/  IMAD.MOV.U32 R212, RZ, RZ, R211 ;  /* 0x000000ffffd47224 */ /* 0x000fe200078e00d3 */
[----:B------:R-:W-:Y:S01]  /*22c80*/  ISETP.GE.AND P0, PT, R179, UR7, PT ;  /* 0x00000007b3007c0c */ /* 0x000fe2000bf06270 */
[----:B------:R-:W-:Y:S01]  /*22c90*/  ULDC.64 UR6, c[0x0][0x228] ;  /* 0x00008a0000067ab9 */ /* 0x000fe20000000a00 */
[----:B------:R-:W-:Y:S01]  /*22ca0*/  LOP3.LUT R236, R236, 0xffffffdf, RZ, 0xc0, !PT ;  /* 0xffffffdfecec7812 */ /* 0x000fe200078ec0ff */
[----:B------:R-:W-:Y:S01]  /*22cb0*/  IMAD.MOV.U32 R211, RZ, RZ, R210 ;  /* 0x000000ffffd37224 */ /* 0x000fe200078e00d2 */
[----:B------:R-:W-:Y:S01]  /*22cc0*/  ISETP.LT.AND P1, PT, R3, UR32, !P0 ;  /* 0x0000002003007c0c */ /* 0x000fe2000c721270 */
[----:B------:R-:W-:Y:S01]  /*22cd0*/  IMAD.MOV.U32 R210, RZ, RZ, R209 ;  /* 0x000000ffffd27224 */ /* 0x000fe200078e00d1 */
[----:B------:R-:W-:Y:S01]  /*22ce0*/  ISETP.LT.AND P0, PT, R2, UR51, !P0 ;  /* 0x0000003302007c0c */ /* 0x000fe2000c701270 */
[----:B------:R-:W-:-:S02]  /*22cf0*/  IMAD.MOV.U32 R209, RZ, RZ, R208 ;  /* 0x000000ffffd17224 */ /* 0x000fc400078e00d0 */
[----:B------:R-:W-:Y:S02]  /*22d00*/  IMAD.MOV.U32 R208, RZ, RZ, R207 ;  /* 0x000000ffffd07224 */ /* 0x000fe400078e00cf */
[----:B------:R-:W-:Y:S02]  /*22d10*/  IMAD.MOV.U32 R207, RZ, RZ, R206 ;  /* 0x000000ffffcf7224 */ /* 0x000fe400078e00ce */
[----:B------:R-:W-:Y:S02]  /*22d20*/  IMAD.MOV.U32 R206, RZ, RZ, R205 ;  /* 0x000000ffffce7224 */ /* 0x000fe400078e00cd */
[----:B------:R-:W-:Y:S02]  /*22d30*/  IMAD.MOV.U32 R205, RZ, RZ, R204 ;  /* 0x000000ffffcd7224 */ /* 0x000fe400078e00cc */
[----:B------:R-:W-:Y:S01]  /*22d40*/  @P1 LOP3.LUT R236, R236, 0x20, RZ, 0xfc, !PT ;  /* 0x00000020ecec1812 */ /* 0x000fe200078efcff */
[----:B------:R-:W-:Y:S02]  /*22d50*/  IMAD.MOV.U32 R204, RZ, RZ, R203 ;  /* 0x000000ffffcc7224 */ /* 0x000fe400078e00cb */
[----:B------:R-:W-:Y:S01]  /*22d60*/  IMAD.MOV.U32 R203, RZ, RZ, R202 ;  /* 0x000000ffffcb7224 */ /* 0x000fe200078e00ca */
[----:B------:R-:W-:Y:S01]  /*22d70*/  LOP3.LUT R236, R236, 0xfffffffb, RZ, 0xc0, !PT ;  /* 0xfffffffbecec7812 */ /* 0x000fe200078ec0ff */
[----:B------:R-:W-:-:S02]  /*22d80*/  IMAD.MOV.U32 R202, RZ, RZ, R201 ;  /* 0x000000ffffca7224 */ /* 0x000fc400078e00c9 */
        /* <DEDUP_REMOVED lines=10> */
[----:B------:R-:W-:Y:S01]  /*22e30*/  IMAD.MOV.U32 R197, RZ, RZ, R196 ;  /* 0x000000ffffc57224 */ /* 0x000fe200078e00c4 */
[----:B------:R-:W-:Y:S01]  /*22e40*/  ISETP.GE.AND P0, PT, R177, UR11, PT ;  /* 0x0000000bb1007c0c */ /* 0x000fe2000bf06270 */
[----:B------:R-:W-:Y:S01]  /*22e50*/  ULDC.64 UR10, c[0x0][0x228] ;  /* 0x00008a00000a7ab9 */ /* 0x000fe20000000a00 */
[----:B------:R-:W-:Y:S01]  /*22e60*/  IMAD.MOV.U32 R196, RZ, RZ, R195 ;  /* 0x000000ffffc47224 */ /* 0x000fe200078e00c3 */
[----:B------:R-:W-:Y:S01]  /*22e70*/  UMOV UR51, UR10 ;  /* 0x0000000a00337c82 */ /* 0x000fe20008000000 */
[----:B------:R-:W-:Y:S01]  /*22e80*/  UMOV UR32, UR11 ;  /* 0x0000000b00207c82 */ /* 0x000fe20008000000 */
[----:B------:R-:W-:Y:S01]  /*22e90*/  ULDC.64 UR10, c[0x0][0x228] ;  /* 0x00008a00000a7ab9 */ /* 0x000fe20000000a00 */
[----:B------:R-:W-:-:S03]  /*22ea0*/  IMAD.MOV.U32 R195, RZ, RZ, R194 ;  /* 0x000000ffffc37224 */ /* 0x000fc600078e00c2 */
[----:B------:R-:W-:-:S04]  /*22eb0*/  @P2 LOP3.LUT R235, R235, 0x80000000, RZ, 0xfc, !PT ;  /* 0x80000000ebeb2812 */ /* 0x000fc800078efcff */
[----:B------:R-:W-:-:S04]  /*22ec0*/  LOP3.LUT R235, R235, 0xdfffffff, RZ, 0xc0, !PT ;  /* 0xdfffffffebeb7812 */ /* 0x000fc800078ec0ff */
[----:B------:R-:W-:Y:S02]  /*22ed0*/  @P1 LOP3.LUT R235, R235, 0x20000000, RZ, 0xfc, !PT ;  /* 0x20000000ebeb1812 */ /* 0x000fe400078efcff */
[----:B------:R-:W-:Y:S02]  /*22ee0*/  ISETP.LT.AND P1, PT, R3, UR18, !P0 ;  /* 0x0000001203007c0c */ /* 0x000fe4000c721270 */
[----:B------:R-:W-:Y:S02]  /*22ef0*/  ISETP.LT.AND P0, PT, R2, UR5, !P0 ;  /* 0x0000000502007c0c */ /* 0x000fe4000c701270 */
[----:B------:R-:W-:-:S09]  /*22f00*/  LOP3.LUT R235, R235, 0xfbffffff, RZ, 0xc0, !PT ;  /* 0xfbffffffebeb7812 */ /* 0x000fd200078ec0ff */
[----:B------:R-:W-:-:S04]  /*22f10*/  @P1 LOP3.LUT R235, R235, 0x4000000, RZ, 0xfc, !PT ;  /* 0x04000000ebeb1812 */ /* 0x000fc800078efcff */
[----:B------:R-:W-:-:S04]  /*22f20*/  LOP3.LUT R235, R235, 0xfeffffff, RZ, 0xc0, !PT ;  /* 0xfeffffffebeb7812 */ /* 0x000fc800078ec0ff */
[----:B------:R-:W-:Y:S02]  /*22f30*/  @P0 LOP3.LUT R235, R235, 0x1000000, RZ, 0xfc, !PT ;  /* 0x01000000ebeb0812 */ /* 0x000fe400078efcff */
[----:B------:R-:W-:Y:S01]  /*22f40*/  ISETP.GE.AND P0, PT, R176, UR33, PT ;  /* 0x00000021b0007c0c */ /* 0x000fe2000bf06270 */
[----:B------:R-:W-:Y:S01]  /*22f50*/  UMOV UR33, UR60 ;  /* 0x0000003c00217c82 */ /* 0x000fe20008000000 */
[----:B------:R-:W-:Y:S02]  /*22f60*/  LOP3.LUT R235, R235, 0xffdfffff, RZ, 0xc0, !PT ;  /* 0xffdfffffebeb7812 */ /* 0x000fe400078ec0ff */
[----:B------:R-:W-:Y:S02]  /*22f70*/  ISETP.LT.AND P1, PT, R3, UR24, !P0 ;  /* 0x0000001803007c0c */ /* 0x000fe4000c721270 */
[----:B------:R-:W-:Y:S01]  /*22f80*/  ISETP.LT.AND P0, PT, R2, UR4, !P0 ;  /* 0x0000000402007c0c */ /* 0x000fe2000c701270 */
[----:B------:R-:W-:Y:S02]  /*22f90*/  ULDC.64 UR4, c[0x0][0x228] ;  /* 0x00008a0000047ab9 */ /* 0x000fe40000000a00 */
[----:B------:R-:W-:Y:S01]  /*22fa0*/  UMOV UR59, UR4 ;  /* 0x00000004003b7c82 */ /* 0x000fe20008000000 */
[----:B------:R-:W-:Y:S01]  /*22fb0*/  UMOV UR56, UR5 ;  /* 0x0000000500387c82 */ /* 0x000fe20008000000 */
[----:B------:R-:W-:-:S02]  /*22fc0*/  R2UR UR5, R191 ;  /* 0x00000000bf0572ca */ /* 0x000fc400000e0000 */
[----:B------:R-:W-:-:S04]  /*22fd0*/  R2UR UR4, R190 ;  /* 0x00000000be0472ca */ /* 0x000fc800000e0000 */
[----:B------:R-:W-:-:S04]  /*22fe0*/  @P1 LOP3.LUT R235, R235, 0x200000, RZ, 0xfc, !PT ;  /* 0x00200000ebeb1812 */ /* 0x000fc800078efcff */
[----:B------:R-:W-:-:S04]  /*22ff0*/  LOP3.LUT R235, R235, 0xfffbffff, RZ, 0xc0, !PT ;  /* 0xfffbffffebeb7812 */ /* 0x000fc800078ec0ff */
[----:B------:R-:W-:Y:S02]  /*23000*/  @P0 LOP3.LUT R235, R235, 0x40000, RZ, 0xfc, !PT ;  /* 0x00040000ebeb0812 */ /* 0x000fe400078efcff */
[----:B------:R-:W-:Y:S01]  /*23010*/  ISETP.GE.AND P0, PT, R175, UR21, PT ;  /* 0x00000015af007c0c */ /* 0x000fe2000bf06270 */
[----:B------:R-:W-:Y:S01]  /*23020*/  ULDC.64 UR20, c[0x0][0x228] ;  /* 0x00008a0000147ab9 */ /* 0x000fe20000000a00 */
        /* <DEDUP_REMOVED lines=16> */
[----:B------:R-:W-:-:S10]  /*23130*/  ULDC.64 UR60, c[0x0][0x228] ;  /* 0x00008a00003c7ab9 */ /* 0x000fd40000000a00 */
[----:B------:R-:W-:-:S04]  /*23140*/  @P1 LOP3.LUT R235, R235, 0x400, RZ, 0xfc, !PT ;  /* 0x00000400ebeb1812 */ /* 0x000fc800078efcff */
[----:B------:R-:W-:-:S04]  /*23150*/  LOP3.LUT R235, R235, 0xfffffeff, RZ, 0xc0, !PT ;  /* 0xfffffeffebeb7812 */ /* 0x000fc800078ec0ff */
[----:B------:R-:W-:Y:S02]  /*23160*/  @P0 LOP3.LUT R235, R235, 0x100, RZ, 0xfc, !PT ;  /* 0x00000100ebeb0812 */ /* 0x000fe400078efcff */
[----:B------:R-:W-:Y:S01]  /*23170*/  ISETP.GE.AND P0, PT, R173, UR25, PT ;  /* 0x00000019ad007c0c */ /* 0x000fe2000bf06270 */
[----:B------:R-:W-:Y:S01]  /*23180*/  ULDC.64 UR24, c[0x0][0x228] ;  /* 0x00008a0000187ab9 */ /* 0x000fe20000000a00 */
[----:B------:R-:W-:Y:S02]  /*23190*/  LOP3.LUT R235, R235, 0xffffffdf, RZ, 0xc0, !PT ;  /* 0xffffffdfebeb7812 */ /* 0x000fe400078ec0ff */
[----:B------:R-:W-:Y:S01]  /*231a0*/  ISETP.LT.AND P1, PT, R3, UR8, !P0 ;  /* 0x0000000803007c0c */ /* 0x000fe2000c721270 */
[----:B------:R-:W-:Y:S01]  /*231b0*/  UMOV UR8, UR58 ;  /* 0x0000003a00087c82 */ /* 0x000fe20008000000 */
[----:B------:R-:W-:Y:S01]  /*231c0*/  ISETP.LT.AND P0, PT, R2, UR54, !P0 ;  /* 0x0000003602007c0c */ /* 0x000fe2000c701270 */
[----:B------:R-:W-:Y:S01]  /*231d0*/  UMOV UR58, UR24 ;  /* 0x00000018003a7c82 */ /* 0x000fe20008000000 */
[----:B------:R-:W-:Y:S01]  /*231e0*/  UMOV UR54, UR25 ;  /* 0x0000001900367c82 */ /* 0x000fe20008000000 */
[----:B------:R-:W-:-:S08]  /*231f0*/  ULDC.64 UR24, c[0x0][0x228] ;  /* 0x00008a0000187ab9 */ /* 0x000fd00000000a00 */
[----:B------:R-:W-:-:S04]  /*23200*/  @P1 LOP3.LUT R235, R235, 0x20, RZ, 0xfc, !PT ;  /* 0x00000020ebeb1812 */ /* 0x000fc800078efcff */
[----:B------:R-:W-:-:S04]  /*23210*/  LOP3.LUT R235, R235, 0xfffffffb, RZ, 0xc0, !PT ;  /* 0xfffffffbebeb7812 */ /* 0x000fc800078ec0ff */
[----:B------:R-:W-:Y:S02]  /*23220*/  @P0 LOP3.LUT R235, R235, 0x4, RZ, 0xfc, !PT ;  /* 0x00000004ebeb0812 */ /* 0x000fe400078efcff */
[----:B------:R-:W-:Y:S01]  /*23230*/  ISETP.GE.AND P0, PT, R172, UR31, PT ;  /* 0x0000001fac007c0c */ /* 0x000fe2000bf06270 */
[----:B------:R-:W-:Y:S01]  /*23240*/  UMOV UR31, UR51 ;  /* 0x00000033001f7c82 */ /* 0x000fe20008000000 */
[----:B------:R-:W-:Y:S01]  /*23250*/  UMOV UR51, UR60 ;  /* 0x0000003c00337c82 */ /* 0x000fe20008000000 */
[----:B------:R-:W-:Y:S02]  /*23260*/  LOP3.LUT R235, R235, 0xbfffffff, RZ, 0xc0, !PT ;  /* 0xbfffffffebeb7812 */ /* 0x000fe400078ec0ff */
[----:B------:R-:W-:Y:S02]  /*23270*/  ISETP.LT.AND P1, PT, R3, UR16, !P0 ;  /* 0x0000001003007c0c */ /* 0x000fe4000c721270 */
[----:B------:R-:W-:Y:S01]  /*23280*/  ISETP.LT.AND P0, PT, R2, UR36, !P0 ;  /* 0x0000002402007c0c */ /* 0x000fe2000c701270 */
[----:B------:R-:W-:Y:S01]  /*23290*/  UMOV UR36, UR61 ;  /* 0x0000003d00247c82 */ /* 0x000fe20008000000 */
[----:B------:R-:W-:-:S02]  /*232a0*/  ULDC.64 UR60, c[0x0][0x228] ;  /* 0x00008a00003c7ab9 */ /* 0x000fc40000000a00 */
[----:B0-----:R-:W-:Y:S01]  /*232b0*/  IMAD.U32 R4, RZ, RZ, UR61 ;  /* 0x0000003dff047e24 */ /* 0x001fe2000f8e00ff */
[----:B------:R-:W-:-:S04]  /*232c0*/  R2UR UR61, R187 ;  /* 0x00000000bb3d72ca */ /* 0x000fc800000e0000 */
[----:B------:R0:W-:Y:S02]  /*232d0*/  STL [R1+0xfc4], R4 ;  /* 0x000fc40401007387 */ /* 0x0001e40000100800 */
        /* <DEDUP_REMOVED lines=8> */
[----:B------:R-:W-:Y:S01]  /*23360*/  UMOV UR50, UR60 ;  /* 0x0000003c00327c82 */ /* 0x000fe20008000000 */
[----:B------:R-:W-:-:S09]  /*23370*/  R2UR UR60, R186 ;  /* 0x00000000ba3c72ca */ /* 0x000fd200000e0000 */
[----:B------:R-:W-:-:S04]  /*23380*/  @P1 LOP3.LUT R234, R234, 0x10000000, RZ, 0xfc, !PT ;  /* 0x10000000eaea1812 */ /* 0x000fc800078efcff */
[----:B------:R-:W-:-:S04]  /*23390*/  LOP3.LUT R234, R234, 0xf7ffffff, RZ, 0xc0, !PT ;  /* 0xf7ffffffeaea7812 */ /* 0x000fc800078ec0ff */
[----:B------:R-:W-:Y:S02]  /*233a0*/  @P0 LOP3.LUT R234, R234, 0x8000000, RZ, 0xfc, !PT ;  /* 0x08000000eaea0812 */ /* 0x000fe400078efcff */
[----:B------:R-:W-:Y:S02]  /*233b0*/  ISETP.GE.AND P0, PT, R170, UR9, PT ;  /* 0x00000009aa007c0c */ /* 0x000fe4000bf06270 */
[----:B------:R-:W-:Y:S02]  /*233c0*/  LOP3.LUT R234, R234, 0xfbffffff, RZ, 0xc0, !PT ;  /* 0xfbffffffeaea7812 */ /* 0x000fe400078ec0ff */
[----:B------:R-:W-:Y:S02]  /*233d0*/  ISETP.LT.AND P2, PT, R3, UR22, !P0 ;  /* 0x0000001603007c0c */ /* 0x000fe4000c741270 */
[----:B------:R-:W-:Y:S01]  /*233e0*/  ISETP.LT.AND P1, PT, R2, UR8, !P0 ;  /* 0x0000000802007c0c */ /* 0x000fe2000c721270 */
[----:B------:R-:W-:Y:S01]  /*233f0*/  ULDC.64 UR8, c[0x0][0x228] ;  /* 0x00008a0000087ab9 */ /* 0x000fe20000000a00 */
[----:B------:R-:W-:Y:S01]  /*23400*/  ISETP.GE.AND P0, PT, R169, UR17, PT ;  /* 0x00000011a9007c0c */ /* 0x000fe2000bf06270 */
[----:B------:R-:W-:-:S02]  /*23410*/  ULDC.64 UR16, c[0x0][0x228] ;  /* 0x00008a0000107ab9 */ /* 0x000fc40000000a00 */
[----:B0-----:R-:W-:-:S05]  /*23420*/  IMAD.U32 R4, RZ, RZ, UR17 ;  /* 0x00000011ff047e24 */ /* 0x001fca000f8e00ff */
[----:B------:R0:W-:Y:S01]  /*23430*/  STL [R1+0xfbc], R4 ;  /* 0x000fbc0401007387 */ /* 0x0001e20000100800 */
[----:B------:R-:W-:-:S04]  /*23440*/  @P2 LOP3.LUT R234, R234, 0x4000000, RZ, 0xfc, !PT ;  /* 0x04000000eaea2812 */ /* 0x000fc800078efcff */
[----:B------:R-:W-:-:S04]  /*23450*/  LOP3.LUT R234, R234, 0xfdffffff, RZ, 0xc0, !PT ;  /* 0xfdffffffeaea7812 */ /* 0x000fc800078ec0ff */
[----:B------:R-:W-:Y:S02]  /*23460*/  @P1 LOP3.LUT R234, R234, 0x2000000, RZ, 0xfc, !PT ;  /* 0x02000000eaea1812 */ /* 0x000fe400078efcff */
[----:B------:R-:W-:Y:S02]  /*23470*/  ISETP.LT.AND P1, PT, R3, UR14, !P0 ;  /* 0x0000000e03007c0c */ /* 0x000fe4000c721270 */
[----:B------:R-:W-:Y:S01]  /*23480*/  ISETP.LT.AND P0, PT, R2, UR43, !P0 ;  /* 0x0000002b02007c0c */ /* 0x000fe2000c701270 */
[----:B------:R-:W-:Y:S01]  /*23490*/  UMOV UR43, UR16 ;  /* 0x00000010002b7c82 */ /* 0x000fe20008000000 */
[----:B------:R-:W-:Y:S01]  /*234a0*/  LOP3.LUT R234, R234, 0xffbfffff, RZ, 0xc0, !PT ;  /* 0xffbfffffeaea7812 */ /* 0x000fe200078ec0ff */
[----:B------:R-:W-:-:S08]  /*234b0*/  ULDC.64 UR16, c[0x0][0x228] ;  /* 0x00008a0000107ab9 */ /* 0x000fd00000000a00 */
[----:B------:R-:W-:-:S04]  /*234c0*/  @P1 LOP3.LUT R234, R234, 0x400000, RZ, 0xfc, !PT ;  /* 0x00400000eaea1812 */ /* 0x000fc800078efcff */
[----:B------:R-:W-:-:S04]  /*234d0*/  LOP3.LUT R234, R234, 0xffdfffff, RZ, 0xc0, !PT ;  /* 0xffdfffffeaea7812 */ /* 0x000fc800078ec0ff */
[----:B------:R-:W-:Y:S02]  /*234e0*/  @P0 LOP3.LUT R234, R234, 0x200000, RZ, 0xfc, !PT ;  /* 0x00200000eaea0812 */ /* 0x000fe400078efcff */
[----:B------:R-:W-:Y:S01]  /*234f0*/  ISETP.GE.AND P0, PT, R168, UR29, PT ;  /* 0x0000001da8007c0c */ /* 0x000fe2000bf06270 */
[----:B------:R-:W-:Y:S01]  /*23500*/  ULDC.64 UR28, c[0x0][0x228] ;  /* 0x00008a00001c7ab9 */ /* 0x000fe20000000a00 */
[----:B------:R-:W-:Y:S01]  /*23510*/  LOP3.LUT R234, R234, 0xfffbffff, RZ, 0xc0, !PT ;  /* 0xfffbffffeaea7812 */ /* 0x000fe200078ec0ff */
[----:B0-----:R-:W-:Y:S01]  /*23520*/  IMAD.U32 R4, RZ, RZ, UR29 ;  /* 0x0000001dff047e24 */ /* 0x001fe2000f8e00ff */
[----:B------:R-:W-:Y:S02]  /*23530*/  ISETP.LT.AND P1, PT, R3, UR6, !P0 ;  /* 0x0000000603007c0c */ /* 0x000fe4000c721270 */
[----:B------:R-:W-:Y:S01]  /*23540*/  ISETP.LT.AND P0, PT, R2, UR33, !P0 ;  /* 0x0000002102007c0c */ /* 0x000fe2000c701270 */
[----:B------:R-:W-:Y:S01]  /*23550*/  UMOV UR33, UR28 ;  /* 0x0000001c00217c82 */ /* 0x000fe20008000000 */
[----:B------:R-:W-:Y:S01]  /*23560*/  ULDC.64 UR28, c[0x0][0x228] ;  /* 0x00008a00001c7ab9 */ /* 0x000fe20000000a00 */
[----:B------:R0:W-:Y:S08]  /*23570*/  STL [R1+0xfb8], R4 ;  /* 0x000fb80401007387 */ /* 0x0001f00000100800 */
[----:B------:R-:W-:Y:S01]  /*23580*/  @P1 LOP3.LUT R234, R234, 0x40000, RZ, 0xfc, !PT ;  /* 0x00040000eaea1812 */ /* 0x000fe200078efcff */
[----:B0-----:R-:W-:-:S03]  /*23590*/  IMAD.U32 R4, RZ, RZ, UR29 ;  /* 0x0000001dff047e24 */ /* 0x001fc6000f8e00ff */
[----:B------:R-:W-:Y:S02]  /*235a0*/  LOP3.LUT R234, R234, 0xfffdffff, RZ, 0xc0, !PT ;  /* 0xfffdffffeaea7812 */ /* 0x000fe400078ec0ff */
[----:B------:R0:W-:Y:S02]  /*235b0*/  STL [R1+0xfc0], R4 ;  /* 0x000fc00401007387 */ /* 0x0001e40000100800 */
[----:B------:R-:W-:Y:S02]  /*235c0*/  @P0 LOP3.LUT R234, R234, 0x20000, RZ, 0xfc, !PT ;  /* 0x00020000eaea0812 */ /* 0x000fe400078efcff */
[----:B------:R-:W-:Y:S01]  /*235d0*/  ISETP.GE.AND P0, PT, R167, UR23, PT ;  /* 0x00000017a7007c0c */ /* 0x000fe2000bf06270 */
[----:B------:R-:W-:Y:S01]  /*235e0*/  ULDC.64 UR22, c[0x0][0x228] ;  /* 0x00008a0000167ab9 */ /* 0x000fe20000000a00 */
[----:B------:R-:W-:Y:S02]  /*235f0*/  LOP3.LUT R234, R234, 0xffffbfff, RZ, 0xc0, !PT ;  /* 0xffffbfffeaea7812 */ /* 0x000fe400078ec0ff */
[----:B------:R-:W-:-:S02]  /*23600*/  ISETP.LT.AND P1, PT, R3, UR26, !P0 ;  /* 0x0000001a03007c0c */ /* 0x000fc4000c721270 */
[----:B------:R-:W-:Y:S01]  /*23610*/  ISETP.LT.AND P0, PT, R2, UR31, !P0 ;  /* 0x0000001f02007c0c */ /* 0x000fe2000c701270 */
[----:B------:R-:W-:-:S10]  /*23620*/  UMOV UR31, UR28 ;  /* 0x0000001c001f7c82 */ /* 0x000fd40008000000 */
[----:B------:R-:W-:-:S04]  /*23630*/  @P1 LOP3.LUT R234, R234, 0x4000, RZ, 0xfc, !PT ;  /* 0x00004000eaea1812 */ /* 0x000fc800078efcff */
[----:B------:R-:W-:-:S04]  /*23640*/  LOP3.LUT R234, R234, 0xffffdfff, RZ, 0xc0, !PT ;  /* 0xffffdfffeaea7812 */ /* 0x000fc800078ec0ff */
[----:B------:R-:W-:Y:S02]  /*23650*/  @P0 LOP3.LUT R234, R234, 0x2000, RZ, 0xfc, !PT ;  /* 0x00002000eaea0812 */ /* 0x000fe400078efcff */
[----:B------:R-:W-:Y:S01]  /*23660*/  ISETP.GE.AND P0, PT, R166, UR15, PT ;  /* 0x0000000fa6007c0c */ /* 0x000fe2000bf06270 */
[----:B------:R-:W-:Y:S01]  /*23670*/  ULDC.64 UR14, c[0x0][0x228] ;  /* 0x00008a00000e7ab9 */ /* 0x000fe20000000a00 */
[----:B------:R-:W-:Y:S02]  /*23680*/  LOP3.LUT R234, R234, 0xfffffbff, RZ, 0xc0, !PT ;  /* 0xfffffbffeaea7812 */ /* 0x000fe400078ec0ff */
[----:B------:R-:W-:Y:S02]  /*23690*/  ISETP.LT.AND P2, PT, R3, UR10, !P0 ;  /* 0x0000000a03007c0c */ /* 0x000fe4000c741270 */
[----:B------:R-:W-:Y:S02]  /*236a0*/  ISETP.LT.AND P1, PT, R2, UR59, !P0 ;  /* 0x0000003b02007c0c */ /* 0x000fe4000c721270 */
        /* <DEDUP_REMOVED lines=18> */
[----:B------:R-:W-:Y:S01]  /*237d0*/  UMOV UR29, UR26 ;  /* 0x0000001a001d7c82 */ /* 0x000fe20008000000 */
[----:B------:R-:W-:Y:S01]  /*237e0*/  ISETP.LT.AND P1, PT, R3, UR18, !P0 ;  /* 0x0000001203007c0c */ /* 0x000fe2000c721270 */
[----:B------:R-:W-:Y:S01]  /*237f0*/  IMAD.U32 R7, RZ, RZ, UR27 ;  /* 0x0000001bff077e24 */ /* 0x000fe2000f8e00ff */
[----:B------:R-:W-:Y:S01]  /*23800*/  ISETP.LT.AND P0, PT, R2, UR58, !P0 ;  /* 0x0000003a02007c0c */ /* 0x000fe2000c701270 */
[----:B------:R-:W-:Y:S02]  /*23810*/  ULDC.64 UR26, c[0x0][0x228] ;  /* 0x00008a00001a7ab9 */ /* 0x000fe40000000a00 */
[----:B------:R-:W-:Y:S01]  /*23820*/  UMOV UR28, UR26 ;  /* 0x0000001a001c7c82 */ /* 0x000fe20008000000 */
[----:B0-----:R-:W-:Y:S01]  /*23830*/  IMAD.U32 R4, RZ, RZ, UR27 ;  /* 0x0000001bff047e24 */ /* 0x001fe2000f8e00ff */
[----:B------:R-:W-:Y:S04]  /*23840*/  STL [R1+0x13d4], R7 ;  /* 0x0013d40701007387 */ /* 0x000fe80000100800 */
        /* <DEDUP_REMOVED lines=8> */
[----:B------:R-:W-:-:S11]  /*238d0*/  ISETP.LT.AND P0, PT, R2, UR51, !P0 ;  /* 0x0000003302007c0c */ /* 0x000fd6000c701270 */
        /* <DEDUP_REMOVED lines=8> */
[----:B------:R-:W-:Y:S01]  /*23960*/  ULDC.64 UR50, c[0x0][0x228] ;  /* 0x00008a0000327ab9 */ /* 0x000fe20000000a00 */
[----:B------:R-:W-:Y:S01]  /*23970*/  ISETP.GE.AND P0, PT, R161, UR19, PT ;  /* 0x00000013a1007c0c */ /* 0x000fe2000bf06270 */
[----:B------:R-:W-:-:S02]  /*23980*/  ULDC.64 UR18, c[0x0][0x228] ;  /* 0x00008a0000127ab9 */ /* 0x000fc40000000a00 */
[----:B------:R-:W-:Y:S01]  /*23990*/  UMOV UR27, UR18 ;  /* 0x00000012001b7c82 */ /* 0x000fe20008000000 */
[----:B------:R-:W-:Y:S01]  /*239a0*/  IMAD.U32 R6, RZ, RZ, UR19 ;  /* 0x00000013ff067e24 */ /* 0x000fe2000f8e00ff */
[----:B------:R-:W-:-:S04]  /*239b0*/  ULDC.64 UR18, c[0x0][0x228] ;  /* 0x00008a0000127ab9 */ /* 0x000fc80000000a00 */
[----:B------:R-:W-:Y:S01]  /*239c0*/  @P2 LOP3.LUT R233, R233, 0x4000000, RZ, 0xfc, !PT ;  /* 0x04000000e9e92812 */ /* 0x000fe200078efcff */
[----:B------:R-:W-:Y:S03]  /*239d0*/  STL [R1+0x13dc], R6 ;  /* 0x0013dc0601007387 */ /* 0x000fe60000100800 */
        /* <DEDUP_REMOVED lines=15> */
[----:B------:R-:W-:Y:S01]  /*23ad0*/  ULDC.64 UR24, c[0x0][0x228] ;  /* 0x00008a0000187ab9 */ /* 0x000fe20000000a00 */
[----:B------:R-:W-:Y:S01]  /*23ae0*/  UMOV UR33, UR38 ;  /* 0x0000002600217c82 */ /* 0x000fe20008000000 */
[----:B------:R-:W-:Y:S01]  /*23af0*/  IMAD.U32 R5, RZ, RZ, UR25 ;  /* 0x00000019ff057e24 */ /* 0x000fe2000f8e00ff */
[----:B------:R-:W-:Y:S01]  /*23b00*/  UMOV UR25, UR24 ;  /* 0x0000001800197c82 */ /* 0x000fe20008000000 */
[----:B------:R-:W-:Y:S04]  /*23b10*/  STL [R1+0x13e0], R14 ;  /* 0x0013e00e01007387 */ /* 0x000fe80000100800 */
[----:B------:R-:W-:Y:S02]  /*23b20*/  STL [R1+0x13e4], R5 ;  /* 0x0013e40501007387 */ /* 0x000fe40000100800 */
        /* <DEDUP_REMOVED lines=9> */
[----:B------:R-:W-:-:S09]  /*23bc0*/  ULDC.64 UR42, c[0x0][0x228] ;  /* 0x00008a00002a7ab9 */ /* 0x000fd20000000a00 */
        /* <DEDUP_REMOVED lines=9> */
[----:B------:R-:W-:Y:S01]  /*23c60*/  ISETP.GE.AND P0, PT, R157, UR17, PT ;  /* 0x000000119d007c0c */ /* 0x000fe2000bf06270 */
[----:B------:R-:W-:Y:S01]  /*23c70*/  ULDC.64 UR16, c[0x0][0x228] ;  /* 0x00008a0000107ab9 */ /* 0x000fe20000000a00 */
[----:B------:R-:W-:Y:S01]  /*23c80*/  UMOV UR32, UR39 ;  /* 0x0000002700207c82 */ /* 0x000fe20008000000 */
[----:B------:R-:W-:Y:S01]  /*23c90*/  UMOV UR24, UR16 ;  /* 0x0000001000187c82 */ /* 0x000fe20008000000 */
[----:B------:R-:W-:Y:S01]  /*23ca0*/  IMAD.U32 R238, RZ, RZ, UR17 ;  /* 0x00000011ffee7e24 */ /* 0x000fe2000f8e00ff */
[----:B------:R-:W-:Y:S01]  /*23cb0*/  ULDC.64 UR16, c[0x0][0x228] ;  /* 0x00008a0000107ab9 */ /* 0x000fe20000000a00 */
[----:B------:R-:W-:-:S03]  /*23cc0*/  ULDC.64 UR38, c[0x0][0x228] ;  /* 0x00008a0000267ab9 */ /* 0x000fc60000000a00 */
        /* <DEDUP_REMOVED lines=10> */
[----:B------:R-:W-:Y:S02]  /*23d70*/  ISETP.GE.AND P0, PT, R156, UR23, PT ;  /* 0x000000179c007c0c */ /* 0x000fe4000bf06270 */
[----:B------:R-:W-:Y:S02]  /*23d80*/  LOP3.LUT R233, R233, 0xfffffffb, RZ, 0xc0, !PT ;  /* 0xfffffffbe9e97812 */ /* 0x000fe400078ec0ff */
[----:B------:R-:W-:Y:S02]  /*23d90*/  ISETP.LT.AND P1, PT, R3, UR10, !P0 ;  /* 0x0000000a03007c0c */ /* 0x000fe4000c721270 */
[----:B------:R-:W-:Y:S01]  /*23da0*/  ISETP.LT.AND P0, PT, R2, UR28, !P0 ;  /* 0x0000001c02007c0c */ /* 0x000fe2000c701270 */
[----:B------:R-:W-:Y:S02]  /*23db0*/  ULDC.64 UR28, c[0x0][0x228] ;  /* 0x00008a00001c7ab9 */ /* 0x000fe40000000a00 */
[----:B------:R-:W-:Y:S01]  /*23dc0*/  UMOV UR23, UR28 ;  /* 0x0000001c00177c82 */ /* 0x000fe20008000000 */
[----:B------:R-:W-:Y:S01]  /*23dd0*/  UMOV UR59, UR29 ;  /* 0x0000001d003b7c82 */ /* 0x000fe20008000000 */
[----:B------:R-:W-:-:S02]  /*23de0*/  ULDC.64 UR28, c[0x0][0x228] ;  /* 0x00008a00001c7ab9 */ /* 0x000fc40000000a00 */
[----:B------:R-:W-:Y:S01]  /*23df0*/  UMOV UR22, UR28 ;  /* 0x0000001c00167c82 */ /* 0x000fe20008000000 */
[----:B------:R-:W-:Y:S01]  /*23e00*/  UMOV UR58, UR29 ;  /* 0x0000001d003a7c82 */ /* 0x000fe20008000000 */
[----:B------:R-:W-:Y:S01]  /*23e10*/  UMOV UR28, UR31 ;  /* 0x0000001f001c7c82 */ /* 0x000fe20008000000 */
[----:B------:R-:W-:Y:S01]  /*23e20*/  UMOV UR29, UR30 ;  /* 0x0000001e001d7c82 */ /* 0x000fe20008000000 */
[----:B------:R-:W-:Y:S01]  /*23e30*/  @P1 LOP3.LUT R233, R233, 0x4, RZ, 0xfc, !PT ;  /* 0x00000004e9e91812 */ /* 0x000fe200078efcff */
[----:B------:R-:W-:Y:S01]  /*23e40*/  UMOV UR30, UR55 ;  /* 0x00000037001e7c82 */ /* 0x000fe20008000000 */
[----:B------:R-:W-:Y:S01]  /*23e50*/  UMOV UR31, UR54 ;  /* 0x00000036001f7c82 */ /* 0x000fe20008000000 */
[----:B------:R-:W-:Y:S01]  /*23e60*/  ULDC.64 UR54, c[0x0][0x228] ;  /* 0x00008a0000367ab9 */ /* 0x000fe20000000a00 */
        /* <DEDUP_REMOVED lines=17> */
[----:B------:R-:W-:-:S08]  /*23f80*/  ULDC.64 UR10, c[0x0][0x228] ;  /* 0x00008a00000a7ab9 */ /* 0x000fd00000000a00 */
[----:B------:R-:W-:-:S04]  /*23f90*/  @P2 LOP3.LUT R232, R232, 0x4000000, RZ, 0xfc, !PT ;  /* 0x04000000e8e82812 */ /* 0x000fc800078efcff */
[----:B------:R-:W-:-:S04]  /*23fa0*/  LOP3.LUT R232, R232, 0xfdffffff, RZ, 0xc0, !PT ;  /* 0xfdffffffe8e87812 */ /* 0x000fc800078ec0ff */
[----:B------:R-:W-:Y:S02]  /*23fb0*/  @P1 LOP3.LUT R232, R232, 0x2000000, RZ, 0xfc, !PT ;  /* 0x02000000e8e81812 */ /* 0x000fe400078efcff */
[----:B------:R-:W-:Y:S02]  /*23fc0*/  ISETP.LT.AND P1, PT, R3, UR12, !P0 ;  /* 0x0000000c03007c0c */ /* 0x000fe4000c721270 */
[----:B------:R-:W-:Y:S01]  /*23fd0*/  ISETP.LT.AND P0, PT, R2, UR25, !P0 ;  /* 0x0000001902007c0c */ /* 0x000fe2000c701270 */
[----:B------:R-:W-:Y:S01]  /*23fe0*/  UMOV UR25, UR46 ;  /* 0x0000002e00197c82 */ /* 0x000fe20008000000 */
[----:B------:R-:W-:-:S09]  /*23ff0*/  LOP3.LUT R232, R232, 0xffbfffff, RZ, 0xc0, !PT ;  /* 0xffbfffffe8e87812 */ /* 0x000fd200078ec0ff */
        /* <DEDUP_REMOVED lines=11> */
[----:B------:R-:W-:-:S07]  /*240b0*/  ULDC.64 UR46, c[0x0][0x228] ;  /* 0x00008a00002e7ab9 */ /* 0x000fce0000000a00 */
        /* <DEDUP_REMOVED lines=40> */
[----:B------:R-:W-:Y:S01]  /*24340*/  ISETP.LT.AND P0, PT, R2, UR38, !P0 ;  /* 0x0000002602007c0c */ /* 0x000fe2000c701270 */
[----:B------:R-:W-:Y:S01]  /*24350*/  UMOV UR38, UR36 ;  /* 0x0000002400267c82 */ /* 0x000fe20008000000 */
[----:B------:R-:W-:Y:S09]  /*24360*/  STL [R1+0x13ec], R232 ;  /* 0x0013ece801007387 */ /* 0x000ff20000100800 */
        /* <DEDUP_REMOVED lines=90> */
[----:B------:R-:W-:Y:S01]  /*24910*/  VIADD R8, R0, 0xda ;  /* 0x000000da00087836 */ /* 0x000fe20000000000 */
[----:B------:R-:W-:Y:S01]  /*24920*/  LOP3.LUT R230, R230, 0xffbfffff, RZ, 0xc0, !PT ;  /* 0xffbfffffe6e67812 */ /* 0x000fe200078ec0ff */
[----:B------:R-:W-:Y:S01]  /*24930*/  ULDC.64 UR8, c[0x0][0x228] ;  /* 0x00008a0000087ab9 */ /* 0x000fe20000000a00 */
[----:B------:R-:W-:Y:S02]  /*24940*/  ISETP.LT.AND P1, PT, R3, UR14, !P0 ;  /* 0x0000000e03007c0c */ /* 0x000fe4000c721270 */
[----:B------:R-:W-:Y:S01]  /*24950*/  ISETP.LT.AND P0, PT, R2, UR22, !P0 ;  /* 0x0000001602007c0c */ /* 0x000fe2000c701270 */
[----:B------:R-:W-:-:S10]  /*24960*/  UMOV UR22, UR41 ;  /* 0x0000002900167c82 */ /* 0x000fd40008000000 */
        /* <DEDUP_REMOVED lines=18> */
[----:B------:R-:W-:Y:S01]  /*24a90*/  ISETP.LT.AND P1, PT, R3, UR24, !P0 ;  /* 0x0000001803007c0c */ /* 0x000fe2000c721270 */
[----:B------:R-:W-:Y:S01]  /*24aa0*/  UMOV UR24, UR50 ;  /* 0x0000003200187c82 */ /* 0x000fe20008000000 */
[----:B------:R-:W-:Y:S01]  /*24ab0*/  ISETP.LT.AND P0, PT, R2, UR52, !P0 ;  /* 0x0000003402007c0c */ /* 0x000fe2000c701270 */
[----:B------:R-:W-:Y:S01]  /*24ac0*/  UMOV UR52, UR20 ;  /* 0x0000001400347c82 */ /* 0x000fe20008000000 */
[----:B------:R-:W-:Y:S01]  /*24ad0*/  UMOV UR50, UR35 ;  /* 0x0000002300327c82 */ /* 0x000fe20008000000 */
[----:B------:R-:W-:Y:S01]  /*24ae0*/  UMOV UR20, UR34 ;  /* 0x0000002200147c82 */ /* 0x000fe20008000000 */
[----:B------:R-:W-:-:S07]  /*24af0*/  ULDC.64 UR34, c[0x0][0x228] ;  /* 0x00008a0000227ab9 */ /* 0x000fce0000000a00 */
        /* <DEDUP_REMOVED lines=13> */
[----:B------:R-:W-:Y:S01]  /*24bd0*/  UMOV UR30, UR10 ;  /* 0x0000000a001e7c82 */ /* 0x000fe20008000000 */
[----:B------:R-:W-:-:S06]  /*24be0*/  UMOV UR10, UR28 ;  /* 0x0000001c000a7c82 */ /* 0x000fcc0008000000 */
        /* <DEDUP_REMOVED lines=18> */
[----:B------:R-:W-:Y:S02]  /*24d10*/  LOP3.LUT R230, R230, 0xfffffffb, RZ, 0xc0, !PT ;  /* 0xfffffffbe6e67812 */ /* 0x000fe400078ec0ff */
[----:B------:R-:W-:Y:S02]  /*24d20*/  ISETP.LT.AND P1, PT, R3, UR8, !P0 ;  /* 0x0000000803007c0c */ /* 0x000fe4000c721270 */
        /* <DEDUP_REMOVED lines=8> */
[----:B------:R-:W-:Y:S02]  /*24db0*/  VIADD R8, R0, 0xce ;  /* 0x000000ce00087836 */ /* 0x000fe40000000000 */
[----:B------:R-:W-:Y:S01]  /*24dc0*/  STL [R1+0x13f4], R230 ;  /* 0x0013f4e601007387 */ /* 0x000fe20000100800 */
        /* <DEDUP_REMOVED lines=10> */
[----:B------:R-:W-:Y:S01]  /*24e70*/  VIADD R8, R0, 0xcc ;  /* 0x000000cc00087836 */ /* 0x000fe20000000000 */
[----:B------:R-:W-:Y:S01]  /*24e80*/  ULDC.64 UR14, c[0x0][0x228] ;  /* 0x00008a00000e7ab9 */ /* 0x000fe20000000a00 */
[----:B------:R-:W-:Y:S01]  /*24e90*/  STL [R1+0x13f8], R229 ;  /* 0x0013f8e501007387 */ /* 0x000fe20000100800 */
[----:B------:R-:W-:Y:S01]  /*24ea0*/  ISETP.LT.AND P1, PT, R3, UR32, !P0 ;  /* 0x0000002003007c0c */ /* 0x000fe2000c721270 */
[----:B------:R-:W-:Y:S01]  /*24eb0*/  UMOV UR32, UR18 ;  /* 0x0000001200207c82 */ /* 0x000fe20008000000 */
[----:B------:R-:W-:Y:S01]  /*24ec0*/  ISETP.LT.AND P0, PT, R2, UR28, !P0 ;  /* 0x0000001c02007c0c */ /* 0x000fe2000c701270 */
[----:B------:R-:W-:Y:S01]  /*24ed0*/  UMOV UR28, UR24 ;  /* 0x00000018001c7c82 */ /* 0x000fe20008000000 */
[----:B------:R-:W-:Y:S01]  /*24ee0*/  ULDC.64 UR24, c[0x0][0x228] ;  /* 0x00008a0000187ab9 */ /* 0x000fe20000000a00 */
[----:B------:R-:W-:-:S08]  /*24ef0*/  ULDC.64 UR18, c[0x0][0x228] ;  /* 0x00008a0000127ab9 */ /* 0x000fd00000000a00 */
        /* <DEDUP_REMOVED lines=12> */
[----:B------:R-:W-:-:S08]  /*24fc0*/  ULDC UR5, c[0x0][0x228] ;  /* 0x00008a0000057ab9 */ /* 0x000fd00000000800 */
[----:B------:R-:W-:-:S04]  /*24fd0*/  @P1 LOP3.LUT R228, R228, 0x40000, RZ, 0xfc, !PT ;  /* 0x00040000e4e41812 */ /* 0x000fc800078efcff */
[----:B------:R-:W-:-:S04]  /*24fe0*/  LOP3.LUT R228, R228, 0xfffdffff, RZ, 0xc0, !PT ;  /* 0xfffdffffe4e47812 */ /* 0x000fc800078ec0ff */
[----:B------:R-:W-:Y:S02]  /*24ff0*/  @P0 LOP3.LUT R228, R228, 0x20000, RZ, 0xfc, !PT ;  /* 0x00020000e4e40812 */ /* 0x000fe400078efcff */
[----:B------:R-:W-:Y:S01]  /*25000*/  ISETP.GE.AND P0, PT, R8, UR57, PT ;  /* 0x0000003908007c0c */ /* 0x000fe2000bf06270 */
[----:B------:R-:W-:Y:S01]  /*25010*/  VIADD R8, R0, 0x158 ;  /* 0x0000015800087836 */ /* 0x000fe20000000000 */
[----:B------:R-:W-:Y:S02]  /*25020*/  LOP3.LUT R228, R228, 0xffffbfff, RZ, 0xc0, !PT ;  /* 0xffffbfffe4e47812 */ /* 0x000fe400078ec0ff */
[----:B------:R-:W-:Y:S01]  /*25030*/  ISETP.LT.AND P1, PT, R3, UR14, !P0 ;  /* 0x0000000e03007c0c */ /* 0x000fe2000c721270 */
[----:B------:R-:W-:Y:S01]  /*25040*/  UMOV UR14, UR28 ;  /* 0x0000001c000e7c82 */ /* 0x000fe20008000000 */
[----:B------:R-:W-:Y:S01]  /*25050*/  ISETP.LT.AND P0, PT, R2, UR8, !P0 ;  /* 0x0000000802007c0c */ /* 0x000fe2000c701270 */
[----:B------:R-:W-:Y:S01]  /*25060*/  UMOV UR28, UR56 ;  /* 0x00000038001c7c82 */ /* 0x000fe20008000000 */
[----:B------:R-:W-:-:S09]  /*25070*/  ULDC.64 UR56, c[0x0][0x228] ;  /* 0x00008a0000387ab9 */ /* 0x000fd20000000a00 */
[----:B------:R-:W-:-:S04]  /*25080*/  @P1 LOP3.LUT R228, R228, 0x4000, RZ, 0xfc, !PT ;  /* 0x00004000e4e41812 */ /* 0x000fc800078efcff */
[----:B------:R-:W-:-:S04]  /*25090*/  LOP3.LUT R228, R228, 0xffffdfff, RZ, 0xc0, !PT ;  /* 0xffffdfffe4e47812 */ /* 0x000fc800078ec0ff */
[----:B------:R-:W-:Y:S02]  /*250a0*/  @P0 LOP3.LUT R228, R228, 0x2000, RZ, 0xfc, !PT ;  /* 0x00002000e4e40812 */ /* 0x000fe400078efcff */
[----:B------:R-:W-:Y:S01]  /*250b0*/  ISETP.GE.AND P0, PT, R8, UR57, PT ;  /* 0x0000003908007c0c */ /* 0x000fe2000bf06270 */
[----:B------:R-:W-:Y:S02]  /*250c0*/  VIADD R8, R0, 0x157 ;  /* 0x0000015700087836 */ /* 0x000fe40000000000 */
[----:B------:R-:W-:Y:S01]  /*250d0*/  STL [R1+0x13fc], R228 ;  /* 0x0013fce401007387 */ /* 0x000fe20000100800 */
[----:B------:R-:W-:Y:S01]  /*250e0*/  ISETP.LT.AND P1, PT, R3, UR56, !P0 ;  /* 0x0000003803007c0c */ /* 0x000fe2000c721270 */
[----:B------:R-:W-:Y:S01]  /*250f0*/  ULDC.64 UR56, c[0x0][0x228] ;  /* 0x00008a0000387ab9 */ /* 0x000fe20000000a00 */
[----:B------:R-:W-:Y:S01]  /*25100*/  ISETP.LT.AND P0, PT, R2, UR5, !P0 ;  /* 0x0000000502007c0c */ /* 0x000fe2000c701270 */
[----:B------:R-:W-:Y:S01]  /*25110*/  UMOV UR8, UR57 ;  /* 0x0000003900087c82 */ /* 0x000fe20008000000 */
[----:B------:R-:W-:Y:S01]  /*25120*/  UMOV UR4, UR56 ;  /* 0x0000003800047c82 */ /* 0x000fe20008000000 */
[----:B------:R-:W-:Y:S01]  /*25130*/  ULDC.64 UR56, c[0x0][0x228] ;  /* 0x00008a0000387ab9 */ /* 0x000fe20000000a00 */
[----:B------:R-:W-:-:S07]  /*25140*/  ULDC UR5, c[0x0][0x228] ;  /* 0x00008a0000057ab9 */ /* 0x000fce0000000800 */
[----:B------:R-:W-:Y:S02]  /*25150*/  @P1 LOP3.LUT R250, R250, 0x400, RZ, 0xfc, !PT ;  /* 0x00000400fafa1812 */ /* 0x000fe400078efcff */
[----:B------:R-:W-:Y:S02]  /*25160*/  @P0 LOP3.LUT R236, R236, 0x40000000, RZ, 0xfc, !PT ;  /* 0x40000000ecec0812 */ /* 0x000fe400078efcff */
[----:B------:R-:W-:Y:S01]  /*25170*/  ISETP.GE.AND P0, PT, R8, UR8, PT ;  /* 0x0000000808007c0c */ /* 0x000fe2000bf06270 */
[----:B------:R-:W-:Y:S01]  /*25180*/  VIADD R8, R0, 0x156 ;  /* 0x0000015600087836 */ /* 0x000fe20000000000 */
[----:B------:R-:W-:Y:S01]  /*25190*/  LOP3.LUT R236, R236, 0xefffffff, RZ, 0xc0, !PT ;  /* 0xefffffffecec7812 */ /* 0x000fe200078ec0ff */
[----:B------:R-:W-:Y:S01]  /*251a0*/  UMOV UR8, UR61 ;  /* 0x0000003d00087c82 */ /* 0x000fe20008000000 */
[----:B------:R-:W-:Y:S01]  /*251b0*/  ISETP.LT.AND P1, PT, R3, UR56, !P0 ;  /* 0x0000003803007c0c */ /* 0x000fe2000c721270 */
[----:B------:R-:W-:Y:S01]  /*251c0*/  UMOV UR56, UR60 ;  /* 0x0000003c00387c82 */ /* 0x000fe20008000000 */
[----:B------:R-:W-:Y:S01]  /*251d0*/  ISETP.LT.AND P0, PT, R2, UR5, !P0 ;  /* 0x0000000502007c0c */ /* 0x000fe2000c701270 */
[----:B------:R-:W-:Y:S01]  /*251e0*/  ULDC.64 UR60, c[0x0][0x228] ;  /* 0x00008a00003c7ab9 */ /* 0x000fe20000000a00 */
[----:B------:R-:W-:Y:S01]  /*251f0*/  ULDC UR5, c[0x0][0x228] ;  /* 0x00008a0000057ab9 */ /* 0x000fe20000000800 */
[----:B------:R-:W-:Y:S08]  /*25200*/  STL [R1+0x1400], R250 ;  /* 0x001400fa01007387 */ /* 0x000ff00000100800 */
        /* <DEDUP_REMOVED lines=9> */
[----:B------:R-:W-:Y:S01]  /*252a0*/  ULDC.64 UR56, c[0x0][0x228] ;  /* 0x00008a0000387ab9 */ /* 0x000fe20000000a00 */
[----:B------:R-:W-:-:S09]  /*252b0*/  ULDC UR5, c[0x0][0x228] ;  /* 0x00008a0000057ab9 */ /* 0x000fd20000000800 */
        /* <DEDUP_REMOVED lines=88> */
[----:B------:R-:W-:Y:S02]  /*25840*/  @P1 LOP3.LUT R236, R236, 0x1, RZ, 0xfc, !PT ;  /* 0x00000001ecec1812 */ /* 0x000fe400078efcff */
[----:B------:R-:W-:Y:S02]  /*25850*/  @P0 LOP3.LUT R235, R235, 0x40000000, RZ, 0xfc, !PT ;  /* 0x40000000ebeb0812 */ /* 0x000fe400078efcff */
[----:B------:R-:W-:Y:S01]  /*25860*/  ISETP.GE.AND P0, PT, R8, UR61, PT ;  /* 0x0000003d08007c0c */ /* 0x000fe2000bf06270 */
[----:B------:R-:W-:Y:S01]  /*25870*/  VIADD R8, R0, 0x14c ;  /* 0x0000014c00087836 */ /* 0x000fe20000000000 */
[----:B------:R-:W-:Y:S01]  /*25880*/  LOP3.LUT R235, R235, 0xefffffff, RZ, 0xc0, !PT ;  /* 0xefffffffebeb7812 */ /* 0x000fe200078ec0ff */
[----:B------:R-:W-:Y:S01]  /*25890*/  STL [R1+0x1404], R236 ;  /* 0x001404ec01007387 */ /* 0x000fe20000100800 */
        /* <DEDUP_REMOVED lines=123> */
[----:B------:R-:W-:-:S10]  /*26050*/  ULDC UR5, c[0x0][0x228] ;  /* 0x00008a0000057ab9 */ /* 0x000fd40000000800 */
[----:B------:R-:W-:-:S04]  /*26060*/  @P1 LOP3.LUT R234, R234, 0x100000, RZ, 0xfc, !PT ;  /* 0x00100000eaea1812 */ /* 0x000fc800078efcff */
[----:B------:R-:W-:-:S04]  /*26070*/  LOP3.LUT R234, R234, 0xfff7ffff, RZ, 0xc0, !PT ;  /* 0xfff7ffffeaea7812 */ /* 0x000fc800078ec0ff */
[----:B------:R-:W-:Y:S02]  /*26080*/  @P0 LOP3.LUT R234, R234, 0x80000, RZ, 0xfc, !PT ;  /* 0x00080000eaea0812 */ /* 0x000fe400078efcff */
[----:B------:R-:W-:Y:S01]  /*26090*/  ISETP.GE.AND P0, PT, R8, UR61, PT ;  /* 0x0000003d08007c0c */ /* 0x000fe2000bf06270 */
[----:B------:R-:W-:Y:S01]  /*260a0*/  VIADD R8, R0, 0x13b ;  /* 0x0000013b00087836 */ /* 0x000fe20000000000 */
[----:B------:R-:W-:Y:S02]  /*260b0*/  LOP3.LUT R234, R234, 0xfffeffff, RZ, 0xc0, !PT ;  /* 0xfffeffffeaea7812 */ /* 0x000fe400078ec0ff */
[----:B------:R-:W-:Y:S01]  /*260c0*/  ISETP.LT.AND P1, PT, R3, UR56, !P0 ;  /* 0x0000003803007c0c */ /* 0x000fe2000c721270 */
[----:B------:R-:W-:Y:S01]  /*260d0*/  ULDC.64 UR56, c[0x0][0x228] ;  /* 0x00008a0000387ab9 */ /* 0x000fe20000000a00 */
[----:B------:R-:W-:Y:S01]  /*260e0*/  ISETP.LT.AND P0, PT, R2, UR5, !P0 ;  /* 0x0000000502007c0c */ /* 0x000fe2000c701270 */
[----:B------:R-:W-:-:S10]  /*260f0*/  ULDC UR5, c[0x0][0x228] ;  /* 0x00008a0000057ab9 */ /* 0x000fd40000000800 */
[----:B------:R-:W-:-:S04]  /*26100*/  @P1 LOP3.LUT R234, R234, 0x10000, RZ, 0xfc, !PT ;  /* 0x00010000eaea1812 */ /* 0x000fc800078efcff */
[----:B------:R-:W-:-:S04]  /*26110*/  LOP3.LUT R234, R234, 0xffff7fff, RZ, 0xc0, !PT ;  /* 0xffff7fffeaea7812 */ /* 0x000fc800078ec0ff */
        /* <DEDUP_REMOVED lines=8> */
[----:B------:R-:W-:Y:S01]  /*261a0*/  UMOV UR18, UR28 ;  /* 0x0000001c00127c82 */ /* 0x000fe20008000000 */
[----:B------:R-:W-:Y:S01]  /*261b0*/  UMOV UR28, UR48 ;  /* 0x00000030001c7c82 */ /* 0x000fe20008000000 */
[----:B------:R-:W-:Y:S01]  /*261c0*/  UMOV UR48, UR12 ;  /* 0x0000000c00307c82 */ /* 0x000fe20008000000 */
[----:B------:R-:W-:Y:S01]  /*261d0*/  UMOV UR12, UR6 ;  /* 0x00000006000c7c82 */ /* 0x000fe20008000000 */
[----:B------:R-:W-:Y:S01]  /*261e0*/  ULDC UR6, c[0x0][0x228] ;  /* 0x00008a0000067ab9 */ /* 0x000fe20000000800 */
[----:B------:R-:W-:Y:S01]  /*261f0*/  ULDC UR5, c[0x0][0x248] ;  /* 0x0000920000057ab9 */ /* 0x000fe20000000800 */
[----:B------:R-:W-:Y:S01]  /*26200*/  IMAD.MOV.U32 R225, RZ, RZ, R223 ;  /* 0x000000ffffe17224 */ /* 0x000fe200078e00df */
[----:B------:R-:W-:Y:S01]  /*26210*/  F2FP.SATFINITE.E4M3.F32.PACK_AB_MERGE_C R24, R25, R24, RZ ;  /* 0x000000181918723e */ /* 0x000fe200048070ff */
[----:B------:R-:W-:Y:S01]  /*26220*/  VIADD R123, R123, UR5 ;  /* 0x000000057b7b7c36 */ /* 0x000fe20008000000 */
[----:B------:R-:W-:Y:S01]  /*26230*/  ULDC UR5, c[0x0][0x228] ;  /* 0x00008a0000057ab9 */ /* 0x000fe20000000800 */
[----:B------:R-:W-:Y:S01]  /*26240*/  @P1 LOP3.LUT R234, R234, 0x1000, RZ, 0xfc, !PT ;  /* 0x00001000eaea1812 */ /* 0x000fe200078efcff */
[----:B------:R-:W-:Y:S01]  /*26250*/  IMAD.MOV.U32 R224, RZ, RZ, R222 ;  /* 0x000000ffffe07224 */ /* 0x000fe200078e00de */
[----:B------:R-:W-:Y:S01]  /*26260*/  F2FP.SATFINITE.E4M3.F32.PACK_AB_MERGE_C R28, R29, R28, RZ ;  /* 0x0000001c1d1c723e */ /* 0x000fe200048070ff */
[----:B------:R-:W-:Y:S01]  /*26270*/  STL [R1+0xe24], R123 ;  /* 0x000e247b01007387 */ /* 0x000fe20000100800 */
[----:B------:R-:W-:Y:S01]  /*26280*/  LOP3.LUT R234, R234, 0xfffff7ff, RZ, 0xc0, !PT ;  /* 0xfffff7ffeaea7812 */ /* 0x000fe200078ec0ff */
[----:B------:R-:W-:-:S03]  /*26290*/  ULDC UR56, c[0x0][0x228] ;  /* 0x00008a0000387ab9 */ /* 0x000fc60000000800 */
[----:B------:R-:W-:Y:S02]  /*262a0*/  @P0 LOP3.LUT R234, R234, 0x800, RZ, 0xfc, !PT ;  /* 0x00000800eaea0812 */ /* 0x000fe400078efcff */
[----:B------:R-:W-:Y:S01]  /*262b0*/  ISETP.GE.AND P0, PT, R8, UR8, PT ;  /* 0x0000000808007c0c */ /* 0x000fe2000bf06270 */
[----:B------:R-:W-:Y:S01]  /*262c0*/  VIADD R8, R0, 0x137 ;  /* 0x0000013700087836 */ /* 0x000fe20000000000 */
[----:B------:R-:W-:Y:S01]  /*262d0*/  LOP3.LUT R234, R234, 0xfffffeff, RZ, 0xc0, !PT ;  /* 0xfffffeffeaea7812 */ /* 0x000fe200078ec0ff */
[----:B------:R-:W-:Y:S01]  /*262e0*/  IMAD.MOV.U32 R223, RZ, RZ, R221 ;  /* 0x000000ffffdf7224 */ /* 0x000fe200078e00dd */
[----:B------:R-:W-:Y:S01]  /*262f0*/  ISETP.LT.AND P1, PT, R3, UR6, !P0 ;  /* 0x0000000603007c0c */ /* 0x000fe2000c721270 */
[----:B------:R-:W-:Y:S01]  /*26300*/  ULDC UR6, c[0x0][0x228] ;  /* 0x00008a0000067ab9 */ /* 0x000fe20000000800 */
[----:B------:R-:W-:Y:S01]  /*26310*/  ISETP.LT.AND P0, PT, R2, UR5, !P0 ;  /* 0x0000000502007c0c */ /* 0x000fe2000c701270 */
[----:B------:R-:W-:Y:S01]  /*26320*/  ULDC UR5, c[0x0][0x248] ;  /* 0x0000920000057ab9 */ /* 0x000fe20000000800 */
[----:B------:R-:W-:Y:S01]  /*26330*/  IMAD.MOV.U32 R222, RZ, RZ, R220 ;  /* 0x000000ffffde7224 */ /* 0x000fe200078e00dc */
[----:B------:R-:W-:Y:S01]  /*26340*/  F2FP.SATFINITE.E4M3.F32.PACK_AB_MERGE_C R25, R119, R118, RZ ;  /* 0x000000767719723e */ /* 0x000fe200048070ff */
[----:B0-----:R-:W-:Y:S01]  /*26350*/  VIADD R4, R123, UR5 ;  /* 0x000000057b047c36 */ /* 0x001fe20008000000 */
[----:B------:R-:W-:Y:S01]  /*26360*/  ULDC UR5, c[0x0][0x228] ;  /* 0x00008a0000057ab9 */ /* 0x000fe20000000800 */
[----:B------:R-:W-:Y:S01]  /*26370*/  F2FP.SATFINITE.E4M3.F32.PACK_AB_MERGE_C R26, R27, R26, RZ ;  /* 0x0000001a1b1a723e */ /* 0x000fe200048070ff */
[----:B------:R-:W-:-:S02]  /*26380*/  ULDC UR8, c[0x0][0x228] ;  /* 0x00008a0000087ab9 */ /* 0x000fc40000000800 */
[----:B------:R0:W-:Y:S02]  /*26390*/  STL [R1+0xe00], R4 ;  /* 0x000e000401007387 */ /* 0x0001e40000100800 */
[----:B------:R-:W-:-:S04]  /*263a0*/  @P1 LOP3.LUT R234, R234, 0x100, RZ, 0xfc, !PT ;  /* 0x00000100eaea1812 */ /* 0x000fc800078efcff */
[----:B------:R-:W-:-:S04]  /*263b0*/  LOP3.LUT R234, R234, 0xffffff7f, RZ, 0xc0, !PT ;  /* 0xffffff7feaea7812 */ /* 0x000fc800078ec0ff */
        /* <DEDUP_REMOVED lines=9> */
[----:B------:R-:W-:-:S02]  /*26450*/  IMAD.MOV.U32 R220, RZ, RZ, R218 ;  /* 0x000000ffffdc7224 */ /* 0x000fc400078e00da */
[----:B------:R-:W-:Y:S02]  /*26460*/  IMAD.MOV.U32 R252, RZ, RZ, R223 ;  /* 0x000000fffffc7224 */ /* 0x000fe400078e00df */
[----:B------:R-:W-:Y:S01]  /*26470*/  IMAD.MOV.U32 R239, RZ, RZ, R222 ;  /* 0x000000ffffef7224 */ /* 0x000fe200078e00de */
[----:B------:R-:W-:Y:S01]  /*26480*/  F2FP.SATFINITE.E4M3.F32.PACK_AB_MERGE_C R36, R37, R36, RZ ;  /* 0x000000242524723e */ /* 0x000fe200048070ff */
[----:B0-----:R-:W-:Y:S01]  /*26490*/  VIADD R4, R4, UR5 ;  /* 0x0000000504047c36 */ /* 0x001fe20008000000 */
[----:B------:R-:W-:Y:S01]  /*264a0*/  ULDC UR5, c[0x0][0x228] ;  /* 0x00008a0000057ab9 */ /* 0x000fe20000000800 */
[----:B------:R-:W-:Y:S01]  /*264b0*/  F2FP.SATFINITE.E4M3.F32.PACK_AB_MERGE_C R34, R35, R34, RZ ;  /* 0x000000222322723e */ /* 0x000fe200048070ff */
[----:B------:R-:W-:Y:S01]  /*264c0*/  ULDC UR14, c[0x0][0x228] ;  /* 0x00008a00000e7ab9 */ /* 0x000fe20000000800 */
[----:B------:R-:W-:Y:S01]  /*264d0*/  @P1 LOP3.LUT R234, R234, 0x10, RZ, 0xfc, !PT ;  /* 0x00000010eaea1812 */ /* 0x000fe200078efcff */
[----:B------:R0:W-:Y:S03]  /*264e0*/  STL [R1+0xe04], R4 ;  /* 0x000e040401007387 */ /* 0x0001e60000100800 */
        /* <DEDUP_REMOVED lines=18> */
[----:B------:R-:W-:Y:S02]  /*26610*/  @P1 LOP3.LUT R234, R234, 0x1, RZ, 0xfc, !PT ;  /* 0x00000001eaea1812 */ /* 0x000fe400078efcff */
[----:B------:R-:W-:-:S02]  /*26620*/  @P0 LOP3.LUT R233, R233, 0x80000000, RZ, 0xfc, !PT ;  /* 0x80000000e9e90812 */ /* 0x000fc400078efcff */
[----:B------:R-:W-:Y:S01]  /*26630*/  ISETP.GE.AND P0, PT, R8, UR18, PT ;  /* 0x0000001208007c0c */ /* 0x000fe2000bf06270 */
[----:B------:R-:W-:Y:S01]  /*26640*/  VIADD R8, R0, 0x131 ;  /* 0x0000013100087836 */ /* 0x000fe20000000000 */
[----:B------:R-:W-:Y:S01]  /*26650*/  LOP3.LUT R233, R233, 0xefffffff, RZ, 0xc0, !PT ;  /* 0xefffffffe9e97812 */ /* 0x000fe200078ec0ff */
[----:B------:R-:W-:Y:S01]  /*26660*/  STL [R1+0x140c], R234 ;  /* 0x00140cea01007387 */ /* 0x000fe20000100800 */
[----:B------:R-:W-:Y:S01]  /*26670*/  ISETP.LT.AND P1, PT, R3, UR6, !P0 ;  /* 0x0000000603007c0c */ /* 0x000fe2000c721270 */
[----:B------:R-:W-:Y:S01]  /*26680*/  ULDC UR6, c[0x0][0x228] ;  /* 0x00008a0000067ab9 */ /* 0x000fe20000000800 */
[----:B------:R-:W-:Y:S01]  /*26690*/  ISETP.LT.AND P0, PT, R2, UR5, !P0 ;  /* 0x0000000502007c0c */ /* 0x000fe2000c701270 */
[----:B------:R-:W-:Y:S01]  /*266a0*/  ULDC UR5, c[0x0][0x248] ;  /* 0x0000920000057ab9 */ /* 0x000fe20000000800 */
[----:B------:R0:W-:Y:S01]  /*266b0*/  STL [R1+0xe08], R4 ;  /* 0x000e080401007387 */ /* 0x0001e20000100800 */
[----:B------:R-:W-:Y:S02]  /*266c0*/  IMAD.MOV.U32 R217, RZ, RZ, R215 ;  /* 0x000000ffffd97224 */ /* 0x000fe400078e00d7 */
[----:B------:R-:W-:-:S02]  /*266d0*/  IMAD.MOV.U32 R216, RZ, RZ, R214 ;  /* 0x000000ffffd87224 */ /* 0x000fc400078e00d6 */
[----:B------:R-:W-:Y:S02]  /*266e0*/  IMAD.MOV.U32 R245, RZ, RZ, R219 ;  /* 0x000000fffff57224 */ /* 0x000fe400078e00db */
[----:B------:R-:W-:Y:S01]  /*266f0*/  IMAD.MOV.U32 R247, RZ, RZ, R218 ;  /* 0x000000fffff77224 */ /* 0x000fe200078e00da */
[----:B------:R-:W-:Y:S01]  /*26700*/  F2FP.SATFINITE.E4M3.F32.PACK_AB_MERGE_C R5, R243, R241, RZ ;  /* 0x000000f1f305723e */ /* 0x000fe200048070ff */
[----:B------:R-:W-:Y:S01]  /*26710*/  ULDC UR18, c[0x0][0x228] ;  /* 0x00008a0000127ab9 */ /* 0x000fe20000000800 */
[----:B------:R-:W-:Y:S01]  /*26720*/  @P1 LOP3.LUT R233, R233, 0x10000000, RZ, 0xfc, !PT ;  /* 0x10000000e9e91812 */ /* 0x000fe200078efcff */
[----:B0-----:R-:W-:Y:S01]  /*26730*/  VIADD R4, R4, UR5 ;  /* 0x0000000504047c36 */ /* 0x001fe20008000000 */
[----:B------:R-:W-:Y:S02]  /*26740*/  ULDC UR5, c[0x0][0x228] ;  /* 0x00008a0000057ab9 */ /* 0x000fe40000000800 */
[----:B------:R-:W-:Y:S02]  /*26750*/  LOP3.LUT R233, R233, 0xf7ffffff, RZ, 0xc0, !PT ;  /* 0xf7ffffffe9e97812 */ /* 0x000fe400078ec0ff */
[----:B------:R0:W-:Y:S02]  /*26760*/  STL [R1+0xe0c], R4 ;  /* 0x000e0c0401007387 */ /* 0x0001e40000100800 */
[----:B------:R-:W-:-:S02]  /*26770*/  @P0 LOP3.LUT R233, R233, 0x8000000, RZ, 0xfc, !PT ;  /* 0x08000000e9e90812 */ /* 0x000fc400078efcff */
        /* <DEDUP_REMOVED lines=12> */
[----:B------:R-:W-:Y:S01]  /*26840*/  IMAD.MOV.U32 R249, RZ, RZ, R217 ;  /* 0x000000fffff97224 */ /* 0x000fe200078e00d9 */
[----:B------:R-:W-:Y:S01]  /*26850*/  F2FP.SATFINITE.E4M3.F32.PACK_AB_MERGE_C R120, R121, R120, RZ ;  /* 0x000000787978723e */ /* 0x000fe200048070ff */
[----:B------:R-:W-:Y:S01]  /*26860*/  IMAD.MOV.U32 R251, RZ, RZ, R216 ;  /* 0x000000fffffb7224 */ /* 0x000fe200078e00d8 */
[----:B------:R0:W-:Y:S01]  /*26870*/  STL [R1+0xe10], R4 ;  /* 0x000e100401007387 */ /* 0x0001e20000100800 */
[----:B------:R-:W-:Y:S01]  /*26880*/  F2FP.SATFINITE.E4M3.F32.PACK_AB_MERGE_C R116, R117, R116, RZ ;  /* 0x000000747574723e */ /* 0x000fe200048070ff */
[----:B------:R-:W-:Y:S01]  /*26890*/  ULDC UR24, c[0x0][0x228] ;  /* 0x00008a0000187ab9 */ /* 0x000fe20000000800 */
        /* <DEDUP_REMOVED lines=14> */
[----:B------:R-:W-:Y:S01]  /*26980*/  LOP3.LUT R120, R120, 0xffff, RZ, 0xc0, !PT ;  /* 0x0000ffff78787812 */ /* 0x000fe200078ec0ff */
[----:B0-----:R-:W-:Y:S01]  /*26990*/  VIADD R4, R4, UR5 ;  /* 0x0000000504047c36 */ /* 0x001fe20008000000 */
[----:B------:R-:W-:Y:S01]  /*269a0*/  ULDC UR5, c[0x0][0x228] ;  /* 0x00008a0000057ab9 */ /* 0x000fe20000000800 */
[----:B------:R-:W-:Y:S01]  /*269b0*/  LOP3.LUT R116, R116, 0xffff, RZ, 0xc0, !PT ;  /* 0x0000ffff74747812 */ /* 0x000fe200078ec0ff */
        /* <DEDUP_REMOVED lines=23> */
[----:B------:R-:W-:Y:S02]  /*26b30*/  ISETP.GE.AND P0, PT, R8, UR34, PT ;  /* 0x0000002208007c0c */ /* 0x000fe4000bf06270 */
[----:B------:R-:W-:Y:S01]  /*26b40*/  LOP3.LUT R233, R233, 0xffffefff, RZ, 0xc0, !PT ;  /* 0xffffefffe9e97812 */ /* 0x000fe200078ec0ff */
[----:B------:R-:W-:Y:S01]  /*26b50*/  VIADD R8, R0, 0x129 ;  /* 0x0000012900087836 */ /* 0x000fe20000000000 */
[----:B------:R-:W-:Y:S01]  /*26b60*/  ISETP.LT.AND P1, PT, R3, UR6, !P0 ;  /* 0x0000000603007c0c */ /* 0x000fe2000c721270 */
[----:B------:R-:W-:Y:S01]  /*26b70*/  ULDC UR6, c[0x0][0x228] ;  /* 0x00008a0000067ab9 */ /* 0x000fe20000000800 */
[----:B------:R-:W-:Y:S01]  /*26b80*/  ISETP.LT.AND P0, PT, R2, UR5, !P0 ;  /* 0x0000000502007c0c */ /* 0x000fe2000c701270 */
[----:B------:R-:W-:Y:S01]  /*26b90*/  ULDC UR5, c[0x0][0x248] ;  /* 0x0000920000057ab9 */ /* 0x000fe20000000800 */
[----:B------:R-:W-:-:S02]  /*26ba0*/  IMAD.MOV.U32 R209, RZ, RZ, R207 ;  /* 0x000000ffffd17224 */ /* 0x000fc400078e00cf */
[----:B------:R-:W-:Y:S02]  /*26bb0*/  IMAD.MOV.U32 R208, RZ, RZ, R206 ;  /* 0x000000ffffd07224 */ /* 0x000fe400078e00ce */
[----:B------:R-:W-:Y:S02]  /*26bc0*/  IMAD.MOV.U32 R223, RZ, RZ, R211 ;  /* 0x000000ffffdf7224 */ /* 0x000fe400078e00d3 */
[----:B------:R-:W-:Y:S01]  /*26bd0*/  IMAD.MOV.U32 R222, RZ, RZ, R210 ;  /* 0x000000ffffde7224 */ /* 0x000fe200078e00d2 */
[----:B------:R-:W-:Y:S01]  /*26be0*/  LOP3.LUT R112, R112, 0xffff, RZ, 0xc0, !PT ;  /* 0x0000ffff70707812 */ /* 0x000fe200078ec0ff */
[----:B0-----:R-:W-:Y:S01]  /*26bf0*/  VIADD R4, R4, UR5 ;  /* 0x0000000504047c36 */ /* 0x001fe20008000000 */
[----:B------:R-:W-:Y:S01]  /*26c00*/  @P1 LOP3.LUT R233, R233, 0x1000, RZ, 0xfc, !PT ;  /* 0x00001000e9e91812 */ /* 0x000fe200078efcff */
[----:B------:R-:W-:Y:S01]  /*26c10*/  ULDC UR5, c[0x0][0x228] ;  /* 0x00008a0000057ab9 */ /* 0x000fe20000000800 */
[----:B------:R-:W-:Y:S01]  /*26c20*/  LOP3.LUT R114, R114, 0xffff, RZ, 0xc0, !PT ;  /* 0x0000ffff72727812 */ /* 0x000fe200078ec0ff */
[----:B------:R-:W-:Y:S01]  /*26c30*/  ULDC UR34, c[0x0][0x228] ;  /* 0x00008a0000227ab9 */ /* 0x000fe20000000800 */
[----:B------:R0:W-:Y:S04]  /*26c40*/  STL [R1+0xe1c], R4 ;  /* 0x000e1c0401007387 */ /* 0x0001e80000100800 */
[----:B------:R-:W2:Y:S01]  /*26c50*/  LDL.LU R194, [R1+0xcb4] ;  /* 0x000cb40001c27983 */ /* 0x000ea20000300800 */
[----:B------:R-:W-:Y:S01]  /*26c60*/  LOP3.LUT R233, R233, 0xfffff7ff, RZ, 0xc0, !PT ;  /* 0xfffff7ffe9e97812 */ /* 0x000fe200078ec0ff */
[----:B------:R-:W-:-:S02]  /*26c70*/  IMAD.MOV.U32 R207, RZ, RZ, R205 ;  /* 0x000000ffffcf7224 */ /* 0x000fc400078e00cd */
[----:B------:R-:W-:Y:S01]  /*26c80*/  IMAD.MOV.U32 R206, RZ, RZ, R204 ;  /* 0x000000ffffce7224 */ /* 0x000fe200078e00cc */
        /* <DEDUP_REMOVED lines=9> */
[----:B------:R-:W-:Y:S01]  /*26d20*/  ULDC UR5, c[0x0][0x248] ;  /* 0x0000920000057ab9 */ /* 0x000fe20000000800 */
[----:B------:R-:W-:Y:S01]  /*26d30*/  IMAD.MOV.U32 R201, RZ, RZ, R199 ;  /* 0x000000ffffc97224 */ /* 0x000fe200078e00c7 */
[----:B------:R-:W-:Y:S01]  /*26d40*/  ULDC UR6, c[0x0][0x228] ;  /* 0x00008a0000067ab9 */ /* 0x000fe20000000800 */
[----:B------:R-:W-:Y:S01]  /*26d50*/  VIADD R7, R4, UR5 ;  /* 0x0000000504077c36 */ /* 0x000fe20008000000 */
[----:B0-----:R-:W-:Y:S01]  /*26d60*/  F2FP.SATFINITE.E4M3.F32.PACK_AB_MERGE_C R4, R224, R225, RZ ;  /* 0x000000e1e004723e */ /* 0x001fe200048070ff */
[----:B------:R-:W-:Y:S01]  /*26d70*/  IMAD.MOV.U32 R200, RZ, RZ, R198 ;  /* 0x000000ffffc87224 */ /* 0x000fe200078e00c6 */
[----:B------:R-:W-:Y:S01]  /*26d80*/  ULDC UR5, c[0x0][0x228] ;  /* 0x00008a0000057ab9 */ /* 0x000fe20000000800 */
[----:B------:R-:W-:Y:S01]  /*26d90*/  IMAD.MOV.U32 R199, RZ, RZ, R197 ;  /* 0x000000ffffc77224 */ /* 0x000fe200078e00c5 */
[----:B------:R-:W-:Y:S01]  /*26da0*/  F2FP.SATFINITE.E4M3.F32.PACK_AB_MERGE_C R108, R109, R108, RZ ;  /* 0x0000006c6d6c723e */ /* 0x000fe200048070ff */
[----:B------:R-:W-:Y:S01]  /*26db0*/  IMAD.MOV.U32 R198, RZ, RZ, R196 ;  /* 0x000000ffffc67224 */ /* 0x000fe200078e00c4 */
[----:B------:R-:W-:Y:S01]  /*26dc0*/  @P1 LOP3.LUT R233, R233, 0x100, RZ, 0xfc, !PT ;  /* 0x00000100e9e91812 */ /* 0x000fe200078efcff */
[----:B------:R-:W-:Y:S01]  /*26dd0*/  IMAD.MOV.U32 R197, RZ, RZ, R195 ;  /* 0x000000ffffc57224 */ /* 0x000fe200078e00c3 */
[----:B------:R-:W-:Y:S01]  /*26de0*/  F2FP.SATFINITE.E4M3.F32.PACK_AB_MERGE_C R104, R105, R104, RZ ;  /* 0x000000686968723e */ /* 0x000fe200048070ff */
[----:B------:R-:W3:Y:S01]  /*26df0*/  LDL.LU R195, [R1+0xcb8] ;  /* 0x000cb80001c37983 */ /* 0x000ee20000300800 */
[----:B------:R-:W-:Y:S01]  /*26e00*/  IMAD.MOV.U32 R217, RZ, RZ, R205 ;  /* 0x000000ffffd97224 */ /* 0x000fe200078e00cd */
[----:B------:R-:W-:Y:S01]  /*26e10*/  F2FP.SATFINITE.E4M3.F32.PACK_AB_MERGE_C R106, R107, R106, RZ ;  /* 0x0000006a6b6a723e */ /* 0x000fe200048070ff */
        /* <DEDUP_REMOVED lines=8> */
[----:B------:R-:W-:Y:S01]  /*26ea0*/  ULDC UR40, c[0x0][0x228] ;  /* 0x00008a0000287ab9 */ /* 0x000fe20000000800 */
[----:B------:R-:W-:-:S02]  /*26eb0*/  F2FP.SATFINITE.E4M3.F32.PACK_AB_MERGE_C R88, R89, R88, RZ ;  /* 0x000000585958723e */ /* 0x000fc400048070ff */
[----:B------:R-:W-:Y:S02]  /*26ec0*/  F2FP.SATFINITE.E4M3.F32.PACK_AB_MERGE_C R90, R91, R90, RZ ;  /* 0x0000005a5b5a723e */ /* 0x000fe400048070ff */
[----:B------:R-:W-:Y:S02]  /*26ed0*/  F2FP.SATFINITE.E4M3.F32.PACK_AB_MERGE_C R84, R85, R84, RZ ;  /* 0x000000545554723e */ /* 0x000fe400048070ff */
[----:B------:R-:W-:Y:S02]  /*26ee0*/  F2FP.SATFINITE.E4M3.F32.PACK_AB_MERGE_C R80, R81, R80, RZ ;  /* 0x000000505150723e */ /* 0x000fe400048070ff */
[----:B------:R-:W-:Y:S02]  /*26ef0*/  F2FP.SATFINITE.E4M3.F32.PACK_AB_MERGE_C R82, R83, R82, RZ ;  /* 0x000000525352723e */ /* 0x000fe400048070ff */
[----:B------:R-:W-:Y:S02]  /*26f00*/  F2FP.SATFINITE.E4M3.F32.PACK_AB_MERGE_C R76, R77, R76, RZ ;  /* 0x0000004c4d4c723e */ /* 0x000fe400048070ff */
        /* <DEDUP_REMOVED lines=23> */
[----:B------:R-:W-:Y:S01]  /*27080*/  F2FP.SATFINITE.E4M3.F32.PACK_AB_MERGE_C R110, R111, R110, RZ ;  /* 0x0000006e6f6e723e */ /* 0x000fe200048070ff */
[----:B------:R-:W-:Y:S01]  /*27090*/  BAR.SYNC.DEFER_BLOCKING 0x0 ;  /* 0x0000000000007b1d */ /* 0x000fe20000010000 */
[----:B--2---:R-:W-:-:S05]  /*270a0*/  IMAD.MOV.U32 R196, RZ, RZ, R194 ;  /* 0x000000ffffc47224 */ /* 0x004fca00078e00c2 */
[----:B------:R-:W2:Y:S04]  /*270b0*/  LDL.LU R194, [R1+0xcbc] ;  /* 0x000cbc0001c27983 */ /* 0x000ea80000300800 */
[----:B------:R0:W-:Y:S04]  /*270c0*/  STL [R1+0xeb8], R4 ;  /* 0x000eb80401007387 */ /* 0x0001e80000100800 */
[----:B------:R-:W0:Y:S04]  /*270d0*/  LDL.LU R225, [R1+0xc08] ;  /* 0x000c080001e17983 */ /* 0x000e280000300800 */
[----:B------:R-:W0:Y:S04]  /*270e0*/  LDL.LU R224, [R1+0xc0c] ;  /* 0x000c0c0001e07983 */ /* 0x000e280000300800 */
[----:B------:R-:W-:Y:S01]  /*270f0*/  STL [R1+0xe20], R7 ;  /* 0x000e200701007387 */ /* 0x000fe20000100800 */
[----:B0-----:R-:W-:-:S05]  /*27100*/  F2FP.SATFINITE.E4M3.F32.PACK_AB_MERGE_C R4, R224, R225, RZ ;  /* 0x000000e1e004723e */ /* 0x001fca00048070ff */
[----:B------:R0:W-:Y:S04]  /*27110*/  STL [R1+0xeb4], R4 ;  /* 0x000eb40401007387 */ /* 0x0001e80000100800 */
[----:B------:R-:W0:Y:S04]  /*27120*/  LDL.LU R225, [R1+0xc10] ;  /* 0x000c100001e17983 */ /* 0x000e280000300800 */
[----:B------:R-:W0:Y:S02]  /*27130*/  LDL.LU R224, [R1+0xc14] ;  /* 0x000c140001e07983 */ /* 0x000e240000300800 */
        /* <DEDUP_REMOVED lines=15> */
[----:B------:R-:W0:Y:S01]  /*27230*/  LDL.LU R224, [R1+0xc34] ;  /* 0x000c340001e07983 */ /* 0x000e220000300800 */
[----:B------:R-:W-:Y:S02]  /*27240*/  IMAD.MOV.U32 R216, RZ, RZ, R204 ;  /* 0x000000ffffd87224 */ /* 0x000fe400078e00cc */
[----:B------:R-:W-:-:S02]  /*27250*/  IMAD.MOV.U32 R215, RZ, RZ, R203 ;  /* 0x000000ffffd77224 */ /* 0x000fc400078e00cb */
[----:B------:R-:W-:Y:S02]  /*27260*/  IMAD.MOV.U32 R214, RZ, RZ, R202 ;  /* 0x000000ffffd67224 */ /* 0x000fe400078e00ca */
[----:B------:R-:W-:Y:S02]  /*27270*/  IMAD.MOV.U32 R211, RZ, RZ, R199 ;  /* 0x000000ffffd37224 */ /* 0x000fe400078e00c7 */
[----:B------:R-:W-:Y:S02]  /*27280*/  IMAD.MOV.U32 R210, RZ, RZ, R198 ;  /* 0x000000ffffd27224 */ /* 0x000fe400078e00c6 */
[----:B------:R-:W-:Y:S02]  /*27290*/  IMAD.MOV.U32 R209, RZ, RZ, R197 ;  /* 0x000000ffffd17224 */ /* 0x000fe400078e00c5 */
[----:B------:R-:W-:Y:S02]  /*272a0*/  IMAD.MOV.U32 R208, RZ, RZ, R196 ;  /* 0x000000ffffd07224 */ /* 0x000fe400078e00c4 */
[----:B---3--:R-:W-:-:S02]  /*272b0*/  IMAD.MOV.U32 R207, RZ, RZ, R195 ;  /* 0x000000ffffcf7224 */ /* 0x008fc400078e00c3 */
[----:B--2---:R-:W-:Y:S01]  /*272c0*/  IMAD.MOV.U32 R206, RZ, RZ, R194 ;  /* 0x000000ffffce7224 */ /* 0x004fe200078e00c2 */
[----:B0-----:R-:W-:Y:S01]  /*272d0*/  F2FP.SATFINITE.E4M3.F32.PACK_AB_MERGE_C R4, R224, R225, RZ ;  /* 0x000000e1e004723e */ /* 0x001fe200048070ff */
[----:B------:R-:W-:-:S04]  /*272e0*/  IMAD.MOV.U32 R225, RZ, RZ, R213 ;  /* 0x000000ffffe17224 */ /* 0x000fc800078e00d5 */
[----:B------:R0:W-:Y:S01]  /*272f0*/  STL [R1+0xe98], R4 ;  /* 0x000e980401007387 */ /* 0x0001e20000100800 */
[----:B------:R-:W-:-:S03]  /*27300*/  IMAD.MOV.U32 R224, RZ, RZ, R212 ;  /* 0x000000ffffe07224 */ /* 0x000fc600078e00d4 */
[----:B------:R-:W2:Y:S01]  /*27310*/  LDL.LU R205, [R1+0xcc0] ;  /* 0x000cc00001cd7983 */ /* 0x000ea20000300800 */
[----:B------:R-:W-:-:S03]  /*27320*/  IMAD.MOV.U32 R213, RZ, RZ, R201 ;  /* 0x000000ffffd57224 */ /* 0x000fc600078e00c9 */
[----:B------:R-:W3:Y:S01]  /*27330*/  LDL.LU R204, [R1+0xcc4] ;  /* 0x000cc40001cc7983 */ /* 0x000ee20000300800 */
[----:B------:R-:W-:-:S03]  /*27340*/  IMAD.MOV.U32 R212, RZ, RZ, R200 ;  /* 0x000000ffffd47224 */ /* 0x000fc600078e00c8 */
        /* <DEDUP_REMOVED lines=10> */
[----:B------:R-:W0:Y:S04]  /*273f0*/  LDL.LU R248, [R1+0xc38] ;  /* 0x000c380001f87983 */ /* 0x000e280000300800 */
[----:B------:R-:W0:Y:S01]  /*27400*/  LDL.LU R237, [R1+0xc3c] ;  /* 0x000c3c0001ed7983 */ /* 0x000e220000300800 */
[----:B------:R-:W-:-:S02]  /*27410*/  IMAD.MOV.U32 R135, RZ, RZ, R211 ;  /* 0x000000ffff877224 */ /* 0x000fc400078e00d3 */
[----:B------:R-:W-:Y:S02]  /*27420*/  IMAD.MOV.U32 R133, RZ, RZ, R210 ;  /* 0x000000ffff857224 */ /* 0x000fe400078e00d2 */
[----:B------:R-:W-:Y:S02]  /*27430*/  IMAD.MOV.U32 R132, RZ, RZ, R209 ;  /* 0x000000ffff847224 */ /* 0x000fe400078e00d1 */
[----:B------:R-:W-:Y:S02]  /*27440*/  IMAD.MOV.U32 R131, RZ, RZ, R208 ;  /* 0x000000ffff837224 */ /* 0x000fe400078e00d0 */
[----:B------:R-:W-:Y:S02]  /*27450*/  IMAD.MOV.U32 R130, RZ, RZ, R207 ;  /* 0x000000ffff827224 */ /* 0x000fe400078e00cf */
[----:B------:R-:W-:Y:S01]  /*27460*/  IMAD.MOV.U32 R129, RZ, RZ, R206 ;  /* 0x000000ffff817224 */ /* 0x000fe200078e00ce */
[----:B0-----:R-:W-:-:S05]  /*27470*/  F2FP.SATFINITE.E4M3.F32.PACK_AB_MERGE_C R4, R237, R248, RZ ;  /* 0x000000f8ed04723e */ /* 0x001fca00048070ff */
[----:B------:R0:W-:Y:S04]  /*27480*/  STL [R1+0xe9c], R4 ;  /* 0x000e9c0401007387 */ /* 0x0001e80000100800 */
[----:B------:R1:W-:Y:S01]  /*27490*/  STL [R1+0xe90], R6 ;  /* 0x000e900601007387 */ /* 0x0003e20000100800 */
[----:B0-----:R-:W-:-:S03]  /*274a0*/  F2FP.SATFINITE.E4M3.F32.PACK_AB_MERGE_C R4, R247, R245, RZ ;  /* 0x000000f5f704723e */ /* 0x001fc600048070ff */
[----:B------:R0:W-:Y:S01]  /*274b0*/  STL [R1+0xe94], R5 ;  /* 0x000e940501007387 */ /* 0x0001e20000100800 */
[----:B-1----:R-:W-:-:S03]  /*274c0*/  F2FP.SATFINITE.E4M3.F32.PACK_AB_MERGE_C R6, R251, R249, RZ ;  /* 0x000000f9fb06723e */ /* 0x002fc600048070ff */
[----:B------:R1:W-:Y:S01]  /*274d0*/  STL [R1+0xe8c], R4 ;  /* 0x000e8c0401007387 */ /* 0x0003e20000100800 */
[----:B0-----:R-:W-:-:S03]  /*274e0*/  F2FP.SATFINITE.E4M3.F32.PACK_AB_MERGE_C R5, R226, R227, RZ ;  /* 0x000000e3e205723e */ /* 0x001fc600048070ff */
[----:B------:R0:W-:Y:S01]  /*274f0*/  STL [R1+0xe88], R6 ;  /* 0x000e880601007387 */ /* 0x0001e20000100800 */
[----:B-1----:R-:W-:-:S03]  /*27500*/  F2FP.SATFINITE.E4M3.F32.PACK_AB_MERGE_C R4, R224, R225, RZ ;  /* 0x000000e1e004723e */ /* 0x002fc600048070ff */
[----:B------:R1:W-:Y:S04]  /*27510*/  STL [R1+0xe84], R5 ;  /* 0x000e840501007387 */ /* 0x0003e80000100800 */
[----:B------:R2:W-:Y:S01]  /*27520*/  STL [R1+0xe80], R4 ;  /* 0x000e800401007387 */ /* 0x0005e20000100800 */
[----:B0-----:R-:W-:Y:S02]  /*27530*/  F2FP.SATFINITE.E4M3.F32.PACK_AB_MERGE_C R6, R222, R223, RZ ;  /* 0x000000dfde06723e */ /* 0x001fe400048070ff */
[----:B-1----:R-:W-:-:S03]  /*27540*/  F2FP.SATFINITE.E4M3.F32.PACK_AB_MERGE_C R5, R220, R221, RZ ;  /* 0x000000dddc05723e */ /* 0x002fc600048070ff */
[----:B------:R0:W-:Y:S01]  /*27550*/  STL [R1+0xe78], R6 ;  /* 0x000e780601007387 */ /* 0x0001e20000100800 */
[----:B--2---:R-:W-:-:S03]  /*27560*/  F2FP.SATFINITE.E4M3.F32.PACK_AB_MERGE_C R4, R218, R219, RZ ;  /* 0x000000dbda04723e */ /* 0x004fc600048070ff */
[----:B------:R1:W-:Y:S04]  /*27570*/  STL [R1+0xe7c], R5 ;  /* 0x000e7c0501007387 */ /* 0x0003e80000100800 */
[----:B------:R2:W-:Y:S01]  /*27580*/  STL [R1+0xe70], R4 ;  /* 0x000e700401007387 */ /* 0x0005e20000100800 */
[----:B0-----:R-:W-:Y:S02]  /*27590*/  F2FP.SATFINITE.E4M3.F32.PACK_AB_MERGE_C R6, R216, R217, RZ ;  /* 0x000000d9d806723e */ /* 0x001fe400048070ff */
[----:B-1----:R-:W-:-:S03]  /*275a0*/  F2FP.SATFINITE.E4M3.F32.PACK_AB_MERGE_C R5, R214, R215, RZ ;  /* 0x000000d7d605723e */ /* 0x002fc600048070ff */
[----:B------:R-:W-:Y:S01]  /*275b0*/  STL [R1+0xe74], R6 ;  /* 0x000e740601007387 */ /* 0x000fe20000100800 */
[----:B--2---:R-:W-:-:S03]  /*275c0*/  F2FP.SATFINITE.E4M3.F32.PACK_AB_MERGE_C R4, R212, R213, RZ ;  /* 0x000000d5d404723e */ /* 0x004fc600048070ff */
[----:B------:R-:W-:Y:S04]  /*275d0*/  STL [R1+0xe6c], R5 ;  /* 0x000e6c0501007387 */ /* 0x000fe80000100800 */
[----:B------:R0:W-:Y:S04]  /*275e0*/  STL [R1+0xe68], R4 ;  /* 0x000e680401007387 */ /* 0x0001e80000100800 */
[----:B------:R-:W2:Y:S04]  /*275f0*/  LDL.LU R248, [R1+0xce8] ;  /* 0x000ce80001f87983 */ /* 0x000ea80000300800 */
        /* <DEDUP_REMOVED lines=26> */
[----:B------:R-:W2:Y:S01]  /*277a0*/  LDL.LU R210, [R1+0xd54] ;  /* 0x000d540001d27983 */ /* 0x000ea20000300800 */
[----:B------:R-:W-:-:S03]  /*277b0*/  IMAD.MOV.U32 R128, RZ, RZ, R205 ;  /* 0x000000ffff807224 */ /* 0x000fc600078e00cd */
[----:B------:R-:W2:Y:S01]  /*277c0*/  LDL.LU R209, [R1+0xd58] ;  /* 0x000d580001d17983 */ /* 0x000ea20000300800 */
[----:B---3--:R-:W-:-:S03]  /*277d0*/  IMAD.MOV.U32 R126, RZ, RZ, R204 ;  /* 0x000000ffff7e7224 */ /* 0x008fc600078e00cc */
[----:B------:R-:W3:Y:S01]  /*277e0*/  LDL.LU R208, [R1+0xd5c] ;  /* 0x000d5c0001d07983 */ /* 0x000ee20000300800 */
[----:B----4-:R-:W-:-:S03]  /*277f0*/  IMAD.MOV.U32 R127, RZ, RZ, R203 ;  /* 0x000000ffff7f7224 */ /* 0x010fc600078e00cb */
[----:B------:R-:W4:Y:S01]  /*27800*/  LDL.LU R207, [R1+0xd60] ;  /* 0x000d600001cf7983 */ /* 0x000f220000300800 */
[----:B------:R-:W-:-:S03]  /*27810*/  IMAD.MOV.U32 R125, RZ, RZ, R202 ;  /* 0x000000ffff7d7224 */ /* 0x000fc600078e00ca */
        /* <DEDUP_REMOVED lines=16> */
[----:B------:R-:W4:Y:S04]  /*27920*/  LDL.LU R198, [R1+0xd84] ;  /* 0x000d840001c67983 */ /* 0x000f280000300800 */
[----:B------:R-:W4:Y:S04]  /*27930*/  LDL.LU R197, [R1+0xd88] ;  /* 0x000d880001c57983 */ /* 0x000f280000300800 */
[----:B------:R-:W4:Y:S04]  /*27940*/  LDL.LU R196, [R1+0xd8c] ;  /* 0x000d8c0001c47983 */ /* 0x000f280000300800 */
[----:B------:R-:W4:Y:S04]  /*27950*/  LDL.LU R195, [R1+0xd90] ;  /* 0x000d900001c37983 */ /* 0x000f280000300800 */
[----:B------:R-:W4:Y:S01]  /*27960*/  LDL.LU R194, [R1+0xd94] ;  /* 0x000d940001c27983 */ /* 0x000f220000300800 */
[----:B0-----:R-:W-:-:S02]  /*27970*/  F2FP.SATFINITE.E4M3.F32.PACK_AB_MERGE_C R4, R134, R136, RZ ;  /* 0x000000888604723e */ /* 0x001fc400048070ff */
[----:B------:R-:W-:Y:S02]  /*27980*/  F2FP.SATFINITE.E4M3.F32.PACK_AB_MERGE_C R6, R133, R135, RZ ;  /* 0x000000878506723e */ /* 0x000fe400048070ff */
[----:B------:R-:W-:Y:S01]  /*27990*/  F2FP.SATFINITE.E4M3.F32.PACK_AB_MERGE_C R5, R131, R132, RZ ;  /* 0x000000848305723e */ /* 0x000fe200048070ff */
        /* <DEDUP_REMOVED lines=15> */
[----:B--2---:R-:W-:-:S05]  /*27a90*/  F2FP.SATFINITE.E4M3.F32.PACK_AB_MERGE_C R4, R237, R248, RZ ;  /* 0x000000f8ed04723e */ /* 0x004fca00048070ff */
[----:B------:R2:W-:Y:S01]  /*27aa0*/  STL [R1+0xcdc], R4 ;  /* 0x000cdc0401007387 */ /* 0x0005e20000100800 */
[----:B0-----:R-:W-:-:S05]  /*27ab0*/  F2FP.SATFINITE.E4M3.F32.PACK_AB_MERGE_C R6, R239, R252, RZ ;  /* 0x000000fcef06723e */ /* 0x001fca00048070ff */
[----:B------:R0:W-:Y:S01]  /*27ac0*/  STL [R1+0xcd4], R6 ;  /* 0x000cd40601007387 */ /* 0x0001e20000100800 */
[----:B-1----:R-:W-:-:S05]  /*27ad0*/  F2FP.SATFINITE.E4M3.F32.PACK_AB_MERGE_C R5, R243, R241, RZ ;  /* 0x000000f1f305723e */ /* 0x002fca00048070ff */
        /* <DEDUP_REMOVED lines=23> */
[----:B---3--:R-:W-:-:S05]  /*27c50*/  F2FP.SATFINITE.E4M3.F32.PACK_AB_MERGE_C R5, R208, R209, RZ ;  /* 0x000000d1d005723e */ /* 0x008fca00048070ff */
[----:B------:R1:W-:Y:S01]  /*27c60*/  STL [R1+0xca4], R5 ;  /* 0x000ca40501007387 */ /* 0x0003e20000100800 */
[----:B----4-:R-:W-:-:S05]  /*27c70*/  F2FP.SATFINITE.E4M3.F32.PACK_AB_MERGE_C R4, R206, R207, RZ ;  /* 0x000000cfce04723e */ /* 0x010fca00048070ff */
        /* <DEDUP_REMOVED lines=8> */
[----:B------:R-:W-:Y:S01]  /*27d00*/  STL [R1+0xc8c], R6 ;  /* 0x000c8c0601007387 */ /* 0x000fe20000100800 */
[----:B-1----:R-:W-:-:S03]  /*27d10*/  F2FP.SATFINITE.E4M3.F32.PACK_AB_MERGE_C R5, R196, R197, RZ ;  /* 0x000000c5c405723e */ /* 0x002fc600048070ff */
[----:B------:R-:W3:Y:S04]  /*27d20*/  LDL.LU R136, [R1+0xd98] ;  /* 0x000d980001887983 */ /* 0x000ee80000300800 */
[----:B------:R-:W-:Y:S01]  /*27d30*/  STL [R1+0xc90], R5 ;  /* 0x000c900501007387 */ /* 0x000fe20000100800 */
[----:B--2---:R-:W-:-:S03]  /*27d40*/  F2FP.SATFINITE.E4M3.F32.PACK_AB_MERGE_C R4, R194, R195, RZ ;  /* 0x000000c3c204723e */ /* 0x004fc600048070ff */
[----:B------:R-:W3:Y:S04]  /*27d50*/  LDL.LU R134, [R1+0xd9c] ;  /* 0x000d9c0001867983 */ /* 0x000ee80000300800 */
[----:B------:R3:W-:Y:S04]  /*27d60*/  STL [R1+0xc88], R4 ;  /* 0x000c880401007387 */ /* 0x0007e80000100800 */
[----:B------:R-:W2:Y:S04]  /*27d70*/  LDL.LU R135, [R1+0xda0] ;  /* 0x000da00001877983 */ /* 0x000ea80000300800 */
[----:B------:R-:W2:Y:S04]  /*27d80*/  LDL.LU R133, [R1+0xda4] ;  /* 0x000da40001857983 */ /* 0x000ea80000300800 */
        /* <DEDUP_REMOVED lines=57> */
[----:B------:R-:W4:Y:S01]  /*28120*/  LDL.LU R194, [R1+0xa8c] ;  /* 0x000a8c0001c27983 */ /* 0x000f220000300800 */
[----:B---3--:R-:W-:-:S05]  /*28130*/  F2FP.SATFINITE.E4M3.F32.PACK_AB_MERGE_C R4, R134, R136, RZ ;  /* 0x000000888604723e */ /* 0x008fca00048070ff */
[----:B------:R0:W-:Y:S01]  /*28140*/  STL [R1+0xc84], R4 ;  /* 0x000c840401007387 */ /* 0x0001e20000100800 */
[----:B--2---:R-:W-:-:S05]  /*28150*/  F2FP.SATFINITE.E4M3.F32.PACK_AB_MERGE_C R6, R133, R135, RZ ;  /* 0x000000878506723e */ /* 0x004fca00048070ff */
        /* <DEDUP_REMOVED lines=54> */
[----:B------:R-:W-:Y:S01]  /*284c0*/  STL [R1+0xc18], R6 ;  /* 0x000c180601007387 */ /* 0x000fe20000100800 */
[----:B--2---:R-:W-:-:S03]  /*284d0*/  F2FP.SATFINITE.E4M3.F32.PACK_AB_MERGE_C R5, R196, R197, RZ ;  /* 0x000000c5c405723e */ /* 0x004fc600048070ff */
[----:B------:R-:W2:Y:S04]  /*284e0*/  LDL.LU R136, [R1+0xa90] ;  /* 0x000a900001887983 */ /* 0x000ea80000300800 */
[----:B------:R-:W-:Y:S01]  /*284f0*/  STL [R1+0xc0c], R5 ;  /* 0x000c0c0501007387 */ /* 0x000fe20000100800 */
[----:B0-----:R-:W-:-:S03]  /*28500*/  F2FP.SATFINITE.E4M3.F32.PACK_AB_MERGE_C R4, R194, R195, RZ ;  /* 0x000000c3c204723e */ /* 0x001fc600048070ff */
[----:B------:R-:W2:Y:S04]  /*28510*/  LDL.LU R134, [R1+0xa94] ;  /* 0x000a940001867983 */ /* 0x000ea80000300800 */
[----:B------:R2:W-:Y:S04]  /*28520*/  STL [R1+0xc10], R4 ;  /* 0x000c100401007387 */ /* 0x0005e80000100800 */
[----:B------:R-:W3:Y:S04]  /*28530*/  LDL.LU R135, [R1+0xa98] ;  /* 0x000a980001877983 */ /* 0x000ee80000300800 */
[----:B------:R-:W3:Y:S04]  /*28540*/  LDL.LU R133, [R1+0xa9c] ;  /* 0x000a9c0001857983 */ /* 0x000ee80000300800 */
        /* <DEDUP_REMOVED lines=58> */
[----:B--2---:R-:W-:-:S05]  /*288f0*/  F2FP.SATFINITE.E4M3.F32.PACK_AB_MERGE_C R4, R134, R136, RZ ;  /* 0x000000888604723e */ /* 0x004fca00048070ff */
        /* <DEDUP_REMOVED lines=395> */
[----:B0-----:R-:W-:Y:S02]  /*2a1b0*/  F2FP.SATFINITE.E4M3.F32.PACK_AB_MERGE_C R4, R218, R219, RZ ;  /* 0x000000dbda04723e */ /* 0x001fe400048070ff */
[----:B------:R-:W-:-:S05]  /*2a1c0*/  F2FP.SATFINITE.E4M3.F32.PACK_AB_MERGE_C R235, R216, R217, RZ ;  /* 0x000000d9d8eb723e */ /* 0x000fca00048070ff */
[----:B------:R-:W-:Y:S01]  /*2a1d0*/  STL [R1+0x1410], R235 ;  /* 0x001410eb01007387 */ /* 0x000fe20000100800 */
[----:B-1----:R-:W-:-:S03]  /*2a1e0*/  F2FP.SATFINITE.E4M3.F32.PACK_AB_MERGE_C R6, R214, R215, RZ ;  /* 0x000000d7d606723e */ /* 0x002fc600048070ff */
[----:B------:R0:W-:Y:S04]  /*2a1f0*/  STL [R1+0x834], R4 ;  /* 0x0008340401007387 */ /* 0x0001e80000100800 */
        /* <DEDUP_REMOVED lines=17> */
[----:B--2---:R-:W-:-:S03]  /*2a310*/  F2FP.SATFINITE.E4M3.F32.PACK_AB_MERGE_C R5, R196, R197, RZ ;  /* 0x000000c5c405723e */ /* 0x004fc600048070ff */
[----:B------:R-:W2:Y:S04]  /*2a320*/  LDL.LU R127, [R1+0x658] ;  /* 0x00065800017f7983 */ /* 0x000ea80000300800 */
[----:B------:R3:W-:Y:S01]  /*2a330*/  STL [R1+0x818], R5 ;  /* 0x0008180501007387 */ /* 0x0007e20000100800 */
[----:B0-----:R-:W-:-:S03]  /*2a340*/  F2FP.SATFINITE.E4M3.F32.PACK_AB_MERGE_C R4, R194, R195, RZ ;  /* 0x000000c3c204723e */ /* 0x001fc600048070ff */
[----:B------:R-:W2:Y:S04]  /*2a350*/  LDL.LU R125, [R1+0x65c] ;  /* 0x00065c00017d7983 */ /* 0x000ea80000300800 */
[----:B------:R0:W-:Y:S04]  /*2a360*/  STL [R1+0x810], R4 ;  /* 0x0008100401007387 */ /* 0x0001e80000100800 */
[----:B------:R-:W1:Y:S04]  /*2a370*/  LDL.LU R124, [R1+0x660] ;  /* 0x00066000017c7983 */ /* 0x000e680000300800 */
[----:B------:R-:W1:Y:S04]  /*2a380*/  LDL.LU R123, [R1+0x664] ;  /* 0x00066400017b7983 */ /* 0x000e680000300800 */
[----:B------:R-:W3:Y:S04]  /*2a390*/  LDL.LU R240, [R1+0x668] ;  /* 0x0006680001f07983 */ /* 0x000ee80000300800 */
[----:B------:R-:W3:Y:S04]  /*2a3a0*/  LDL.LU R242, [R1+0x66c] ;  /* 0x00066c0001f27983 */ /* 0x000ee80000300800 */
[----:B------:R-:W0:Y:S04]  /*2a3b0*/  LDL.LU R244, [R1+0x670] ;  /* 0x0006700001f47983 */ /* 0x000e280000300800 */
[----:B------:R-:W0:Y:S04]  /*2a3c0*/  LDL.LU R246, [R1+0x674] ;  /* 0x0006740001f67983 */ /* 0x000e280000300800 */
        /* <DEDUP_REMOVED lines=45> */
[----:B------:R-:W-:Y:S01]  /*2a6a0*/  STL [R1+0x141c], R229 ;  /* 0x00141ce501007387 */ /* 0x000fe20000100800 */
[----:B-1----:R-:W-:Y:S02]  /*2a6b0*/  F2FP.SATFINITE.E4M3.F32.PACK_AB_MERGE_C R6, R123, R124, RZ ;  /* 0x0000007c7b06723e */ /* 0x002fe400048070ff */
[----:B---3--:R-:W-:-:S03]  /*2a6c0*/  F2FP.SATFINITE.E4M3.F32.PACK_AB_MERGE_C R5, R242, R240, RZ ;  /* 0x000000f0f205723e */ /* 0x008fc600048070ff */
[----:B------:R1:W-:Y:S04]  /*2a6d0*/  STL [R1+0x80c], R6 ;  /* 0x00080c0601007387 */ /* 0x0003e80000100800 */
[----:B------:R2:W-:Y:S01]  /*2a6e0*/  STL [R1+0x808], R5 ;  /* 0x0008080501007387 */ /* 0x0005e20000100800 */
[----:B0-----:R-:W-:Y:S02]  /*2a6f0*/  F2FP.SATFINITE.E4M3.F32.PACK_AB_MERGE_C R4, R246, R244, RZ ;  /* 0x000000f4f604723e */ /* 0x001fe400048070ff */
[----:B----4-:R-:W-:-:S05]  /*2a700*/  F2FP.SATFINITE.E4M3.F32.PACK_AB_MERGE_C R230, R237, R248, RZ ;  /* 0x000000f8ede6723e */ /* 0x010fca00048070ff */
[----:B------:R-:W-:Y:S01]  /*2a710*/  STL [R1+0x1420], R230 ;  /* 0x001420e601007387 */ /* 0x000fe20000100800 */
[----:B-1----:R-:W-:-:S03]  /*2a720*/  F2FP.SATFINITE.E4M3.F32.PACK_AB_MERGE_C R6, R239, R252, RZ ;  /* 0x000000fcef06723e */ /* 0x002fc600048070ff */
[----:B------:R0:W-:Y:S01]  /*2a730*/  STL [R1+0x804], R4 ;  /* 0x0008040401007387 */ /* 0x0001e20000100800 */
[----:B--2---:R-:W-:-:S03]  /*2a740*/  F2FP.SATFINITE.E4M3.F32.PACK_AB_MERGE_C R5, R243, R241, RZ ;  /* 0x000000f1f305723e */ /* 0x004fc600048070ff */
[----:B------:R1:W-:Y:S04]  /*2a750*/  STL [R1+0x800], R6 ;  /* 0x0008000601007387 */ /* 0x0003e80000100800 */
[----:B------:R2:W-:Y:S01]  /*2a760*/  STL [R1+0x684], R5 ;  /* 0x0006840501007387 */ /* 0x0005e20000100800 */
[----:B0-----:R-:W-:Y:S02]  /*2a770*/  F2FP.SATFINITE.E4M3.F32.PACK_AB_MERGE_C R4, R247, R245, RZ ;  /* 0x000000f5f704723e */ /* 0x001fe400048070ff */
[----:B------:R-:W-:-:S05]  /*2a780*/  F2FP.SATFINITE.E4M3.F32.PACK_AB_MERGE_C R231, R251, R249, RZ ;  /* 0x000000f9fbe7723e */ /* 0x000fca00048070ff */
        /* <DEDUP_REMOVED lines=12> */
[----:B------:R-:W-:Y:S04]  /*2a850*/  STL [R1+0x670], R6 ;  /* 0x0006700601007387 */ /* 0x000fe80000100800 */
[----:B------:R1:W-:Y:S01]  /*2a860*/  STL [R1+0x66c], R5 ;  /* 0x00066c0501007387 */ /* 0x0003e20000100800 */
[----:B0-----:R-:W-:Y:S02]  /*2a870*/  F2FP.SATFINITE.E4M3.F32.PACK_AB_MERGE_C R4, R214, R215, RZ ;  /* 0x000000d7d604723e */ /* 0x001fe400048070ff */
[----:B------:R-:W-:-:S05]  /*2a880*/  F2FP.SATFINITE.E4M3.F32.PACK_AB_MERGE_C R238, R212, R213, RZ ;  /* 0x000000d5d4ee723e */ /* 0x000fca00048070ff */
[----:B------:R-:W-:Y:S01]  /*2a890*/  STL [R1+0x142c], R238 ;  /* 0x00142cee01007387 */ /* 0x000fe20000100800 */
[----:B-1----:R-:W-:-:S03]  /*2a8a0*/  F2FP.SATFINITE.E4M3.F32.PACK_AB_MERGE_C R5, R210, R211, RZ ;  /* 0x000000d3d205723e */ /* 0x002fc600048070ff */
[----:B------:R0:W-:Y:S04]  /*2a8b0*/  STL [R1+0x668], R4 ;  /* 0x0006680401007387 */ /* 0x0001e80000100800 */
[----:B------:R1:W-:Y:S01]  /*2a8c0*/  STL [R1+0x664], R5 ;  /* 0x0006640501007387 */ /* 0x0003e20000100800 */
[----:B------:R-:W-:-:S05]  /*2a8d0*/  F2FP.SATFINITE.E4M3.F32.PACK_AB_MERGE_C R6, R208, R209, RZ ;  /* 0x000000d1d006723e */ /* 0x000fca00048070ff */
[----:B------:R2:W-:Y:S01]  /*2a8e0*/  STL [R1+0x660], R6 ;  /* 0x0006600601007387 */ /* 0x0005e20000100800 */
[----:B0-----:R-:W-:Y:S02]  /*2a8f0*/  F2FP.SATFINITE.E4M3.F32.PACK_AB_MERGE_C R4, R206, R207, RZ ;  /* 0x000000cfce04723e */ /* 0x001fe400048070ff */
[----:B-1----:R-:W-:-:S05]  /*2a900*/  F2FP.SATFINITE.E4M3.F32.PACK_AB_MERGE_C R5, R204, R205, RZ ;  /* 0x000000cdcc05723e */ /* 0x002fca00048070ff */
[----:B------:R0:W-:Y:S01]  /*2a910*/  STL [R1+0x1430], R5 ;  /* 0x0014300501007387 */ /* 0x0001e20000100800 */
[----:B--2---:R-:W-:-:S03]  /*2a920*/  F2FP.SATFINITE.E4M3.F32.PACK_AB_MERGE_C R6, R202, R203, RZ ;  /* 0x000000cbca06723e */ /* 0x004fc600048070ff */
[----:B------:R1:W-:Y:S01]  /*2a930*/  STL [R1+0x65c], R4 ;  /* 0x00065c0401007387 */ /* 0x0003e20000100800 */
[----:B0-----:R-:W-:-:S03]  /*2a940*/  F2FP.SATFINITE.E4M3.F32.PACK_AB_MERGE_C R5, R200, R201, RZ ;  /* 0x000000c9c805723e */ /* 0x001fc600048070ff */
[----:B------:R-:W-:Y:S04]  /*2a950*/  STL [R1+0x658], R6 ;  /* 0x0006580601007387 */ /* 0x000fe80000100800 */
[----:B------:R-:W-:Y:S01]  /*2a960*/  STL [R1+0x654], R5 ;  /* 0x0006540501007387 */ /* 0x000fe20000100800 */
[----:B-1----:R-:W-:Y:S02]  /*2a970*/  F2FP.SATFINITE.E4M3.F32.PACK_AB_MERGE_C R4, R198, R199, RZ ;  /* 0x000000c7c604723e */ /* 0x002fe400048070ff */
[----:B------:R-:W-:-:S05]  /*2a980*/  F2FP.SATFINITE.E4M3.F32.PACK_AB_MERGE_C R14, R196, R197, RZ ;  /* 0x000000c5c40e723e */ /* 0x000fca00048070ff */
[----:B------:R-:W-:Y:S04]  /*2a990*/  STL [R1+0x1434], R14 ;  /* 0x0014340e01007387 */ /* 0x000fe80000100800 */
[----:B------:R0:W-:Y:S04]  /*2a9a0*/  STL [R1+0x650], R4 ;  /* 0x0006500401007387 */ /* 0x0001e80000100800 */
[----:B------:R-:W2:Y:S04]  /*2a9b0*/  LDL.LU R132, [R1+0x728] ;  /* 0x0007280001847983 */ /* 0x000ea80000300800 */
[----:B------:R-:W2:Y:S01]  /*2a9c0*/  LDL.LU R131, [R1+0x72c] ;  /* 0x00072c0001837983 */ /* 0x000ea20000300800 */
[----:B0-----:R-:W-:-:S05]  /*2a9d0*/  F2FP.SATFINITE.E4M3.F32.PACK_AB_MERGE_C R4, R194, R195, RZ ;  /* 0x000000c3c204723e */ /* 0x001fca00048070ff */
[----:B------:R0:W-:Y:S04]  /*2a9e0*/  STL [R1+0x64c], R4 ;  /* 0x00064c0401007387 */ /* 0x0001e80000100800 */
[----:B------:R-:W0:Y:S04]  /*2a9f0*/  LDL.LU R130, [R1+0x730] ;  /* 0x0007300001827983 */ /* 0x000e280000300800 */
[----:B------:R-:W0:Y:S04]  /*2aa00*/  LDL.LU R129, [R1+0x734] ;  /* 0x0007340001817983 */ /* 0x000e280000300800 */
        /* <DEDUP_REMOVED lines=56> */
[----:B0-----:R-:W-:Y:S02]  /*2ad90*/  F2FP.SATFINITE.E4M3.F32.PACK_AB_MERGE_C R4, R129, R130, RZ ;  /* 0x000000828104723e */ /* 0x001fe400048070ff */
[----:B---3--:R-:W-:-:S05]  /*2ada0*/  F2FP.SATFINITE.E4M3.F32.PACK_AB_MERGE_C R6, R126, R128, RZ ;  /* 0x000000807e06723e */ /* 0x008fca00048070ff */
[----:B------:R-:W-:Y:S04]  /*2adb0*/  STL [R1+0x1438], R6 ;  /* 0x0014380601007387 */ /* 0x000fe80000100800 */
[----:B------:R4:W-:Y:S02]  /*2adc0*/  STL [R1+0x644], R4 ;  /* 0x0006440401007387 */ /* 0x0009e40000100800 */
[----:B----4-:R-:W-:Y:S02]  /*2add0*/  F2FP.SATFINITE.E4M3.F32.PACK_AB_MERGE_C R4, R125, R127, RZ ;  /* 0x0000007f7d04723e */ /* 0x010fe400048070ff */
[----:B------:R-:W-:-:S03]  /*2ade0*/  F2FP.SATFINITE.E4M3.F32.PACK_AB_MERGE_C R6, R123, R124, RZ ;  /* 0x0000007c7b06723e */ /* 0x000fc600048070ff */
[----:B------:R0:W-:Y:S01]  /*2adf0*/  STL [R1+0x640], R4 ;  /* 0x0006400401007387 */ /* 0x0001e20000100800 */
[----:B------:R-:W-:-:S03]  /*2ae00*/  F2FP.SATFINITE.E4M3.F32.PACK_AB_MERGE_C R5, R242, R240, RZ ;  /* 0x000000f0f205723e */ /* 0x000fc600048070ff */
[----:B------:R-:W-:Y:S01]  /*2ae10*/  STL [R1+0x63c], R6 ;  /* 0x00063c0601007387 */ /* 0x000fe20000100800 */
[----:B0-----:R-:W-:-:S05]  /*2ae20*/  F2FP.SATFINITE.E4M3.F32.PACK_AB_MERGE_C R4, R246, R244, RZ ;  /* 0x000000f4f604723e */ /* 0x001fca00048070ff */
[----:B------:R0:W-:Y:S04]  /*2ae30*/  STL [R1+0x143c], R4 ;  /* 0x00143c0401007387 */ /* 0x0001e80000100800 */
[----:B------:R1:W-:Y:S01]  /*2ae40*/  STL [R1+0x638], R5 ;  /* 0x0006380501007387 */ /* 0x0003e20000100800 */
[----:B0-----:R-:W-:Y:S02]  /*2ae50*/  F2FP.SATFINITE.E4M3.F32.PACK_AB_MERGE_C R4, R237, R248, RZ ;  /* 0x000000f8ed04723e */ /* 0x001fe400048070ff */
[----:B------:R-:W-:-:S03]  /*2ae60*/  F2FP.SATFINITE.E4M3.F32.PACK_AB_MERGE_C R6, R239, R252, RZ ;  /* 0x000000fcef06723e */ /* 0x000fc600048070ff */
[----:B------:R0:W-:Y:S01]  /*2ae70*/  STL [R1+0x634], R4 ;  /* 0x0006340401007387 */ /* 0x0001e20000100800 */
[----:B-1----:R-:W-:-:S03]  /*2ae80*/  F2FP.SATFINITE.E4M3.F32.PACK_AB_MERGE_C R5, R243, R241, RZ ;  /* 0x000000f1f305723e */ /* 0x002fc600048070ff */
[----:B------:R1:W-:Y:S01]  /*2ae90*/  STL [R1+0x630], R6 ;  /* 0x0006300601007387 */ /* 0x0003e20000100800 */
[----:B0-----:R-:W-:-:S03]  /*2aea0*/  F2FP.SATFINITE.E4M3.F32.PACK_AB_MERGE_C R4, R247, R245, RZ ;  /* 0x000000f5f704723e */ /* 0x001fc600048070ff */
[----:B------:R0:W-:Y:S04]  /*2aeb0*/  STL [R1+0x62c], R5 ;  /* 0x00062c0501007387 */ /* 0x0001e80000100800 */
[----:B------:R2:W-:Y:S01]  /*2aec0*/  STL [R1+0xdbc], R4 ;  /* 0x000dbc0401007387 */ /* 0x0005e20000100800 */
[----:B-1----:R-:W-:-:S05]  /*2aed0*/  F2FP.SATFINITE.E4M3.F32.PACK_AB_MERGE_C R6, R251, R249, RZ ;  /* 0x000000f9fb06723e */ /* 0x002fca00048070ff */
[----:B------:R1:W-:Y:S01]  /*2aee0*/  STL [R1+0x628], R6 ;  /* 0x0006280601007387 */ /* 0x0003e20000100800 */
[----:B0-----:R-:W-:-:S05]  /*2aef0*/  F2FP.SATFINITE.E4M3.F32.PACK_AB_MERGE_C R5, R226, R227, RZ ;  /* 0x000000e3e205723e */ /* 0x001fca00048070ff */
[----:B------:R0:W-:Y:S01]  /*2af00*/  STL [R1+0x624], R5 ;  /* 0x0006240501007387 */ /* 0x0001e20000100800 */
[----:B--2---:R-:W-:-:S05]  /*2af10*/  F2FP.SATFINITE.E4M3.F32.PACK_AB_MERGE_C R4, R224, R225, RZ ;  /* 0x000000e1e004723e */ /* 0x004fca00048070ff */
        /* <DEDUP_REMOVED lines=26> */
[----:B------:R-:W-:Y:S01]  /*2b0c0*/  STL [R1+0xdb8], R6 ;  /* 0x000db80601007387 */ /* 0x000fe20000100800 */
[----:B0-----:R-:W-:-:S03]  /*2b0d0*/  F2FP.SATFINITE.E4M3.F32.PACK_AB_MERGE_C R5, R196, R197, RZ ;  /* 0x000000c5c405723e */ /* 0x001fc600048070ff */
        /* <DEDUP_REMOVED lines=123> */
[----:B--2---:R-:W-:-:S03]  /*2b890*/  F2FP.SATFINITE.E4M3.F32.PACK_AB_MERGE_C R5, R196, R197, RZ ;  /* 0x000000c5c405723e */ /* 0x004fc600048070ff */
[----:B------:R-:W1:Y:S04]  /*2b8a0*/  LDL.LU R136, [R1+0x508] ;  /* 0x0005080001887983 */ /* 0x000e680000300800 */
[----:B------:R2:W-:Y:S01]  /*2b8b0*/  STL [R1+0x4a0], R5 ;  /* 0x0004a00501007387 */ /* 0x0005e20000100800 */
[----:B0-----:R-:W-:-:S03]  /*2b8c0*/  F2FP.SATFINITE.E4M3.F32.PACK_AB_MERGE_C R4, R194, R195, RZ ;  /* 0x000000c3c204723e */ /* 0x001fc600048070ff */
[----:B------:R-:W1:Y:S04]  /*2b8d0*/  LDL.LU R134, [R1+0x50c] ;  /* 0x00050c0001867983 */ /* 0x000e680000300800 */
[----:B------:R0:W-:Y:S04]  /*2b8e0*/  STL [R1+0x48c], R4 ;  /* 0x00048c0401007387 */ /* 0x0001e80000100800 */
[----:B------:R-:W2:Y:S04]  /*2b8f0*/  LDL.LU R135, [R1+0x510] ;  /* 0x0005100001877983 */ /* 0x000ea80000300800 */
[----:B------:R-:W2:Y:S04]  /*2b900*/  LDL.LU R133, [R1+0x514] ;  /* 0x0005140001857983 */ /* 0x000ea80000300800 */
        /* <DEDUP_REMOVED lines=58> */
[----:B-1----:R-:W-:-:S05]  /*2bcb0*/  F2FP.SATFINITE.E4M3.F32.PACK_AB_MERGE_C R6, R134, R136, RZ ;  /* 0x000000888606723e */ /* 0x002fca00048070ff */
[----:B------:R3:W-:Y:S01]  /*2bcc0*/  STL [R1+0x494], R6 ;  /* 0x0004940601007387 */ /* 0x0007e20000100800 */
[----:B--2---:R-:W-:Y:S02]  /*2bcd0*/  F2FP.SATFINITE.E4M3.F32.PACK_AB_MERGE_C R5, R133, R135, RZ ;  /* 0x000000878505723e */ /* 0x004fe400048070ff */
[----:B0-----:R-:W-:-:S03]  /*2bce0*/  F2FP.SATFINITE.E4M3.F32.PACK_AB_MERGE_C R4, R131, R132, RZ ;  /* 0x000000848304723e */ /* 0x001fc600048070ff */
[----:B------:R4:W-:Y:S04]  /*2bcf0*/  STL [R1+0x480], R5 ;  /* 0x0004800501007387 */ /* 0x0009e80000100800 */
[----:B------:R0:W-:Y:S01]  /*2bd00*/  STL [R1+0x474], R4 ;  /* 0x0004740401007387 */ /* 0x0001e20000100800 */
[----:B---3--:R-:W-:Y:S02]  /*2bd10*/  F2FP.SATFINITE.E4M3.F32.PACK_AB_MERGE_C R6, R129, R130, RZ ;  /* 0x000000828106723e */ /* 0x008fe400048070ff */
[----:B----4-:R-:W-:-:S03]  /*2bd20*/  F2FP.SATFINITE.E4M3.F32.PACK_AB_MERGE_C R5, R126, R128, RZ ;  /* 0x000000807e05723e */ /* 0x010fc600048070ff */
[----:B------:R1:W-:Y:S01]  /*2bd30*/  STL [R1+0x470], R6 ;  /* 0x0004700601007387 */ /* 0x0003e20000100800 */
[----:B0-----:R-:W-:-:S03]  /*2bd40*/  F2FP.SATFINITE.E4M3.F32.PACK_AB_MERGE_C R4, R125, R127, RZ ;  /* 0x0000007f7d04723e */ /* 0x001fc600048070ff */
[----:B------:R0:W-:Y:S04]  /*2bd50*/  STL [R1+0x464], R5 ;  /* 0x0004640501007387 */ /* 0x0001e80000100800 */
[----:B------:R2:W-:Y:S01]  /*2bd60*/  STL [R1+0x45c], R4 ;  /* 0x00045c0401007387 */ /* 0x0005e20000100800 */
[----:B-1----:R-:W-:Y:S02]  /*2bd70*/  F2FP.SATFINITE.E4M3.F32.PACK_AB_MERGE_C R6, R123, R124, RZ ;  /* 0x0000007c7b06723e */ /* 0x002fe400048070ff */
[----:B0-----:R-:W-:-:S03]  /*2bd80*/  F2FP.SATFINITE.E4M3.F32.PACK_AB_MERGE_C R5, R242, R240, RZ ;  /* 0x000000f0f205723e */ /* 0x001fc600048070ff */
[----:B------:R0:W-:Y:S01]  /*2bd90*/  STL [R1+0x460], R6 ;  /* 0x0004600601007387 */ /* 0x0001e20000100800 */
[----:B--2---:R-:W-:-:S03]  /*2bda0*/  F2FP.SATFINITE.E4M3.F32.PACK_AB_MERGE_C R4, R246, R244, RZ ;  /* 0x000000f4f604723e */ /* 0x004fc600048070ff */
        /* <DEDUP_REMOVED lines=14> */
[----:B------:R-:W2:Y:S01]  /*2be90*/  LDL.LU R123, [R1+0x200] ;  /* 0x00020000017b7983 */ /* 0x000ea20000300800 */
[----:B------:R-:W-:-:S03]  /*2bea0*/  F2FP.SATFINITE.E4M3.F32.PACK_AB_MERGE_C R251, R222, R223, RZ ;  /* 0x000000dfdefb723e */ /* 0x000fc600048070ff */
[----:B------:R-:W2:Y:S04]  /*2beb0*/  LDL.LU R223, [R1+0x204] ;  /* 0x0002040001df7983 */ /* 0x000ea80000300800 */
[----:B------:R-:W3:Y:S01]  /*2bec0*/  LDL.LU R124, [R1+0x208] ;  /* 0x00020800017c7983 */ /* 0x000ee20000300800 */
[----:B------:R-:W-:-:S03]  /*2bed0*/  F2FP.SATFINITE.E4M3.F32.PACK_AB_MERGE_C R249, R220, R221, RZ ;  /* 0x000000dddcf9723e */ /* 0x000fc600048070ff */
[----:B------:R-:W3:Y:S04]  /*2bee0*/  LDL.LU R221, [R1+0x20c] ;  /* 0x00020c0001dd7983 */ /* 0x000ee80000300800 */
[----:B------:R-:W4:Y:S01]  /*2bef0*/  LDL.LU R125, [R1+0x210] ;  /* 0x00021000017d7983 */ /* 0x000f220000300800 */
[----:B------:R-:W-:-:S03]  /*2bf00*/  F2FP.SATFINITE.E4M3.F32.PACK_AB_MERGE_C R248, R218, R219, RZ ;  /* 0x000000dbdaf8723e */ /* 0x000fc600048070ff */
[----:B------:R-:W4:Y:S04]  /*2bf10*/  LDL.LU R219, [R1+0x214] ;  /* 0x0002140001db7983 */ /* 0x000f280000300800 */
        /* <DEDUP_REMOVED lines=9> */
[----:B------:R-:W4:Y:S04]  /*2bfb0*/  LDL.LU R129, [R1+0x230] ;  /* 0x0002300001817983 */ /* 0x000f280000300800 */
        /* <DEDUP_REMOVED lines=19> */
[----:B0-----:R-:W4:Y:S04]  /*2c0f0*/  LDL.LU R4, [R1+0x268] ;  /* 0x0002680001047983 */ /* 0x001f280000300800 */
        /* <DEDUP_REMOVED lines=95> */
[----:B------:R-:W-:-:S03]  /*2c6f0*/  LOP3.LUT R233, R233, 0xffffff7f, RZ, 0xc0, !PT ;  /* 0xffffff7fe9e97812 */ /* 0x000fc600078ec0ff */
[----:B------:R-:W4:Y:S01]  /*2c700*/  LDL.LU R222, [R1+0x3e0] ;  /* 0x0003e00001de7983 */ /* 0x000f220000300800 */
[----:B------:R-:W-:-:S03]  /*2c710*/  @P0 LOP3.LUT R233, R233, 0x80, RZ, 0xfc, !PT ;  /* 0x00000080e9e90812 */ /* 0x000fc600078efcff */
[----:B------:R-:W4:Y:S01]  /*2c720*/  LDL.LU R220, [R1+0x3e4] ;  /* 0x0003e40001dc7983 */ /* 0x000f220000300800 */
[----:B------:R-:W-:-:S03]  /*2c730*/  F2FP.SATFINITE.E4M3.F32.PACK_AB_MERGE_C R245, R212, R213, RZ ;  /* 0x000000d5d4f5723e */ /* 0x000fc600048070ff */
[----:B------:R-:W4:Y:S01]  /*2c740*/  LDL.LU R218, [R1+0x3e8] ;  /* 0x0003e80001da7983 */ /* 0x000f220000300800 */
[----:B------:R-:W-:-:S03]  /*2c750*/  F2FP.SATFINITE.E4M3.F32.PACK_AB_MERGE_C R243, R208, R209, RZ ;  /* 0x000000d1d0f3723e */ /* 0x000fc600048070ff */
[----:B------:R-:W4:Y:S04]  /*2c760*/  LDL.LU R217, [R1+0x3ec] ;  /* 0x0003ec0001d97983 */ /* 0x000f280000300800 */
[----:B------:R-:W4:Y:S01]  /*2c770*/  LDL.LU R214, [R1+0x3f0] ;  /* 0x0003f00001d67983 */ /* 0x000f220000300800 */
[----:B--2---:R-:W-:-:S03]  /*2c780*/  F2FP.SATFINITE.E4M3.F32.PACK_AB_MERGE_C R223, R223, R123, RZ ;  /* 0x0000007bdfdf723e */ /* 0x004fc600048070ff */
[----:B------:R-:W2:Y:S01]  /*2c790*/  LDL.LU R213, [R1+0x3f4] ;  /* 0x0003f40001d57983 */ /* 0x000ea20000300800 */
[----:B---3--:R-:W-:Y:S01]  /*2c7a0*/  F2FP.SATFINITE.E4M3.F32.PACK_AB_MERGE_C R176, R176, R8, RZ ;  /* 0x00000008b0b0723e */ /* 0x008fe200048070ff */
[----:B------:R-:W-:Y:S02]  /*2c7b0*/  VIADD R8, R0, 0x127 ;  /* 0x0000012700087836 */ /* 0x000fe40000000000 */
[----:B------:R-:W3:Y:S03]  /*2c7c0*/  LDL.LU R212, [R1+0x3f8] ;  /* 0x0003f80001d47983 */ /* 0x000ee60000300800 */
[----:B------:R-:W-:Y:S01]  /*2c7d0*/  ISETP.GE.AND P0, PT, R8, UR44, PT ;  /* 0x0000002c08007c0c */ /* 0x000fe2000bf06270 */
[----:B------:R-:W3:Y:S01]  /*2c7e0*/  LDL.LU R209, [R1+0x3fc] ;  /* 0x0003fc0001d17983 */ /* 0x000ee20000300800 */
[----:B------:R-:W-:Y:S01]  /*2c7f0*/  F2FP.SATFINITE.E4M3.F32.PACK_AB_MERGE_C R221, R221, R124, RZ ;  /* 0x0000007cdddd723e */ /* 0x000fe200048070ff */
[----:B------:R-:W-:Y:S01]  /*2c800*/  ULDC UR44, c[0x0][0x228] ;  /* 0x00008a00002c7ab9 */ /* 0x000fe20000000800 */
[----:B------:R-:W-:Y:S01]  /*2c810*/  ISETP.LT.AND P1, PT, R3, UR6, !P0 ;  /* 0x0000000603007c0c */ /* 0x000fe2000c721270 */
[----:B------:R-:W2:Y:S01]  /*2c820*/  LDL R208, [R1] ;  /* 0x0000000001d07983 */ /* 0x000ea20000100800 */
[----:B------:R-:W-:Y:S01]  /*2c830*/  ISETP.LT.AND P0, PT, R2, UR5, !P0 ;  /* 0x0000000502007c0c */ /* 0x000fe2000c701270 */
[----:B------:R-:W-:Y:S01]  /*2c840*/  ULDC UR5, c[0x0][0x248] ;  /* 0x0000920000057ab9 */ /* 0x000fe20000000800 */
[----:B------:R-:W-:Y:S01]  /*2c850*/  LOP3.LUT R233, R233, 0xffffffef, RZ, 0xc0, !PT ;  /* 0xffffffefe9e97812 */ /* 0x000fe200078ec0ff */
[----:B------:R-:W2:Y:S01]  /*2c860*/  LDL R206, [R1+0x4] ;  /* 0x0000040001ce7983 */ /* 0x000ea20000100800 */
[----:B----4-:R-:W-:Y:S01]  /*2c870*/  F2FP.SATFINITE.E4M3.F32.PACK_AB_MERGE_C R219, R219, R125, RZ ;  /* 0x0000007ddbdb723e */ /* 0x010fe200048070ff */
[----:B------:R-:W-:-:S02]  /*2c880*/  ULDC UR6, c[0x0][0x228] ;  /* 0x00008a0000067ab9 */ /* 0x000fc40000000800 */
[----:B------:R-:W4:Y:S01]  /*2c890*/  LDL R204, [R1+0x8] ;  /* 0x0000080001cc7983 */ /* 0x000f220000100800 */
[----:B------:R-:W-:-:S03]  /*2c8a0*/  F2FP.SATFINITE.E4M3.F32.PACK_AB_MERGE_C R216, R216, R127, RZ ;  /* 0x0000007fd8d8723e */ /* 0x000fc600048070ff */
[----:B------:R-:W4:Y:S01]  /*2c8b0*/  LDL R203, [R1+0xc] ;  /* 0x00000c0001cb7983 */ /* 0x000f220000100800 */
[----:B------:R-:W-:-:S03]  /*2c8c0*/  F2FP.SATFINITE.E4M3.F32.PACK_AB_MERGE_C R215, R215, R126, RZ ;  /* 0x0000007ed7d7723e */ /* 0x000fc600048070ff */
[----:B------:R-:W3:Y:S01]  /*2c8d0*/  LDL.LU R123, [R1+0x1514] ;  /* 0x00151400017b7983 */ /* 0x000ee20000300800 */
[----:B------:R-:W-:-:S03]  /*2c8e0*/  F2FP.SATFINITE.E4M3.F32.PACK_AB_MERGE_C R211, R211, R128, RZ ;  /* 0x00000080d3d3723e */ /* 0x000fc600048070ff */
[----:B------:R-:W3:Y:S01]  /*2c8f0*/  LDL.LU R124, [R1+0x1510] ;  /* 0x00151000017c7983 */ /* 0x000ee20000300800 */
[----:B------:R-:W-:-:S03]  /*2c900*/  @P1 LOP3.LUT R233, R233, 0x10, RZ, 0xfc, !PT ;  /* 0x00000010e9e91812 */ /* 0x000fc600078efcff */
[----:B------:R-:W3:Y:S01]  /*2c910*/  LDL.LU R125, [R1+0x150c] ;  /* 0x00150c00017d7983 */ /* 0x000ee20000300800 */
[----:B------:R-:W-:-:S03]  /*2c920*/  F2FP.SATFINITE.E4M3.F32.PACK_AB_MERGE_C R210, R210, R129, RZ ;  /* 0x00000081d2d2723e */ /* 0x000fc600048070ff */
[----:B------:R-:W3:Y:S01]  /*2c930*/  LDL.LU R127, [R1+0x1508] ;  /* 0x00150800017f7983 */ /* 0x000ee20000300800 */
[----:B------:R-:W-:-:S03]  /*2c940*/  F2FP.SATFINITE.E4M3.F32.PACK_AB_MERGE_C R207, R207, R130, RZ ;  /* 0x00000082cfcf723e */ /* 0x000fc600048070ff */
[----:B------:R-:W3:Y:S01]  /*2c950*/  LDL.LU R126, [R1+0x1504] ;  /* 0x00150400017e7983 */ /* 0x000ee20000300800 */
[----:B------:R-:W-:-:S03]  /*2c960*/  F2FP.SATFINITE.E4M3.F32.PACK_AB_MERGE_C R205, R205, R131, RZ ;  /* 0x00000083cdcd723e */ /* 0x000fc600048070ff */
[----:B------:R-:W3:Y:S01]  /*2c970*/  LDL.LU R128, [R1+0x1500] ;  /* 0x0015000001807983 */ /* 0x000ee20000300800 */
[----:B------:R-:W-:-:S03]  /*2c980*/  F2FP.SATFINITE.E4M3.F32.PACK_AB_MERGE_C R201, R201, R132, RZ ;  /* 0x00000084c9c9723e */ /* 0x000fc600048070ff */
[----:B------:R-:W3:Y:S01]  /*2c990*/  LDL.LU R129, [R1+0x14fc] ;  /* 0x0014fc0001817983 */ /* 0x000ee20000300800 */
[----:B------:R-:W-:-:S03]  /*2c9a0*/  LOP3.LUT R233, R233, 0xfffffff7, RZ, 0xc0, !PT ;  /* 0xfffffff7e9e97812 */ /* 0x000fc600078ec0ff */
[----:B------:R-:W3:Y:S01]  /*2c9b0*/  LDL.LU R130, [R1+0x14f8] ;  /* 0x0014f80001827983 */ /* 0x000ee20000300800 */
[----:B------:R-:W-:Y:S02]  /*2c9c0*/  F2FP.SATFINITE.E4M3.F32.PACK_AB_MERGE_C R200, R200, R133, RZ ;  /* 0x00000085c8c8723e */ /* 0x000fe400048070ff */
[----:B------:R-:W-:Y:S01]  /*2c9d0*/  F2FP.SATFINITE.E4M3.F32.PACK_AB_MERGE_C R194, R194, R4, RZ ;  /* 0x00000004c2c2723e */ /* 0x000fe200048070ff */
[----:B------:R-:W3:Y:S01]  /*2c9e0*/  LDL.LU R131, [R1+0x14f4] ;  /* 0x0014f40001837983 */ /* 0x000ee20000300800 */
[----:B------:R-:W-:Y:S01]  /*2c9f0*/  F2FP.SATFINITE.E4M3.F32.PACK_AB_MERGE_C R198, R198, R135, RZ ;  /* 0x00000087c6c6723e */ /* 0x000fe200048070ff */
[----:B------:R-:W-:Y:S01]  /*2ca00*/  VIADD R4, R7, UR5 ;  /* 0x0000000507047c36 */ /* 0x000fe20008000000 */
[----:B------:R-:W-:Y:S01]  /*2ca10*/  F2FP.SATFINITE.E4M3.F32.PACK_AB_MERGE_C R196, R196, R134, RZ ;  /* 0x00000086c4c4723e */ /* 0x000fe200048070ff */
[----:B------:R-:W3:Y:S01]  /*2ca20*/  LDL.LU R132, [R1+0x14f0] ;  /* 0x0014f00001847983 */ /* 0x000ee20000300800 */
[----:B------:R-:W-:Y:S01]  /*2ca30*/  @P0 LOP3.LUT R233, R233, 0x8, RZ, 0xfc, !PT ;  /* 0x00000008e9e90812 */ /* 0x000fe200078efcff */
[----:B------:R-:W-:-:S02]  /*2ca40*/  ULDC UR5, c[0x0][0x248] ;  /* 0x0000920000057ab9 */ /* 0x000fc40000000800 */
[----:B------:R-:W3:Y:S04]  /*2ca50*/  LDL.LU R133, [R1+0x14ec] ;  /* 0x0014ec0001857983 */ /* 0x000ee80000300800 */
[----:B------:R-:W3:Y:S04]  /*2ca60*/  LDL.LU R135, [R1+0x14e8] ;  /* 0x0014e80001877983 */ /* 0x000ee80000300800 */
[----:B------:R-:W3:Y:S04]  /*2ca70*/  LDL.LU R134, [R1+0x14e4] ;  /* 0x0014e40001867983 */ /* 0x000ee80000300800 */
[----:B------:R0:W-:Y:S04]  /*2ca80*/  STL [R1+0x1440], R0 ;  /* 0x0014400001007387 */ /* 0x0001e80000100800 */
[----:B------:R-:W-:Y:S04]  /*2ca90*/  STL [R1+0x1444], R3 ;  /* 0x0014440301007387 */ /* 0x000fe80000100800 */
[----:B------:R-:W-:Y:S01]  /*2caa0*/  STL [R1+0x1448], R2 ;  /* 0x0014480201007387 */ /* 0x000fe20000100800 */
[----:B0-----:R-:W-:Y:S01]  /*2cab0*/  VIADD R0, R4, UR5 ;  /* 0x0000000504007c36 */ /* 0x001fe20008000000 */
[----:B------:R-:W-:-:S02]  /*2cac0*/  ULDC UR5, c[0x0][0x248] ;  /* 0x0000920000057ab9 */ /* 0x000fc40000000800 */
[----:B------:R-:W-:Y:S04]  /*2cad0*/  STL [R1+0x144c], R233 ;  /* 0x00144ce901007387 */ /* 0x000fe80000100800 */
[----:B------:R-:W-:Y:S01]  /*2cae0*/  STL [R1+0x200], R4 ;  /* 0x0002000401007387 */ /* 0x000fe20000100800 */
[----:B------:R-:W-:-:S03]  /*2caf0*/  F2FP.SATFINITE.E4M3.F32.PACK_AB_MERGE_C R169, R169, R12, RZ ;  /* 0x0000000ca9a9723e */ /* 0x000fc600048070ff */
[----:B------:R0:W-:Y:S01]  /*2cb00*/  STL [R1+0x204], R0 ;  /* 0x0002040001007387 */ /* 0x0001e20000100800 */
[----:B------:R-:W-:Y:S01]  /*2cb10*/  F2FP.SATFINITE.E4M3.F32.PACK_AB_MERGE_C R168, R168, R13, RZ ;  /* 0x0000000da8a8723e */ /* 0x000fe200048070ff */
[----:B0-----:R-:W-:Y:S01]  /*2cb20*/  VIADD R0, R0, UR5 ;  /* 0x0000000500007c36 */ /* 0x001fe20008000000 */
[----:B------:R-:W-:Y:S01]  /*2cb30*/  ULDC UR5, c[0x0][0x248] ;  /* 0x0000920000057ab9 */ /* 0x000fe20000000800 */
[----:B------:R-:W-:Y:S02]  /*2cb40*/  F2FP.SATFINITE.E4M3.F32.PACK_AB_MERGE_C R13, R199, R202, RZ ;  /* 0x000000cac70d723e */ /* 0x000fe400048070ff */
[----:B------:R-:W3:Y:S04]  /*2cb50*/  LDL R202, [R1+0x10] ;  /* 0x0000100001ca7983 */ /* 0x000ee80000100800 */
[----:B------:R-:W3:Y:S01]  /*2cb60*/  LDL R199, [R1+0x14] ;  /* 0x0000140001c77983 */ /* 0x000ee20000100800 */
[----:B------:R-:W-:-:S03]  /*2cb70*/  F2FP.SATFINITE.E4M3.F32.PACK_AB_MERGE_C R12, R195, R197, RZ ;  /* 0x000000c5c30c723e */ /* 0x000fc600048070ff */
[----:B------:R-:W3:Y:S04]  /*2cb80*/  LDL R197, [R1+0x18] ;  /* 0x0000180001c57983 */ /* 0x000ee80000100800 */
[----:B------:R0:W-:Y:S04]  /*2cb90*/  STL [R1+0x208], R0 ;  /* 0x0002080001007387 */ /* 0x0001e80000100800 */
[----:B------:R-:W3:Y:S01]  /*2cba0*/  LDL R195, [R1+0x1c] ;  /* 0x00001c0001c37983 */ /* 0x000ee20000100800 */
[----:B0-----:R-:W-:Y:S01]  /*2cbb0*/  VIADD R0, R0, UR5 ;  /* 0x0000000500007c36 */ /* 0x001fe20008000000 */
[----:B------:R-:W-:Y:S01]  /*2cbc0*/  ULDC UR5, c[0x0][0x248] ;  /* 0x0000920000057ab9 */ /* 0x000fe20000000800 */
[----:B------:R-:W-:-:S03]  /*2cbd0*/  F2FP.SATFINITE.E4M3.F32.PACK_AB_MERGE_C R164, R164, R18, RZ ;  /* 0x00000012a4a4723e */ /* 0x000fc600048070ff */
[----:B------:R0:W-:Y:S01]  /*2cbe0*/  STL [R1+0x20c], R0 ;  /* 0x00020c0001007387 */ /* 0x0001e20000100800 */
[----:B------:R-:W-:-:S03]  /*2cbf0*/  F2FP.SATFINITE.E4M3.F32.PACK_AB_MERGE_C R18, R140, R141, RZ ;  /* 0x0000008d8c12723e */ /* 0x000fc600048070ff */
[----:B------:R-:W3:Y:S04]  /*2cc00*/  LDL R141, [R1+0x20] ;  /* 0x00002000018d7983 */ /* 0x000ee80000100800 */
[----:B------:R-:W3:Y:S01]  /*2cc10*/  LDL R140, [R1+0x24] ;  /* 0x00002400018c7983 */ /* 0x000ee20000100800 */
[----:B0-----:R-:W-:Y:S01]  /*2cc20*/  VIADD R0, R0, UR5 ;  /* 0x0000000500007c36 */ /* 0x001fe20008000000 */
[----:B------:R-:W-:Y:S01]  /*2cc30*/  ULDC UR5, c[0x0][0x248] ;  /* 0x0000920000057ab9 */ /* 0x000fe20000000800 */
[----:B------:R-:W-:-:S03]  /*2cc40*/  F2FP.SATFINITE.E4M3.F32.PACK_AB_MERGE_C R166, R166, R16, RZ ;  /* 0x00000010a6a6723e */ /* 0x000fc600048070ff */
[----:B------:R0:W-:Y:S01]  /*2cc50*/  STL [R1+0x210], R0 ;  /* 0x0002100001007387 */ /* 0x0001e20000100800 */
[----:B------:R-:W-:Y:S02]  /*2cc60*/  F2FP.SATFINITE.E4M3.F32.PACK_AB_MERGE_C R165, R165, R17, RZ ;  /* 0x00000011a5a5723e */ /* 0x000fe400048070ff */
[----:B--2---:R-:W-:Y:S01]  /*2cc70*/  F2FP.SATFINITE.E4M3.F32.PACK_AB_MERGE_C R2, R206, R208, RZ ;  /* 0x000000d0ce02723e */ /* 0x004fe200048070ff */
[----:B0-----:R-:W-:Y:S01]  /*2cc80*/  VIADD R0, R0, UR5 ;  /* 0x0000000500007c36 */ /* 0x001fe20008000000 */
[----:B----4-:R-:W-:-:S03]  /*2cc90*/  F2FP.SATFINITE.E4M3.F32.PACK_AB_MERGE_C R3, R203, R204, RZ ;  /* 0x000000cccb03723e */ /* 0x010fc600048070ff */
[----:B------:R-:W-:Y:S01]  /*2cca0*/  STL [R1+0x1450], R2 ;  /* 0x0014500201007387 */ /* 0x000fe20000100800 */
[----:B------:R-:W-:Y:S01]  /*2ccb0*/  F2FP.SATFINITE.E4M3.F32.PACK_AB_MERGE_C R17, R138, R139, RZ ;  /* 0x0000008b8a11723e */ /* 0x000fe200048070ff */
[----:B------:R-:W-:Y:S01]  /*2ccc0*/  ULDC UR5, c[0x0][0x248] ;  /* 0x0000920000057ab9 */ /* 0x000fe20000000800 */
[----:B------:R-:W-:Y:S01]  /*2ccd0*/  F2FP.SATFINITE.E4M3.F32.PACK_AB_MERGE_C R16, R136, R137, RZ ;  /* 0x000000898810723e */ /* 0x000fe200048070ff */
[----:B------:R-:W-:Y:S01]  /*2cce0*/  STL [R1+0x1454], R3 ;  /* 0x0014540301007387 */ /* 0x000fe20000100800 */
[----:B------:R-:W-:-:S03]  /*2ccf0*/  F2FP.SATFINITE.E4M3.F32.PACK_AB_MERGE_C R167, R167, R15, RZ ;  /* 0x0000000fa7a7723e */ /* 0x000fc600048070ff */
[----:B------:R-:W2:Y:S01]  /*2cd00*/  LDL R139, [R1+0x28] ;  /* 0x00002800018b7983 */ /* 0x000ea20000100800 */
[----:B------:R-:W-:-:S03]  /*2cd10*/  F2FP.SATFINITE.E4M3.F32.PACK_AB_MERGE_C R15, R224, R225, RZ ;  /* 0x000000e1e00f723e */ /* 0x000fc600048070ff */
[----:B------:R-:W2:Y:S01]  /*2cd20*/  LDL R138, [R1+0x2c] ;  /* 0x00002c00018a7983 */ /* 0x000ea20000100800 */
[----:B------:R-:W-:-:S03]  /*2cd30*/  F2FP.SATFINITE.E4M3.F32.PACK_AB_MERGE_C R170, R170, R11, RZ ;  /* 0x0000000baaaa723e */ /* 0x000fc600048070ff */
[----:B------:R-:W4:Y:S01]  /*2cd40*/  LDL R137, [R1+0x30] ;  /* 0x0000300001897983 */ /* 0x000f220000100800 */
[----:B------:R-:W-:-:S03]  /*2cd50*/  F2FP.SATFINITE.E4M3.F32.PACK_AB_MERGE_C R11, R220, R222, RZ ;  /* 0x000000dedc0b723e */ /* 0x000fc600048070ff */
[----:B------:R0:W-:Y:S01]  /*2cd60*/  STL [R1+0x214], R0 ;  /* 0x0002140001007387 */ /* 0x0001e20000100800 */
[----:B------:R-:W-:-:S03]  /*2cd70*/  F2FP.SATFINITE.E4M3.F32.PACK_AB_MERGE_C R171, R171, R10, RZ ;  /* 0x0000000aabab723e */ /* 0x000fc600048070ff */
[----:B------:R-:W4:Y:S01]  /*2cd80*/  LDL R136, [R1+0x34] ;  /* 0x0000340001887983 */ /* 0x000f220000100800 */
[----:B------:R-:W-:-:S03]  /*2cd90*/  F2FP.SATFINITE.E4M3.F32.PACK_AB_MERGE_C R10, R217, R218, RZ ;  /* 0x000000dad90a723e */ /* 0x000fc600048070ff */
[----:B------:R-:W4:Y:S01]  /*2cda0*/  LDL.LU R225, [R1+0x38] ;  /* 0x0000380001e17983 */ /* 0x000f220000300800 */
[----:B------:R-:W-:-:S03]  /*2cdb0*/  F2FP.SATFINITE.E4M3.F32.PACK_AB_MERGE_C R172, R172, R9, RZ ;  /* 0x00000009acac723e */ /* 0x000fc600048070ff */
[----:B------:R-:W4:Y:S01]  /*2cdc0*/  LDL.LU R224, [R1+0x3c] ;  /* 0x00003c0001e07983 */ /* 0x000f220000300800 */
[----:B------:R-:W-:-:S03]  /*2cdd0*/  F2FP.SATFINITE.E4M3.F32.PACK_AB_MERGE_C R9, R213, R214, RZ ;  /* 0x000000d6d509723e */ /* 0x000fc600048070ff */
[----:B------:R-:W4:Y:S04]  /*2cde0*/  LDL.LU R222, [R1+0x40] ;  /* 0x0000400001de7983 */ /* 0x000f280000300800 */
[----:B------:R-:W4:Y:S04]  /*2cdf0*/  LDL.LU R220, [R1+0x44] ;  /* 0x0000440001dc7983 */ /* 0x000f280000300800 */
[----:B------:R-:W4:Y:S01]  /*2ce00*/  LDL.LU R218, [R1+0x48] ;  /* 0x0000480001da7983 */ /* 0x000f220000300800 */
[----:B0-----:R-:W-:Y:S01]  /*2ce10*/  VIADD R0, R0, UR5 ;  /* 0x0000000500007c36 */ /* 0x001fe20008000000 */
[----:B---3--:R-:W-:Y:S01]  /*2ce20*/  F2FP.SATFINITE.E4M3.F32.PACK_AB_MERGE_C R8, R209, R212, RZ ;  /* 0x000000d4d108723e */ /* 0x008fe200048070ff */
[----:B------:R-:W-:Y:S01]  /*2ce30*/  ULDC UR5, c[0x0][0x248] ;  /* 0x0000920000057ab9 */ /* 0x000fe20000000800 */
[----:B------:R-:W3:Y:S04]  /*2ce40*/  LDL.LU R217, [R1+0x4c] ;  /* 0x00004c0001d97983 */ /* 0x000ee80000300800 */
[----:B------:R-:W3:Y:S04]  /*2ce50*/  LDL.LU R214, [R1+0x50] ;  /* 0x0000500001d67983 */ /* 0x000ee80000300800 */
[----:B------:R-:W3:Y:S01]  /*2ce60*/  LDL.LU R213, [R1+0x54] ;  /* 0x0000540001d57983 */ /* 0x000ee20000300800 */
[----:B------:R-:W-:-:S05]  /*2ce70*/  F2FP.SATFINITE.E4M3.F32.PACK_AB_MERGE_C R2, R199, R202, RZ ;  /* 0x000000cac702723e */ /* 0x000fca00048070ff */
[----:B------:R0:W-:Y:S01]  /*2ce80*/  STL [R1+0x1458], R2 ;  /* 0x0014580201007387 */ /* 0x0001e20000100800 */
[----:B------:R-:W-:-:S05]  /*2ce90*/  F2FP.SATFINITE.E4M3.F32.PACK_AB_MERGE_C R233, R195, R197, RZ ;  /* 0x000000c5c3e9723e */ /* 0x000fca00048070ff */
[----:B------:R4:W-:Y:S04]  /*2cea0*/  STL [R1+0x145c], R233 ;  /* 0x00145ce901007387 */ /* 0x0009e80000100800 */
[----:B------:R-:W3:Y:S04]  /*2ceb0*/  LDL.LU R212, [R1+0x58] ;  /* 0x0000580001d47983 */ /* 0x000ee80000300800 */
[----:B------:R-:W3:Y:S04]  /*2cec0*/  LDL.LU R209, [R1+0x5c] ;  /* 0x00005c0001d17983 */ /* 0x000ee80000300800 */
[----:B------:R-:W3:Y:S04]  /*2ced0*/  LDL.LU R208, [R1+0x60] ;  /* 0x0000600001d07983 */ /* 0x000ee80000300800 */
[----:B------:R1:W-:Y:S04]  /*2cee0*/  STL [R1+0x218], R0 ;  /* 0x0002180001007387 */ /* 0x0003e80000100800 */
[----:B------:R-:W3:Y:S04]  /*2cef0*/  LDL.LU R206, [R1+0x64] ;  /* 0x0000640001ce7983 */ /* 0x000ee80000300800 */
[----:B------:R-:W3:Y:S04]  /*2cf00*/  LDL.LU R204, [R1+0x68] ;  /* 0x0000680001cc7983 */ /* 0x000ee80000300800 */
[----:B------:R-:W3:Y:S04]  /*2cf10*/  LDL.LU R203, [R1+0x6c] ;  /* 0x00006c0001cb7983 */ /* 0x000ee80000300800 */
[----:B------:R-:W3:Y:S04]  /*2cf20*/  LDL.LU R202, [R1+0x70] ;  /* 0x0000700001ca7983 */ /* 0x000ee80000300800 */
[----:B------:R-:W3:Y:S04]  /*2cf30*/  LDL.LU R199, [R1+0x74] ;  /* 0x0000740001c77983 */ /* 0x000ee80000300800 */
[----:B------:R-:W3:Y:S04]  /*2cf40*/  LDL.LU R197, [R1+0x78] ;  /* 0x0000780001c57983 */ /* 0x000ee80000300800 */
[----:B------:R-:W3:Y:S01]  /*2cf50*/  LDL.LU R195, [R1+0x7c] ;  /* 0x00007c0001c37983 */ /* 0x000ee20000300800 */
[----:B0-----:R-:W-:Y:S01]  /*2cf60*/  F2FP.SATFINITE.E4M3.F32.PACK_AB_MERGE_C R2, R140, R141, RZ ;  /* 0x0000008d8c02723e */ /* 0x001fe200048070ff */
[----:B------:R-:W-:Y:S01]  /*2cf70*/  VIADD R4, R0, UR5 ;  /* 0x0000000500047c36 */ /* 0x000fe20008000000 */
[----:B------:R-:W-:Y:S01]  /*2cf80*/  ULDC UR5, c[0x0][0x248] ;  /* 0x0000920000057ab9 */ /* 0x000fe20000000800 */
[----:B--2---:R-:W-:-:S02]  /*2cf90*/  F2FP.SATFINITE.E4M3.F32.PACK_AB_MERGE_C R3, R138, R139, RZ ;  /* 0x0000008b8a03723e */ /* 0x004fc400048070ff */
[----:B------:R-:W-:Y:S04]  /*2cfa0*/  STL [R1+0x1460], R2 ;  /* 0x0014600201007387 */ /* 0x000fe80000100800 */
[----:B------:R0:W-:Y:S01]  /*2cfb0*/  STL [R1+0x1464], R3 ;  /* 0x0014640301007387 */ /* 0x0001e20000100800 */
[----:B----4-:R-:W-:-:S05]  /*2cfc0*/  F2FP.SATFINITE.E4M3.F32.PACK_AB_MERGE_C R233, R136, R137, RZ ;  /* 0x0000008988e9723e */ /* 0x010fca00048070ff */
[----:B------:R-:W-:Y:S01]  /*2cfd0*/  STL [R1+0x1468], R233 ;  /* 0x001468e901007387 */ /* 0x000fe20000100800 */
[----:B-1----:R-:W-:-:S03]  /*2cfe0*/  F2FP.SATFINITE.E4M3.F32.PACK_AB_MERGE_C R0, R224, R225, RZ ;  /* 0x000000e1e000723e */ /* 0x002fc600048070ff */
[----:B------:R1:W-:Y:S01]  /*2cff0*/  STL [R1+0x21c], R4 ;  /* 0x00021c0401007387 */ /* 0x0003e20000100800 */
[----:B0-----:R-:W-:Y:S01]  /*2d000*/  F2FP.SATFINITE.E4M3.F32.PACK_AB_MERGE_C R3, R220, R222, RZ ;  /* 0x000000dedc03723e */ /* 0x001fe200048070ff */
[----:B-1----:R-:W-:Y:S01]  /*2d010*/  VIADD R4, R4, UR5 ;  /* 0x0000000504047c36 */ /* 0x002fe20008000000 */
[----:B------:R-:W-:Y:S01]  /*2d020*/  ULDC UR5, c[0x0][0x248] ;  /* 0x0000920000057ab9 */ /* 0x000fe20000000800 */
[----:B------:R0:W-:Y:S01]  /*2d030*/  STL [R1+0x146c], R0 ;  /* 0x00146c0001007387 */ /* 0x0001e20000100800 */
[----:B---3--:R-:W-:-:S03]  /*2d040*/  F2FP.SATFINITE.E4M3.F32.PACK_AB_MERGE_C R2, R217, R218, RZ ;  /* 0x000000dad902723e */ /* 0x008fc600048070ff */
[----:B------:R-:W-:Y:S04]  /*2d050*/  STL [R1+0x1470], R3 ;  /* 0x0014700301007387 */ /* 0x000fe80000100800 */
[----:B------:R-:W-:Y:S01]  /*2d060*/  STL [R1+0x220], R4 ;  /* 0x0002200401007387 */ /* 0x000fe20000100800 */
[----:B0-----:R-:W-:Y:S01]  /*2d070*/  VIADD R0, R4, UR5 ;  /* 0x0000000504007c36 */ /* 0x001fe20008000000 */
[----:B------:R-:W-:Y:S01]  /*2d080*/  F2FP.SATFINITE.E4M3.F32.PACK_AB_MERGE_C R233, R213, R214, RZ ;  /* 0x000000d6d5e9723e */ /* 0x000fe200048070ff */
[----:B------:R-:W-:Y:S01]  /*2d090*/  ULDC UR5, c[0x0][0x248] ;  /* 0x0000920000057ab9 */ /* 0x000fe20000000800 */
[----:B------:R0:W-:Y:S04]  /*2d0a0*/  STL [R1+0x1474], R2 ;  /* 0x0014740201007387 */ /* 0x0001e80000100800 */
[----:B------:R-:W-:Y:S04]  /*2d0b0*/  STL [R1+0x1478], R233 ;  /* 0x001478e901007387 */ /* 0x000fe80000100800 */
[----:B------:R-:W-:Y:S01]  /*2d0c0*/  STL [R1+0x224], R0 ;  /* 0x0002240001007387 */ /* 0x000fe20000100800 */
[----:B0-----:R-:W-:Y:S01]  /*2d0d0*/  VIADD R2, R0, UR5 ;  /* 0x0000000500027c36 */ /* 0x001fe20008000000 */
        /* <DEDUP_REMOVED lines=10> */
[----:B------:R-:W-:-:S05]  /*2d180*/  F2FP.SATFINITE.E4M3.F32.PACK_AB_MERGE_C R4, R209, R212, RZ ;  /* 0x000000d4d104723e */ /* 0x000fca00048070ff */
[----:B------:R0:W-:Y:S01]  /*2d190*/  STL [R1+0x147c], R4 ;  /* 0x00147c0401007387 */ /* 0x0001e20000100800 */
[----:B------:R-:W-:Y:S01]  /*2d1a0*/  F2FP.SATFINITE.E4M3.F32.PACK_AB_MERGE_C R3, R206, R208, RZ ;  /* 0x000000d0ce03723e */ /* 0x000fe200048070ff */
[----:B0-----:R-:W-:Y:S01]  /*2d1b0*/  VIADD R4, R2, UR5 ;  /* 0x0000000502047c36 */ /* 0x001fe20008000000 */
[----:B------:R-:W-:-:S03]  /*2d1c0*/  ULDC UR5, c[0x0][0x248] ;  /* 0x0000920000057ab9 */ /* 0x000fc60000000800 */
[----:B------:R-:W-:Y:S01]  /*2d1d0*/  STL [R1+0x1480], R3 ;  /* 0x0014800301007387 */ /* 0x000fe20000100800 */
[----:B------:R-:W-:-:S03]  /*2d1e0*/  F2FP.SATFINITE.E4M3.F32.PACK_AB_MERGE_C R0, R203, R204, RZ ;  /* 0x000000cccb00723e */ /* 0x000fc600048070ff */
[----:B------:R0:W-:Y:S04]  /*2d1f0*/  STL [R1+0x228], R2 ;  /* 0x0002280201007387 */ /* 0x0001e80000100800 */
[----:B------:R1:W-:Y:S01]  /*2d200*/  STL [R1+0x1484], R0 ;  /* 0x0014840001007387 */ /* 0x0003e20000100800 */
[----:B0-----:R-:W-:Y:S02]  /*2d210*/  F2FP.SATFINITE.E4M3.F32.PACK_AB_MERGE_C R2, R199, R202, RZ ;  /* 0x000000cac702723e */ /* 0x001fe400048070ff */
[----:B------:R-:W-:-:S03]  /*2d220*/  F2FP.SATFINITE.E4M3.F32.PACK_AB_MERGE_C R6, R195, R197, RZ ;  /* 0x000000c5c306723e */ /* 0x000fc600048070ff */
[----:B------:R-:W-:Y:S04]  /*2d230*/  STL [R1+0x1488], R2 ;  /* 0x0014880201007387 */ /* 0x000fe80000100800 */
[----:B------:R-:W-:Y:S01]  /*2d240*/  STL [R1+0x22c], R4 ;  /* 0x00022c0401007387 */ /* 0x000fe20000100800 */
[----:B-1----:R-:W-:Y:S01]  /*2d250*/  VIADD R0, R4, UR5 ;  /* 0x0000000504007c36 */ /* 0x002fe20008000000 */
[----:B------:R-:W-:Y:S02]  /*2d260*/  ULDC UR5, c[0x0][0x248] ;  /* 0x0000920000057ab9 */ /* 0x000fe40000000800 */
[----:B------:R-:W-:Y:S04]  /*2d270*/  STL [R1+0x148c], R6 ;  /* 0x00148c0601007387 */ /* 0x000fe80000100800 */
[----:B------:R-:W2:Y:S04]  /*2d280*/  LDL.LU R149, [R1+0x80] ;  /* 0x0000800001957983 */ /* 0x000ea80000300800 */
[----:B------:R-:W2:Y:S04]  /*2d290*/  LDL.LU R148, [R1+0x84] ;  /* 0x0000840001947983 */ /* 0x000ea80000300800 */
[----:B------:R-:W3:Y:S04]  /*2d2a0*/  LDL.LU R146, [R1+0x88] ;  /* 0x0000880001927983 */ /* 0x000ee80000300800 */
[----:B------:R-:W3:Y:S04]  /*2d2b0*/  LDL.LU R147, [R1+0x8c] ;  /* 0x00008c0001937983 */ /* 0x000ee80000300800 */
[----:B------:R-:W4:Y:S04]  /*2d2c0*/  LDL.LU R145, [R1+0x90] ;  /* 0x0000900001917983 */ /* 0x000f280000300800 */
[----:B------:R-:W4:Y:S04]  /*2d2d0*/  LDL.LU R144, [R1+0x94] ;  /* 0x0000940001907983 */ /* 0x000f280000300800 */
[----:B------:R-:W4:Y:S04]  /*2d2e0*/  LDL.LU R142, [R1+0x98] ;  /* 0x00009800018e7983 */ /* 0x000f280000300800 */
[----:B------:R0:W-:Y:S04]  /*2d2f0*/  STL [R1+0x230], R0 ;  /* 0x0002300001007387 */ /* 0x0001e80000100800 */
        /* <DEDUP_REMOVED lines=33> */
[----:B--2---:R-:W-:-:S05]  /*2d510*/  F2FP.SATFINITE.E4M3.F32.PACK_AB_MERGE_C R4, R148, R149, RZ ;  /* 0x000000959404723e */ /* 0x004fca00048070ff */
[----:B------:R0:W-:Y:S01]  /*2d520*/  STL [R1+0x1490], R4 ;  /* 0x0014900401007387 */ /* 0x0001e20000100800 */
[----:B---3--:R-:W-:Y:S02]  /*2d530*/  F2FP.SATFINITE.E4M3.F32.PACK_AB_MERGE_C R233, R147, R146, RZ ;  /* 0x0000009293e9723e */ /* 0x008fe400048070ff */
[----:B----4-:R-:W-:Y:S01]  /*2d540*/  F2FP.SATFINITE.E4M3.F32.PACK_AB_MERGE_C R3, R144, R145, RZ ;  /* 0x000000919003723e */ /* 0x010fe200048070ff */
[----:B0-----:R-:W-:Y:S02]  /*2d550*/  VIADD R4, R0, UR5 ;  /* 0x0000000500047c36 */ /* 0x001fe40008000000 */
[----:B------:R-:W-:Y:S01]  /*2d560*/  STL [R1+0x1494], R233 ;  /* 0x001494e901007387 */ /* 0x000fe20000100800 */
[----:B------:R-:W-:-:S03]  /*2d570*/  ULDC UR5, c[0x0][0x248] ;  /* 0x0000920000057ab9 */ /* 0x000fc60000000800 */
[----:B------:R0:W-:Y:S01]  /*2d580*/  STL [R1+0x1498], R3 ;  /* 0x0014980301007387 */ /* 0x0001e20000100800 */
[----:B------:R-:W-:-:S03]  /*2d590*/  F2FP.SATFINITE.E4M3.F32.PACK_AB_MERGE_C R14, R143, R142, RZ ;  /* 0x0000008e8f0e723e */ /* 0x000fc600048070ff */
[----:B------:R-:W-:Y:S01]  /*2d5a0*/  STL [R1+0x234], R0 ;  /* 0x0002340001007387 */ /* 0x000fe20000100800 */
[----:B0-----:R-:W-:Y:S01]  /*2d5b0*/  VIADD R3, R4, UR5 ;  /* 0x0000000504037c36 */ /* 0x001fe20008000000 */
[----:B------:R-:W-:Y:S02]  /*2d5c0*/  F2FP.SATFINITE.E4M3.F32.PACK_AB_MERGE_C R2, R140, R141, RZ ;  /* 0x0000008d8c02723e */ /* 0x000fe400048070ff */
[----:B------:R-:W-:Y:S01]  /*2d5d0*/  STL [R1+0x149c], R14 ;  /* 0x00149c0e01007387 */ /* 0x000fe20000100800 */
[----:B------:R-:W-:-:S03]  /*2d5e0*/  ULDC UR5, c[0x0][0x248] ;  /* 0x0000920000057ab9 */ /* 0x000fc60000000800 */
[----:B------:R0:W-:Y:S04]  /*2d5f0*/  STL [R1+0x14a0], R2 ;  /* 0x0014a00201007387 */ /* 0x0001e80000100800 */
[----:B------:R-:W-:Y:S01]  /*2d600*/  STL [R1+0x238], R4 ;  /* 0x0002380401007387 */ /* 0x000fe20000100800 */
[----:B0-----:R-:W-:-:S03]  /*2d610*/  VIADD R2, R3, UR5 ;  /* 0x0000000503027c36 */ /* 0x001fc60008000000 */
[----:B------:R-:W-:Y:S01]  /*2d620*/  STL [R1+0x23c], R3 ;  /* 0x00023c0301007387 */ /* 0x000fe20000100800 */
[----:B------:R-:W-:-:S03]  /*2d630*/  ULDC UR5, c[0x0][0x248] ;  /* 0x0000920000057ab9 */ /* 0x000fc60000000800 */
[----:B------:R0:W-:Y:S02]  /*2d640*/  STL [R1+0xb0], R2 ;  /* 0x0000b00201007387 */ /* 0x0001e40000100800 */
[----:B0-----:R-:W-:Y:S01]  /*2d650*/  VIADD R2, R2, UR5 ;  /* 0x0000000502027c36 */ /* 0x001fe20008000000 */
[----:B------:R-:W-:-:S03]  /*2d660*/  ULDC UR5, c[0x0][0x248] ;  /* 0x0000920000057ab9 */ /* 0x000fc60000000800 */
[----:B------:R-:W-:Y:S01]  /*2d670*/  VIADD R7, R2, UR5 ;  /* 0x0000000502077c36 */ /* 0x000fe20008000000 */
[----:B------:R-:W-:Y:S01]  /*2d680*/  STL [R1+0xb4], R2 ;  /* 0x0000b40201007387 */ /* 0x000fe20000100800 */
[----:B------:R-:W-:-:S03]  /*2d690*/  ULDC UR5, c[0x0][0x248] ;  /* 0x0000920000057ab9 */ /* 0x000fc60000000800 */
[----:B------:R0:W-:Y:S02]  /*2d6a0*/  STL [R1+0xb8], R7 ;  /* 0x0000b80701007387 */ /* 0x0001e40000100800 */
[----:B0-----:R-:W-:Y:S01]  /*2d6b0*/  VIADD R7, R7, UR5 ;  /* 0x0000000507077c36 */ /* 0x001fe20008000000 */
[----:B------:R-:W-:-:S04]  /*2d6c0*/  ULDC UR5, c[0x0][0x248] ;  /* 0x0000920000057ab9 */ /* 0x000fc80000000800 */
[----:B------:R0:W-:Y:S04]  /*2d6d0*/  STL [R1+0xbc], R7 ;  /* 0x0000bc0701007387 */ /* 0x0001e80000100800 */
[----:B------:R-:W2:Y:S04]  /*2d6e0*/  LDL.LU R149, [R1+0x100] ;  /* 0x0001000001957983 */ /* 0x000ea80000300800 */
[----:B------:R-:W2:Y:S01]  /*2d6f0*/  LDL.LU R148, [R1+0x104] ;  /* 0x0001040001947983 */ /* 0x000ea20000300800 */
[----:B0-----:R-:W-:Y:S01]  /*2d700*/  VIADD R7, R7, UR5 ;  /* 0x0000000507077c36 */ /* 0x001fe20008000000 */
[----:B------:R-:W-:-:S02]  /*2d710*/  F2FP.SATFINITE.E4M3.F32.PACK_AB_MERGE_C R0, R138, R139, RZ ;  /* 0x0000008b8a00723e */ /* 0x000fc400048070ff */
[----:B------:R-:W3:Y:S01]  /*2d720*/  LDL.LU R146, [R1+0x108] ;  /* 0x0001080001927983 */ /* 0x000ee20000300800 */
[----:B------:R-:W-:Y:S01]  /*2d730*/  F2FP.SATFINITE.E4M3.F32.PACK_AB_MERGE_C R6, R136, R137, RZ ;  /* 0x000000898806723e */ /* 0x000fe200048070ff */
[----:B------:R-:W-:Y:S02]  /*2d740*/  ULDC UR5, c[0x0][0x248] ;  /* 0x0000920000057ab9 */ /* 0x000fe40000000800 */
[----:B------:R-:W3:Y:S04]  /*2d750*/  LDL.LU R147, [R1+0x10c] ;  /* 0x00010c0001937983 */ /* 0x000ee80000300800 */
[----:B------:R-:W4:Y:S04]  /*2d760*/  LDL.LU R145, [R1+0x110] ;  /* 0x0001100001917983 */ /* 0x000f280000300800 */
[----:B------:R-:W4:Y:S04]  /*2d770*/  LDL.LU R144, [R1+0x114] ;  /* 0x0001140001907983 */ /* 0x000f280000300800 */
[----:B------:R-:W2:Y:S04]  /*2d780*/  LDL.LU R142, [R1+0x118] ;  /* 0x00011800018e7983 */ /* 0x000ea80000300800 */
[----:B------:R0:W-:Y:S04]  /*2d790*/  STL [R1+0xc0], R7 ;  /* 0x0000c00701007387 */ /* 0x0001e80000100800 */
[----:B------:R-:W2:Y:S04]  /*2d7a0*/  LDL.LU R143, [R1+0x11c] ;  /* 0x00011c00018f7983 */ /* 0x000ea80000300800 */
[----:B------:R-:W3:Y:S04]  /*2d7b0*/  LDL.LU R141, [R1+0x120] ;  /* 0x00012000018d7983 */ /* 0x000ee80000300800 */
[----:B------:R-:W3:Y:S01]  /*2d7c0*/  LDL.LU R140, [R1+0x124] ;  /* 0x00012400018c7983 */ /* 0x000ee20000300800 */
[----:B------:R-:W-:-:S03]  /*2d7d0*/  F2FP.SATFINITE.E4M3.F32.PACK_AB_MERGE_C R5, R224, R225, RZ ;  /* 0x000000e1e005723e */ /* 0x000fc600048070ff */
[----:B------:R-:W4:Y:S04]  /*2d7e0*/  LDL.LU R139, [R1+0x128] ;  /* 0x00012800018b7983 */ /* 0x000f280000300800 */
[----:B------:R-:W4:Y:S01]  /*2d7f0*/  LDL.LU R138, [R1+0x12c] ;  /* 0x00012c00018a7983 */ /* 0x000f220000300800 */
[----:B------:R-:W-:-:S03]  /*2d800*/  F2FP.SATFINITE.E4M3.F32.PACK_AB_MERGE_C R233, R220, R222, RZ ;  /* 0x000000dedce9723e */ /* 0x000fc600048070ff */
[----:B------:R-:W4:Y:S01]  /*2d810*/  LDL.LU R137, [R1+0x130] ;  /* 0x0001300001897983 */ /* 0x000f220000300800 */
[----:B------:R-:W-:-:S03]  /*2d820*/  F2FP.SATFINITE.E4M3.F32.PACK_AB_MERGE_C R232, R195, R197, RZ ;  /* 0x000000c5c3e8723e */ /* 0x000fc600048070ff */
[----:B------:R-:W4:Y:S04]  /*2d830*/  LDL.LU R136, [R1+0x134] ;  /* 0x0001340001887983 */ /* 0x000f280000300800 */
[----:B------:R-:W4:Y:S04]  /*2d840*/  LDL.LU R225, [R1+0x138] ;  /* 0x0001380001e17983 */ /* 0x000f280000300800 */
[----:B------:R-:W4:Y:S01]  /*2d850*/  LDL.LU R224, [R1+0x13c] ;  /* 0x00013c0001e07983 */ /* 0x000f220000300800 */
[----:B------:R-:W-:-:S03]  /*2d860*/  F2FP.SATFINITE.E4M3.F32.PACK_AB_MERGE_C R4, R217, R218, RZ ;  /* 0x000000dad904723e */ /* 0x000fc600048070ff */
[----:B------:R-:W4:Y:S01]  /*2d870*/  LDL.LU R222, [R1+0x140] ;  /* 0x0001400001de7983 */ /* 0x000f220000300800 */
[----:B------:R-:W-:-:S03]  /*2d880*/  F2FP.SATFINITE.E4M3.F32.PACK_AB_MERGE_C R175, R199, R202, RZ ;  /* 0x000000cac7af723e */ /* 0x000fc600048070ff */
[----:B------:R-:W4:Y:S04]  /*2d890*/  LDL.LU R195, [R1+0x144] ;  /* 0x0001440001c37983 */ /* 0x000f280000300800 */
        /* <DEDUP_REMOVED lines=17> */
[----:B------:R-:W4:Y:S01]  /*2d9b0*/  LDL.LU R206, [R1+0x17c] ;  /* 0x00017c0001ce7983 */ /* 0x000f220000300800 */
[----:B0-----:R-:W-:Y:S01]  /*2d9c0*/  VIADD R7, R7, UR5 ;  /* 0x0000000507077c36 */ /* 0x001fe20008000000 */
[----:B------:R-:W-:-:S04]  /*2d9d0*/  ULDC UR5, c[0x0][0x248] ;  /* 0x0000920000057ab9 */ /* 0x000fc80000000800 */
[----:B------:R0:W-:Y:S02]  /*2d9e0*/  STL [R1+0xc4], R7 ;  /* 0x0000c40701007387 */ /* 0x0001e40000100800 */
        /* <DEDUP_REMOVED lines=11> */
[----:B------:R0:W-:Y:S01]  /*2daa0*/  STL [R1+0xd8], R7 ;  /* 0x0000d80701007387 */ /* 0x0001e20000100800 */
[----:B------:R-:W-:Y:S01]  /*2dab0*/  F2FP.SATFINITE.E4M3.F32.PACK_AB_MERGE_C R157, R157, R153, RZ ;  /* 0x000000999d9d723e */ /* 0x000fe200048070ff */
[----:B0-----:R-:W-:Y:S01]  /*2dac0*/  VIADD R7, R7, UR5 ;  /* 0x0000000507077c36 */ /* 0x001fe20008000000 */
[----:B------:R-:W-:-:S04]  /*2dad0*/  ULDC UR5, c[0x0][0x248] ;  /* 0x0000920000057ab9 */ /* 0x000fc80000000800 */
[----:B------:R0:W-:Y:S01]  /*2dae0*/  STL [R1+0xdc], R7 ;  /* 0x0000dc0701007387 */ /* 0x0001e20000100800 */
[----:B------:R-:W-:Y:S02]  /*2daf0*/  F2FP.SATFINITE.E4M3.F32.PACK_AB_MERGE_C R153, R179, R191, RZ ;  /* 0x000000bfb399723e */ /* 0x000fe400048070ff */
[----:B------:R-:W-:Y:S01]  /*2db00*/  F2FP.SATFINITE.E4M3.F32.PACK_AB_MERGE_C R180, R180, R228, RZ ;  /* 0x000000e4b4b4723e */ /* 0x000fe200048070ff */
[----:B0-----:R-:W-:Y:S01]  /*2db10*/  VIADD R7, R7, UR5 ;  /* 0x0000000507077c36 */ /* 0x001fe20008000000 */
[----:B------:R-:W-:-:S04]  /*2db20*/  ULDC UR5, c[0x0][0x248] ;  /* 0x0000920000057ab9 */ /* 0x000fc80000000800 */
[----:B------:R0:W-:Y:S01]  /*2db30*/  STL [R1+0xe0], R7 ;  /* 0x0000e00701007387 */ /* 0x0001e20000100800 */
[----:B------:R-:W-:Y:S02]  /*2db40*/  F2FP.SATFINITE.E4M3.F32.PACK_AB_MERGE_C R178, R178, R250, RZ ;  /* 0x000000fab2b2723e */ /* 0x000fe400048070ff */
[----:B------:R-:W-:Y:S01]  /*2db50*/  F2FP.SATFINITE.E4M3.F32.PACK_AB_MERGE_C R155, R187, R155, RZ ;  /* 0x0000009bbb9b723e */ /* 0x000fe200048070ff */
[----:B0-----:R-:W-:Y:S01]  /*2db60*/  VIADD R7, R7, UR5 ;  /* 0x0000000507077c36 */ /* 0x001fe20008000000 */
[----:B------:R-:W-:Y:S01]  /*2db70*/  F2FP.SATFINITE.E4M3.F32.PACK_AB_MERGE_C R185, R185, R231, RZ ;  /* 0x000000e7b9b9723e */ /* 0x000fe200048070ff */
[----:B------:R-:W-:Y:S01]  /*2db80*/  ULDC UR5, c[0x0][0x248] ;  /* 0x0000920000057ab9 */ /* 0x000fe20000000800 */
[----:B------:R-:W-:Y:S02]  /*2db90*/  F2FP.SATFINITE.E4M3.F32.PACK_AB_MERGE_C R182, R182, R229, RZ ;  /* 0x000000e5b6b6723e */ /* 0x000fe400048070ff */
[----:B------:R-:W-:Y:S02]  /*2dba0*/  F2FP.SATFINITE.E4M3.F32.PACK_AB_MERGE_C R177, R177, R235, RZ ;  /* 0x000000ebb1b1723e */ /* 0x000fe400048070ff */
[----:B--2---:R-:W-:-:S02]  /*2dbb0*/  F2FP.SATFINITE.E4M3.F32.PACK_AB_MERGE_C R231, R143, R142, RZ ;  /* 0x0000008e8fe7723e */ /* 0x004fc400048070ff */
[----:B---3--:R-:W-:Y:S02]  /*2dbc0*/  F2FP.SATFINITE.E4M3.F32.PACK_AB_MERGE_C R187, R140, R141, RZ ;  /* 0x0000008d8cbb723e */ /* 0x008fe400048070ff */
[----:B----4-:R-:W-:Y:S02]  /*2dbd0*/  F2FP.SATFINITE.E4M3.F32.PACK_AB_MERGE_C R189, R138, R139, RZ ;  /* 0x0000008b8abd723e */ /* 0x010fe400048070ff */
[----:B------:R-:W-:Y:S02]  /*2dbe0*/  F2FP.SATFINITE.E4M3.F32.PACK_AB_MERGE_C R191, R136, R137, RZ ;  /* 0x0000008988bf723e */ /* 0x000fe400048070ff */
[----:B------:R-:W2:Y:S01]  /*2dbf0*/  LDL.LU R136, [R1+0x180] ;  /* 0x0001800001887983 */ /* 0x000ea20000300800 */
[----:B------:R-:W-:Y:S02]  /*2dc00*/  F2FP.SATFINITE.E4M3.F32.PACK_AB_MERGE_C R229, R214, R217, RZ ;  /* 0x000000d9d6e5723e */ /* 0x000fe400048070ff */
[----:B------:R-:W-:Y:S02]  /*2dc10*/  F2FP.SATFINITE.E4M3.F32.PACK_AB_MERGE_C R202, R202, R213, RZ ;  /* 0x000000d5caca723e */ /* 0x000fe400048070ff */
[----:B------:R-:W-:-:S02]  /*2dc20*/  F2FP.SATFINITE.E4M3.F32.PACK_AB_MERGE_C R203, R203, R212, RZ ;  /* 0x000000d4cbcb723e */ /* 0x000fc400048070ff */
[----:B------:R-:W-:Y:S02]  /*2dc30*/  F2FP.SATFINITE.E4M3.F32.PACK_AB_MERGE_C R204, R204, R209, RZ ;  /* 0x000000d1cccc723e */ /* 0x000fe400048070ff */
[----:B------:R-:W-:Y:S02]  /*2dc40*/  F2FP.SATFINITE.E4M3.F32.PACK_AB_MERGE_C R228, R206, R208, RZ ;  /* 0x000000d0cee4723e */ /* 0x000fe400048070ff */
        /* <DEDUP_REMOVED lines=16> */
[----:B------:R-:W-:-:S02]  /*2dd50*/  F2FP.SATFINITE.E4M3.F32.PACK_AB_MERGE_C R158, R158, R152, RZ ;  /* 0x000000989e9e723e */ /* 0x000fc400048070ff */
[----:B------:R-:W-:Y:S02]  /*2dd60*/  F2FP.SATFINITE.E4M3.F32.PACK_AB_MERGE_C R152, R183, R181, RZ ;  /* 0x000000b5b798723e */ /* 0x000fe400048070ff */
[----:B------:R-:W-:Y:S02]  /*2dd70*/  F2FP.SATFINITE.E4M3.F32.PACK_AB_MERGE_C R183, R144, R145, RZ ;  /* 0x0000009190b7723e */ /* 0x000fe400048070ff */
[----:B------:R-:W4:Y:S01]  /*2dd80*/  LDL.LU R144, [R1+0x1c0] ;  /* 0x0001c00001907983 */ /* 0x000f220000300800 */
[----:B------:R-:W-:-:S03]  /*2dd90*/  F2FP.SATFINITE.E4M3.F32.PACK_AB_MERGE_C R199, R199, R218, RZ ;  /* 0x000000dac7c7723e */ /* 0x000fc600048070ff */
[----:B------:R-:W4:Y:S01]  /*2dda0*/  LDL.LU R217, [R1+0x1c4] ;  /* 0x0001c40001d97983 */ /* 0x000f220000300800 */
[----:B------:R-:W-:-:S03]  /*2ddb0*/  F2FP.SATFINITE.E4M3.F32.PACK_AB_MERGE_C R181, R147, R146, RZ ;  /* 0x0000009293b5723e */ /* 0x000fc600048070ff */
[----:B------:R-:W4:Y:S01]  /*2ddc0*/  LDL.LU R145, [R1+0x1c8] ;  /* 0x0001c80001917983 */ /* 0x000f220000300800 */
[----:B------:R-:W-:-:S03]  /*2ddd0*/  F2FP.SATFINITE.E4M3.F32.PACK_AB_MERGE_C R197, R197, R220, RZ ;  /* 0x000000dcc5c5723e */ /* 0x000fc600048070ff */
[----:B------:R-:W4:Y:S01]  /*2dde0*/  LDL.LU R218, [R1+0x1cc] ;  /* 0x0001cc0001da7983 */ /* 0x000f220000300800 */
[----:B------:R-:W-:-:S03]  /*2ddf0*/  F2FP.SATFINITE.E4M3.F32.PACK_AB_MERGE_C R174, R174, R234, RZ ;  /* 0x000000eaaeae723e */ /* 0x000fc600048070ff */
[----:B------:R-:W4:Y:S04]  /*2de00*/  LDL.LU R147, [R1+0x1d0] ;  /* 0x0001d00001937983 */ /* 0x000f280000300800 */
        /* <DEDUP_REMOVED lines=15> */
[----:B------:R-:W4:Y:S04]  /*2df00*/  LDL.LU R225, [R1+0x1f4] ;  /* 0x0001f40001e17983 */ /* 0x000f280000300800 */
[----:B------:R-:W4:Y:S04]  /*2df10*/  LDL.LU R150, [R1+0x1f8] ;  /* 0x0001f80001967983 */ /* 0x000f280000300800 */
[----:B------:R-:W4:Y:S01]  /*2df20*/  LDL.LU R236, [R1+0x1fc] ;  /* 0x0001fc0001ec7983 */ /* 0x000f220000300800 */
[----:B0-----:R-:W-:Y:S01]  /*2df30*/  VIADD R7, R7, UR5 ;  /* 0x0000000507077c36 */ /* 0x001fe20008000000 */
[----:B------:R-:W-:Y:S01]  /*2df40*/  ULDC UR5, c[0x0][0x248] ;  /* 0x0000920000057ab9 */ /* 0x000fe20000000800 */
[----:B--2---:R-:W-:-:S02]  /*2df50*/  F2FP.SATFINITE.E4M3.F32.PACK_AB_MERGE_C R206, R206, R136, RZ ;  /* 0x00000088cece723e */ /* 0x004fc400048070ff */
[----:B------:R-:W2:Y:S01]  /*2df60*/  LDL.LU R136, [R1+0x14e0] ;  /* 0x0014e00001887983 */ /* 0x000ea20000300800 */
[----:B---3--:R-:W-:-:S03]  /*2df70*/  F2FP.SATFINITE.E4M3.F32.PACK_AB_MERGE_C R208, R208, R137, RZ ;  /* 0x00000089d0d0723e */ /* 0x008fc600048070ff */
[----:B------:R-:W2:Y:S01]  /*2df80*/  LDL.LU R137, [R1+0x14dc] ;  /* 0x0014dc0001897983 */ /* 0x000ea20000300800 */
[----:B----4-:R-:W-:-:S03]  /*2df90*/  F2FP.SATFINITE.E4M3.F32.PACK_AB_MERGE_C R209, R209, R138, RZ ;  /* 0x0000008ad1d1723e */ /* 0x010fc600048070ff */
[----:B------:R-:W3:Y:S01]  /*2dfa0*/  LDL.LU R138, [R1+0x14d8] ;  /* 0x0014d800018a7983 */ /* 0x000ee20000300800 */
[----:B------:R-:W-:-:S03]  /*2dfb0*/  F2FP.SATFINITE.E4M3.F32.PACK_AB_MERGE_C R250, R250, R139, RZ ;  /* 0x0000008bfafa723e */ /* 0x000fc600048070ff */
[----:B------:R-:W3:Y:S04]  /*2dfc0*/  LDL.LU R139, [R1+0x14d4] ;  /* 0x0014d400018b7983 */ /* 0x000ee80000300800 */
[----:B------:R0:W-:Y:S01]  /*2dfd0*/  STL [R1+0xe8], R7 ;  /* 0x0000e80701007387 */ /* 0x0001e20000100800 */
[----:B------:R-:W-:-:S03]  /*2dfe0*/  F2FP.SATFINITE.E4M3.F32.PACK_AB_MERGE_C R212, R212, R140, RZ ;  /* 0x0000008cd4d4723e */ /* 0x000fc600048070ff */
[----:B------:R-:W4:Y:S01]  /*2dff0*/  LDL.LU R140, [R1+0x14d0] ;  /* 0x0014d000018c7983 */ /* 0x000f220000300800 */
[----:B0-----:R-:W-:Y:S01]  /*2e000*/  VIADD R7, R7, UR5 ;  /* 0x0000000507077c36 */ /* 0x001fe20008000000 */
[----:B------:R-:W-:Y:S01]  /*2e010*/  F2FP.SATFINITE.E4M3.F32.PACK_AB_MERGE_C R213, R213, R141, RZ ;  /* 0x0000008dd5d5723e */ /* 0x000fe200048070ff */
[----:B------:R-:W-:Y:S01]  /*2e020*/  ULDC UR5, c[0x0][0x248] ;  /* 0x0000920000057ab9 */ /* 0x000fe20000000800 */
[----:B------:R-:W4:Y:S04]  /*2e030*/  LDL.LU R141, [R1+0x14cc] ;  /* 0x0014cc00018d7983 */ /* 0x000f280000300800 */
[----:B------:R0:W-:Y:S01]  /*2e040*/  STL [R1+0xec], R7 ;  /* 0x0000ec0701007387 */ /* 0x0001e20000100800 */
[----:B------:R-:W-:-:S03]  /*2e050*/  F2FP.SATFINITE.E4M3.F32.PACK_AB_MERGE_C R214, R214, R143, RZ ;  /* 0x0000008fd6d6723e */ /* 0x000fc600048070ff */
[----:B------:R-:W2:Y:S01]  /*2e060*/  LDL.LU R143, [R1+0x14c8] ;  /* 0x0014c800018f7983 */ /* 0x000ea20000300800 */
[----:B------:R-:W-:-:S03]  /*2e070*/  F2FP.SATFINITE.E4M3.F32.PACK_AB_MERGE_C R235, R235, R142, RZ ;  /* 0x0000008eebeb723e */ /* 0x000fc600048070ff */
[----:B------:R-:W2:Y:S01]  /*2e080*/  LDL.LU R142, [R1+0x14c4] ;  /* 0x0014c400018e7983 */ /* 0x000ea20000300800 */
[----:B0-----:R-:W-:Y:S01]  /*2e090*/  VIADD R7, R7, UR5 ;  /* 0x0000000507077c36 */ /* 0x001fe20008000000 */
[----:B------:R-:W-:-:S04]  /*2e0a0*/  ULDC UR5, c[0x0][0x248] ;  /* 0x0000920000057ab9 */ /* 0x000fc80000000800 */
[----:B------:R0:W-:Y:S01]  /*2e0b0*/  STL [R1+0xf0], R7 ;  /* 0x0000f00701007387 */ /* 0x0001e20000100800 */
[----:B------:R-:W-:-:S03]  /*2e0c0*/  F2FP.SATFINITE.E4M3.F32.PACK_AB_MERGE_C R217, R217, R144, RZ ;  /* 0x00000090d9d9723e */ /* 0x000fc600048070ff */
[----:B------:R-:W3:Y:S01]  /*2e0d0*/  LDL.LU R144, [R1+0x14c0] ;  /* 0x0014c00001907983 */ /* 0x000ee20000300800 */
[----:B0-----:R-:W-:Y:S01]  /*2e0e0*/  VIADD R7, R7, UR5 ;  /* 0x0000000507077c36 */ /* 0x001fe20008000000 */
[----:B------:R-:W-:Y:S01]  /*2e0f0*/  F2FP.SATFINITE.E4M3.F32.PACK_AB_MERGE_C R218, R218, R145, RZ ;  /* 0x00000091dada723e */ /* 0x000fe200048070ff */
[----:B------:R-:W-:Y:S01]  /*2e100*/  ULDC UR5, c[0x0][0x248] ;  /* 0x0000920000057ab9 */ /* 0x000fe20000000800 */
        /* <DEDUP_REMOVED lines=17> */
[----:B------:R-:W3:Y:S01]  /*2e220*/  LDL.LU R151, [R1+0x14a8] ;  /* 0x0014a80001977983 */ /* 0x000ee20000300800 */
[----:B0-----:R-:W-:Y:S01]  /*2e230*/  VIADD R7, R7, UR5 ;  /* 0x0000000507077c36 */ /* 0x001fe20008000000 */
[----:B------:R-:W-:Y:S01]  /*2e240*/  F2FP.SATFINITE.E4M3.F32.PACK_AB_MERGE_C R236, R236, R150, RZ ;  /* 0x00000096ecec723e */ /* 0x000fe200048070ff */
[----:B------:R-:W-:Y:S01]  /*2e250*/  ULDC UR5, c[0x0][0x248] ;  /* 0x0000920000057ab9 */ /* 0x000fe20000000800 */
[----:B------:R-:W3:Y:S04]  /*2e260*/  LDL.LU R150, [R1+0x14a4] ;  /* 0x0014a40001967983 */ /* 0x000ee80000300800 */
        /* <DEDUP_REMOVED lines=72> */
[----:B------:R0:W-:Y:S04]  /*2e6f0*/  STL [R1+0x16c], R7 ;  /* 0x00016c0701007387 */ /* 0x0001e80000100800 */
[----:B------:R1:W-:Y:S01]  /*2e700*/  STL [R1+0xcf0], R25 ;  /* 0x000cf01901007387 */ /* 0x0003e20000100800 */
[----:B0-----:R-:W-:Y:S01]  /*2e710*/  VIADD R7, R7, UR5 ;  /* 0x0000000507077c36 */ /* 0x001fe20008000000 */
[----:B------:R-:W-:-:S04]  /*2e720*/  ULDC UR5, c[0x0][0x248] ;  /* 0x0000920000057ab9 */ /* 0x000fc80000000800 */
[----:B------:R0:W-:Y:S01]  /*2e730*/  STL [R1+0x170], R7 ;  /* 0x0001700701007387 */ /* 0x0001e20000100800 */
[----:B------:R-:W-:-:S03]  /*2e740*/  F2FP.SATFINITE.E4M3.F32.PACK_AB_MERGE_C R29, R127, R126, RZ ;  /* 0x0000007e7f1d723e */ /* 0x000fc600048070ff */
[----:B-1----:R-:W3:Y:S01]  /*2e750*/  LDL.LU R25, [R1+0xa04] ;  /* 0x000a040001197983 */ /* 0x002ee20000300800 */
[----:B0-----:R-:W-:Y:S01]  /*2e760*/  VIADD R7, R7, UR5 ;  /* 0x0000000507077c36 */ /* 0x001fe20008000000 */
[----:B------:R-:W-:-:S04]  /*2e770*/  ULDC UR5, c[0x0][0x248] ;  /* 0x0000920000057ab9 */ /* 0x000fc80000000800 */
[----:B------:R0:W-:Y:S04]  /*2e780*/  STL [R1+0x178], R7 ;  /* 0x0001780701007387 */ /* 0x0001e80000100800 */
[----:B------:R-:W3:Y:S01]  /*2e790*/  LDL.LU R27, [R1+0xa00] ;  /* 0x000a0000011b7983 */ /* 0x000ee20000300800 */
[----:B0-----:R-:W-:-:S03]  /*2e7a0*/  VIADD R7, R7, UR5 ;  /* 0x0000000507077c36 */ /* 0x001fc60008000000 */
[----:B------:R-:W-:Y:S01]  /*2e7b0*/  STL [R1+0xce8], R29 ;  /* 0x000ce81d01007387 */ /* 0x000fe20000100800 */
[----:B------:R-:W-:-:S03]  /*2e7c0*/  ULDC UR5, c[0x0][0x248] ;  /* 0x0000920000057ab9 */ /* 0x000fc60000000800 */
[----:B------:R0:W-:Y:S02]  /*2e7d0*/  STL [R1+0x17c], R7 ;  /* 0x00017c0701007387 */ /* 0x0001e40000100800 */
[----:B0-----:R-:W-:Y:S01]  /*2e7e0*/  VIADD R7, R7, UR5 ;  /* 0x0000000507077c36 */ /* 0x001fe20008000000 */
[----:B------:R-:W-:Y:S01]  /*2e7f0*/  ULDC UR5, c[0x0][0x248] ;  /* 0x0000920000057ab9 */ /* 0x000fe20000000800 */
[----:B------:R-:W-:-:S03]  /*2e800*/  F2FP.SATFINITE.E4M3.F32.PACK_AB_MERGE_C R29, R135, R134, RZ ;  /* 0x00000086871d723e */ /* 0x000fc600048070ff */
[----:B------:R0:W-:Y:S04]  /*2e810*/  STL [R1+0x184], R7 ;  /* 0x0001840701007387 */ /* 0x0001e80000100800 */
[----:B------:R2:W-:Y:S01]  /*2e820*/  STL [R1+0xce4], R29 ;  /* 0x000ce41d01007387 */ /* 0x0005e20000100800 */
[----:B0-----:R-:W-:Y:S01]  /*2e830*/  VIADD R7, R7, UR5 ;  /* 0x0000000507077c36 */ /* 0x001fe20008000000 */
[----:B------:R-:W-:-:S04]  /*2e840*/  ULDC UR5, c[0x0][0x248] ;  /* 0x0000920000057ab9 */ /* 0x000fc80000000800 */
[----:B------:R0:W-:Y:S01]  /*2e850*/  STL [R1+0x188], R7 ;  /* 0x0001880701007387 */ /* 0x0001e20000100800 */
[----:B--2---:R-:W-:Y:S01]  /*2e860*/  F2FP.SATFINITE.E4M3.F32.PACK_AB_MERGE_C R29, R143, R142, RZ ;  /* 0x0000008e8f1d723e */ /* 0x004fe200048070ff */
[----:B0-----:R-:W-:Y:S01]  /*2e870*/  VIADD R7, R7, UR5 ;  /* 0x0000000507077c36 */ /* 0x001fe20008000000 */
[----:B------:R-:W-:-:S04]  /*2e880*/  ULDC UR5, c[0x0][0x248] ;  /* 0x0000920000057ab9 */ /* 0x000fc80000000800 */
[----:B------:R0:W-:Y:S04]  /*2e890*/  STL [R1+0x190], R7 ;  /* 0x0001900701007387 */ /* 0x0001e80000100800 */
[----:B------:R4:W-:Y:S04]  /*2e8a0*/  STL [R1+0xd00], R29 ;  /* 0x000d001d01007387 */ /* 0x0009e80000100800 */
[----:B------:R-:W2:Y:S01]  /*2e8b0*/  LDL.LU R37, [R1+0x600] ;  /* 0x0006000001257983 */ /* 0x000ea20000300800 */
[----:B0-----:R-:W-:Y:S01]  /*2e8c0*/  VIADD R7, R7, UR5 ;  /* 0x0000000507077c36 */ /* 0x001fe20008000000 */
[----:B------:R-:W-:-:S04]  /*2e8d0*/  ULDC UR5, c[0x0][0x248] ;  /* 0x0000920000057ab9 */ /* 0x000fc80000000800 */
[----:B------:R0:W-:Y:S04]  /*2e8e0*/  STL [R1+0x18c], R7 ;  /* 0x00018c0701007387 */ /* 0x0001e80000100800 */
[----:B------:R-:W2:Y:S01]  /*2e8f0*/  LDL.LU R35, [R1+0xa08] ;  /* 0x000a080001237983 */ /* 0x000ea20000300800 */
[----:B----4-:R-:W-:Y:S02]  /*2e900*/  F2FP.SATFINITE.E4M3.F32.PACK_AB_MERGE_C R29, R147, R146, RZ ;  /* 0x00000092931d723e */ /* 0x010fe400048070ff */
[----:B------:R-:W-:Y:S01]  /*2e910*/  LOP3.LUT R9, R9, 0xffff, RZ, 0xc0, !PT ;  /* 0x0000ffff09097812 */ /* 0x000fe200078ec0ff */
[----:B0-----:R-:W-:Y:S02]  /*2e920*/  VIADD R7, R7, UR5 ;  /* 0x0000000507077c36 */ /* 0x001fe40008000000 */
[----:B------:R3:W-:Y:S01]  /*2e930*/  STL [R1+0xcf4], R29 ;  /* 0x000cf41d01007387 */ /* 0x0007e20000100800 */
[----:B------:R-:W-:Y:S01]  /*2e940*/  ULDC UR5, c[0x0][0x248] ;  /* 0x0000920000057ab9 */ /* 0x000fe20000000800 */
[----:B------:R-:W-:-:S02]  /*2e950*/  LOP3.LUT R8, R8, 0xffff, RZ, 0xc0, !PT ;  /* 0x0000ffff08087812 */ /* 0x000fc400078ec0ff */
[----:B------:R0:W-:Y:S01]  /*2e960*/  STL [R1+0x180], R7 ;  /* 0x0001800701007387 */ /* 0x0001e20000100800 */
[----:B---3--:R-:W-:Y:S01]  /*2e970*/  F2FP.SATFINITE.E4M3.F32.PACK_AB_MERGE_C R29, R151, R150, RZ ;  /* 0x00000096971d723e */ /* 0x008fe200048070ff */
[----:B0-----:R-:W-:-:S04]  /*2e980*/  VIADD R7, R7, UR5 ;  /* 0x0000000507077c36 */ /* 0x001fc80008000000 */
[----:B------:R-:W-:Y:S01]  /*2e990*/  STL [R1+0xcec], R29 ;  /* 0x000cec1d01007387 */ /* 0x000fe20000100800 */
[----:B------:R-:W-:-:S03]  /*2e9a0*/  ULDC UR5, c[0x0][0x248] ;  /* 0x0000920000057ab9 */ /* 0x000fc60000000800 */
[----:B------:R0:W-:Y:S01]  /*2e9b0*/  STL [R1+0x174], R7 ;  /* 0x0001740701007387 */ /* 0x0001e20000100800 */
[----:B------:R-:W-:Y:S01]  /*2e9c0*/  F2FP.SATFINITE.E4M3.F32.PACK_AB_MERGE_C R148, R149, R148, RZ ;  /* 0x000000949594723e */ /* 0x000fe200048070ff */
[----:B0-----:R-:W-:-:S03]  /*2e9d0*/  VIADD R7, R7, UR5 ;  /* 0x0000000507077c36 */ /* 0x001fc60008000000 */
[----:B------:R-:W-:Y:S01]  /*2e9e0*/  LOP3.LUT R148, R148, 0xffff, RZ, 0xc0, !PT ;  /* 0x0000ffff94947812 */ /* 0x000fe200078ec0ff */
[----:B------:R-:W-:Y:S01]  /*2e9f0*/  ULDC UR5, c[0x0][0x248] ;  /* 0x0000920000057ab9 */ /* 0x000fe20000000800 */
[----:B------:R-:W-:Y:S02]  /*2ea00*/  LOP3.LUT R11, R11, 0xffff, RZ, 0xc0, !PT ;  /* 0x0000ffff0b0b7812 */ /* 0x000fe400078ec0ff */
[----:B------:R-:W-:-:S04]  /*2ea10*/  LOP3.LUT R25, R25, 0xffff, RZ, 0xc0, !PT ;  /* 0x0000ffff19197812 */ /* 0x000fc800078ec0ff */
[----:B------:R-:W-:Y:S02]  /*2ea20*/  SHF.R.U32.HI R29, RZ, 0x8, R25 ;  /* 0x00000008ff1d7819 */ /* 0x000fe40000011619 */
[--C-:B------:R-:W-:Y:S02]  /*2ea30*/  PRMT R31, R25, 0x3340, R9.reuse ;  /* 0x00003340191f7816 */ /* 0x100fe40000000009 */
[----:B------:R-:W-:Y:S02]  /*2ea40*/  SHF.R.U32.HI R25, RZ, 0x8, R9 ;  /* 0x00000008ff197819 */ /* 0x000fe40000011609 */
[----:B------:R-:W-:-:S04]  /*2ea50*/  LOP3.LUT R27, R27, 0xffff, RZ, 0xc0, !PT ;  /* 0x0000ffff1b1b7812 */ /* 0x000fc800078ec0ff */
[----:B------:R-:W-:Y:S02]  /*2ea60*/  SHF.R.U32.HI R9, RZ, 0x8, R27 ;  /* 0x00000008ff097819 */ /* 0x000fe4000001161b */
[--C-:B------:R-:W-:Y:S01]  /*2ea70*/  PRMT R27, R27, 0x3340, R8.reuse ;  /* 0x000033401b1b7816 */ /* 0x100fe20000000008 */
[----:B------:R0:W-:Y:S01]  /*2ea80*/  STL [R1+0x11c4], R31 ;  /* 0x0011c41f01007387 */ /* 0x0001e20000100800 */
[----:B------:R-:W-:-:S03]  /*2ea90*/  SHF.R.U32.HI R8, RZ, 0x8, R8 ;  /* 0x00000008ff087819 */ /* 0x000fc60000011608 */
[----:B------:R-:W3:Y:S01]  /*2eaa0*/  LDL.LU R33, [R1+0xa0c] ;  /* 0x000a0c0001217983 */ /* 0x000ee20000300800 */
[----:B------:R-:W-:Y:S02]  /*2eab0*/  LOP3.LUT R29, R29, 0xffff, RZ, 0xc0, !PT ;  /* 0x0000ffff1d1d7812 */ /* 0x000fe400078ec0ff */
[----:B------:R-:W-:Y:S01]  /*2eac0*/  LOP3.LUT R25, R25, 0xffff, RZ, 0xc0, !PT ;  /* 0x0000ffff19197812 */ /* 0x000fe200078ec0ff */
[----:B------:R-:W-:Y:S01]  /*2ead0*/  STL [R1+0x11c0], R27 ;  /* 0x0011c01b01007387 */ /* 0x000fe20000100800 */
[----:B------:R-:W-:Y:S02]  /*2eae0*/  LOP3.LUT R9, R9, 0xffff, RZ, 0xc0, !PT ;  /* 0x0000ffff09097812 */ /* 0x000fe400078ec0ff */
[----:B------:R-:W-:Y:S01]  /*2eaf0*/  LOP3.LUT R8, R8, 0xffff, RZ, 0xc0, !PT ;  /* 0x0000ffff08087812 */ /* 0x000fe200078ec0ff */
[----:B0-----:R-:W4:Y:S01]  /*2eb00*/  LDL.LU R31, [R1+0x604] ;  /* 0x00060400011f7983 */ /* 0x001f220000300800 */
[----:B------:R-:W-:Y:S02]  /*2eb10*/  PRMT R25, R29, 0x3340, R25 ;  /* 0x000033401d197816 */ /* 0x000fe40000000019 */
[----:B------:R-:W-:Y:S01]  /*2eb20*/  PRMT R8, R9, 0x3340, R8 ;  /* 0x0000334009087816 */ /* 0x000fe20000000008 */
[----:B------:R0:W-:Y:S04]  /*2eb30*/  STL [R1+0x194], R7 ;  /* 0x0001940701007387 */ /* 0x0001e80000100800 */
[----:B------:R-:W-:Y:S04]  /*2eb40*/  STL [R1+0x10c0], R25 ;  /* 0x0010c01901007387 */ /* 0x000fe80000100800 */
[----:B------:R2:W-:Y:S01]  /*2eb50*/  STL [R1+0x10bc], R8 ;  /* 0x0010bc0801007387 */ /* 0x0005e20000100800 */
[----:B0-----:R-:W-:Y:S01]  /*2eb60*/  VIADD R7, R7, UR5 ;  /* 0x0000000507077c36 */ /* 0x001fe20008000000 */
[----:B------:R-:W-:-:S04]  /*2eb70*/  ULDC UR5, c[0x0][0x248] ;  /* 0x0000920000057ab9 */ /* 0x000fc80000000800 */
[----:B------:R0:W-:Y:S01]  /*2eb80*/  STL [R1+0x19c], R7 ;  /* 0x00019c0701007387 */ /* 0x0001e20000100800 */
[----:B--2---:R-:W-:-:S04]  /*2eb90*/  LOP3.LUT R8, R37, 0xffff, RZ, 0xc0, !PT ;  /* 0x0000ffff25087812 */ /* 0x004fc800078ec0ff */
[----:B------:R-:W-:Y:S02]  /*2eba0*/  SHF.R.U32.HI R25, RZ, 0x8, R8 ;  /* 0x00000008ff197819 */ /* 0x000fe40000011608 */
[----:B------:R-:W-:Y:S02]  /*2ebb0*/  PRMT R27, R8, 0x3340, R148 ;  /* 0x00003340081b7816 */ /* 0x000fe40000000094 */
[----:B------:R-:W-:-:S04]  /*2ebc0*/  LOP3.LUT R9, R35, 0xffff, RZ, 0xc0, !PT ;  /* 0x0000ffff23097812 */ /* 0x000fc800078ec0ff */
[----:B------:R-:W-:Y:S02]  /*2ebd0*/  SHF.R.U32.HI R8, RZ, 0x8, R9 ;  /* 0x00000008ff087819 */ /* 0x000fe40000011609 */
[----:B------:R-:W-:Y:S01]  /*2ebe0*/  PRMT R9, R9, 0x3340, R11 ;  /* 0x0000334009097816 */ /* 0x000fe2000000000b */
[----:B------:R-:W-:Y:S04]  /*2ebf0*/  STL [R1+0x11bc], R27 ;  /* 0x0011bc1b01007387 */ /* 0x000fe80000100800 */
[----:B------:R-:W2:Y:S04]  /*2ec00*/  LDL.LU R37, [R1+0xa14] ;  /* 0x000a140001257983 */ /* 0x000ea80000300800 */
[----:B------:R1:W-:Y:S04]  /*2ec10*/  STL [R1+0x11b8], R9 ;  /* 0x0011b80901007387 */ /* 0x0003e80000100800 */
[----:B------:R-:W2:Y:S01]  /*2ec20*/  LDL.LU R35, [R1+0xa10] ;  /* 0x000a100001237983 */ /* 0x000ea20000300800 */
[----:B------:R-:W-:-:S02]  /*2ec30*/  SHF.R.U32.HI R148, RZ, 0x8, R148 ;  /* 0x00000008ff947819 */ /* 0x000fc40000011694 */
[----:B------:R-:W-:Y:S02]  /*2ec40*/  SHF.R.U32.HI R11, RZ, 0x8, R11 ;  /* 0x00000008ff0b7819 */ /* 0x000fe4000001160b */
[----:B------:R-:W-:Y:S02]  /*2ec50*/  LOP3.LUT R25, R25, 0xffff, RZ, 0xc0, !PT ;  /* 0x0000ffff19197812 */ /* 0x000fe400078ec0ff */
[----:B------:R-:W-:Y:S02]  /*2ec60*/  LOP3.LUT R148, R148, 0xffff, RZ, 0xc0, !PT ;  /* 0x0000ffff94947812 */ /* 0x000fe400078ec0ff */
[----:B------:R-:W-:Y:S02]  /*2ec70*/  LOP3.LUT R8, R8, 0xffff, RZ, 0xc0, !PT ;  /* 0x0000ffff08087812 */ /* 0x000fe400078ec0ff */
[----:B------:R-:W-:Y:S01]  /*2ec80*/  LOP3.LUT R11, R11, 0xffff, RZ, 0xc0, !PT ;  /* 0x0000ffff0b0b7812 */ /* 0x000fe200078ec0ff */
[----:B0-----:R-:W-:Y:S01]  /*2ec90*/  VIADD R7, R7, UR5 ;  /* 0x0000000507077c36 */ /* 0x001fe20008000000 */
[----:B-1----:R-:W-:Y:S01]  /*2eca0*/  PRMT R9, R25, 0x3340, R148 ;  /* 0x0000334019097816 */ /* 0x002fe20000000094 */
[----:B------:R-:W-:Y:S01]  /*2ecb0*/  ULDC UR5, c[0x0][0x248] ;  /* 0x0000920000057ab9 */ /* 0x000fe20000000800 */
[----:B------:R-:W-:-:S02]  /*2ecc0*/  PRMT R8, R8, 0x3340, R11 ;  /* 0x0000334008087816 */ /* 0x000fc4000000000b */
[----:B------:R0:W-:Y:S01]  /*2ecd0*/  STL [R1+0x1a0], R7 ;  /* 0x0001a00701007387 */ /* 0x0001e20000100800 */
[----:B------:R-:W-:-:S03]  /*2ece0*/  F2FP.SATFINITE.E4M3.F32.PACK_AB_MERGE_C R144, R145, R144, RZ ;  /* 0x000000909190723e */ /* 0x000fc600048070ff */
[----:B------:R-:W-:Y:S01]  /*2ecf0*/  STL [R1+0x10b4], R9 ;  /* 0x0010b40901007387 */ /* 0x000fe20000100800 */
[----:B------:R-:W-:-:S03]  /*2ed00*/  LOP3.LUT R10, R10, 0xffff, RZ, 0xc0, !PT ;  /* 0x0000ffff0a0a7812 */ /* 0x000fc600078ec0ff */
[----:B------:R-:W-:Y:S01]  /*2ed10*/  STL [R1+0x10b0], R8 ;  /* 0x0010b00801007387 */ /* 0x000fe20000100800 */
[----:B------:R-:W-:Y:S01]  /*2ed20*/  LOP3.LUT R144, R144, 0xffff, RZ, 0xc0, !PT ;  /* 0x0000ffff90907812 */ /* 0x000fe200078ec0ff */
[----:B0-----:R-:W-:Y:S01]  /*2ed30*/  VIADD R7, R7, UR5 ;  /* 0x0000000507077c36 */ /* 0x001fe20008000000 */
[----:B------:R-:W-:-:S04]  /*2ed40*/  ULDC UR5, c[0x0][0x248] ;  /* 0x0000920000057ab9 */ /* 0x000fc80000000800 */
[----:B------:R0:W-:Y:S01]  /*2ed50*/  STL [R1+0x1a4], R7 ;  /* 0x0001a40701007387 */ /* 0x0001e20000100800 */
[----:B------:R-:W-:Y:S01]  /*2ed60*/  LOP3.LUT R13, R13, 0xffff, RZ, 0xc0, !PT ;  /* 0x0000ffff0d0d7812 */ /* 0x000fe200078ec0ff */
[----:B0-----:R-:W-:Y:S01]  /*2ed70*/  VIADD R7, R7, UR5 ;  /* 0x0000000507077c36 */ /* 0x001fe20008000000 */
[----:B------:R-:W-:Y:S01]  /*2ed80*/  ULDC UR5, c[0x0][0x248] ;  /* 0x0000920000057ab9 */ /* 0x000fe20000000800 */
[----:B------:R-:W-:Y:S02]  /*2ed90*/  LOP3.LUT R12, R12, 0xffff, RZ, 0xc0, !PT ;  /* 0x0000ffff0c0c7812 */ /* 0x000fe400078ec0ff */
[----:B---3--:R-:W-:-:S04]  /*2eda0*/  LOP3.LUT R8, R33, 0xffff, RZ, 0xc0, !PT ;  /* 0x0000ffff21087812 */ /* 0x008fc800078ec0ff */
[----:B------:R-:W-:Y:S02]  /*2edb0*/  SHF.R.U32.HI R11, RZ, 0x8, R8 ;  /* 0x00000008ff0b7819 */ /* 0x000fe40000011608 */
[----:B----4-:R-:W-:Y:S02]  /*2edc0*/  LOP3.LUT R9, R31, 0xffff, RZ, 0xc0, !PT ;  /* 0x0000ffff1f097812 */ /* 0x010fe400078ec0ff */
[----:B------:R-:W-:Y:S02]  /*2edd0*/  PRMT R25, R8, 0x3340, R10 ;  /* 0x0000334008197816 */ /* 0x000fe4000000000a */
[----:B------:R-:W-:Y:S02]  /*2ede0*/  SHF.R.U32.HI R8, RZ, 0x8, R9 ;  /* 0x00000008ff087819 */ /* 0x000fe40000011609 */
[----:B------:R-:W-:Y:S01]  /*2edf0*/  PRMT R9, R9, 0x3340, R144 ;  /* 0x0000334009097816 */ /* 0x000fe20000000090 */
[----:B------:R-:W-:Y:S01]  /*2ee00*/  STL [R1+0x11b4], R25 ;  /* 0x0011b41901007387 */ /* 0x000fe20000100800 */
[----:B------:R-:W-:-:S02]  /*2ee10*/  SHF.R.U32.HI R10, RZ, 0x8, R10 ;  /* 0x00000008ff0a7819 */ /* 0x000fc4000001160a */
[----:B------:R-:W-:Y:S01]  /*2ee20*/  SHF.R.U32.HI R144, RZ, 0x8, R144 ;  /* 0x00000008ff907819 */ /* 0x000fe20000011690 */
[----:B------:R-:W3:Y:S01]  /*2ee30*/  LDL.LU R33, [R1+0x608] ;  /* 0x0006080001217983 */ /* 0x000ee20000300800 */
[----:B------:R-:W-:Y:S02]  /*2ee40*/  LOP3.LUT R11, R11, 0xffff, RZ, 0xc0, !PT ;  /* 0x0000ffff0b0b7812 */ /* 0x000fe400078ec0ff */
[----:B------:R-:W-:Y:S01]  /*2ee50*/  LOP3.LUT R10, R10, 0xffff, RZ, 0xc0, !PT ;  /* 0x0000ffff0a0a7812 */ /* 0x000fe200078ec0ff */
[----:B------:R0:W-:Y:S01]  /*2ee60*/  STL [R1+0x11b0], R9 ;  /* 0x0011b00901007387 */ /* 0x0001e20000100800 */
[----:B------:R-:W-:Y:S02]  /*2ee70*/  LOP3.LUT R8, R8, 0xffff, RZ, 0xc0, !PT ;  /* 0x0000ffff08087812 */ /* 0x000fe400078ec0ff */
[----:B------:R-:W-:Y:S01]  /*2ee80*/  LOP3.LUT R144, R144, 0xffff, RZ, 0xc0, !PT ;  /* 0x0000ffff90907812 */ /* 0x000fe200078ec0ff */
[----:B------:R-:W4:Y:S03]  /*2ee90*/  LDL.LU R31, [R1+0xa18] ;  /* 0x000a1800011f7983 */ /* 0x000f260000300800 */
[----:B------:R-:W-:-:S02]  /*2eea0*/  PRMT R8, R8, 0x3340, R144 ;  /* 0x0000334008087816 */ /* 0x000fc40000000090 */
[----:B0-----:R-:W-:Y:S01]  /*2eeb0*/  PRMT R9, R11, 0x3340, R10 ;  /* 0x000033400b097816 */ /* 0x001fe2000000000a */
        /* <DEDUP_REMOVED lines=8> */
[----:B------:R-:W-:Y:S02]  /*2ef40*/  LOP3.LUT R9, R35, 0xffff, RZ, 0xc0, !PT ;  /* 0x0000ffff23097812 */ /* 0x000fe400078ec0ff */
[----:B------:R-:W-:Y:S02]  /*2ef50*/  PRMT R11, R8, 0x3340, R13 ;  /* 0x00003340080b7816 */ /* 0x000fe4000000000d */
        /* <DEDUP_REMOVED lines=16> */
[----:B------:R-:W-:Y:S01]  /*2f060*/  F2FP.SATFINITE.E4M3.F32.PACK_AB_MERGE_C R140, R141, R140, RZ ;  /* 0x0000008c8d8c723e */ /* 0x000fe200048070ff */
[----:B------:R0:W-:Y:S04]  /*2f070*/  STL [R1+0x1b4], R7 ;  /* 0x0001b40701007387 */ /* 0x0001e80000100800 */
[----:B------:R-:W-:Y:S01]  /*2f080*/  STL [R1+0x1098], R9 ;  /* 0x0010980901007387 */ /* 0x000fe20000100800 */
[----:B------:R-:W-:-:S03]  /*2f090*/  LOP3.LUT R140, R140, 0xffff, RZ, 0xc0, !PT ;  /* 0x0000ffff8c8c7812 */ /* 0x000fc600078ec0ff */
[----:B------:R-:W-:Y:S01]  /*2f0a0*/  STL [R1+0x1094], R8 ;  /* 0x0010940801007387 */ /* 0x000fe20000100800 */
[----:B------:R-:W-:Y:S01]  /*2f0b0*/  LOP3.LUT R16, R16, 0xffff, RZ, 0xc0, !PT ;  /* 0x0000ffff10107812 */ /* 0x000fe200078ec0ff */
[----:B0-----:R-:W-:Y:S01]  /*2f0c0*/  VIADD R7, R7, UR5 ;  /* 0x0000000507077c36 */ /* 0x001fe20008000000 */
[----:B------:R-:W-:-:S04]  /*2f0d0*/  ULDC UR5, c[0x0][0x248] ;  /* 0x0000920000057ab9 */ /* 0x000fc80000000800 */
[----:B------:R0:W-:Y:S01]  /*2f0e0*/  STL [R1+0x1bc], R7 ;  /* 0x0001bc0701007387 */ /* 0x0001e20000100800 */
[----:B------:R-:W-:Y:S01]  /*2f0f0*/  F2FP.SATFINITE.E4M3.F32.PACK_AB_MERGE_C R136, R137, R136, RZ ;  /* 0x000000888988723e */ /* 0x000fe200048070ff */
[----:B0-----:R-:W-:Y:S01]  /*2f100*/  VIADD R7, R7, UR5 ;  /* 0x0000000507077c36 */ /* 0x001fe20008000000 */
[----:B------:R-:W-:Y:S01]  /*2f110*/  LOP3.LUT R15, R15, 0xffff, RZ, 0xc0, !PT ;  /* 0x0000ffff0f0f7812 */ /* 0x000fe200078ec0ff */
        /* <DEDUP_REMOVED lines=105> */
[----:B------:R-:W-:-:S03]  /*2f7b0*/  LOP3.LUT R20, R20, 0xffff, RZ, 0xc0, !PT ;  /* 0x0000ffff14147812 */ /* 0x000fc600078ec0ff */
[----:B------:R-:W-:Y:S01]  /*2f7c0*/  STL [R1+0x1060], R9 ;  /* 0x0010600901007387 */ /* 0x000fe20000100800 */
[----:B------:R-:W-:-:S03]  /*2f7d0*/  LOP3.LUT R19, R19, 0xffff, RZ, 0xc0, !PT ;  /* 0x0000ffff13137812 */ /* 0x000fc600078ec0ff */
[----:B------:R-:W-:Y:S01]  /*2f7e0*/  STL [R1+0x105c], R8 ;  /* 0x00105c0801007387 */ /* 0x000fe20000100800 */
[----:B0-----:R-:W-:Y:S01]  /*2f7f0*/  VIADD R7, R7, UR5 ;  /* 0x0000000507077c36 */ /* 0x001fe20008000000 */
[----:B------:R-:W-:-:S04]  /*2f800*/  ULDC UR5, c[0x0][0x248] ;  /* 0x0000920000057ab9 */ /* 0x000fc80000000800 */
[----:B------:R0:W-:Y:S01]  /*2f810*/  STL [R1+0x1e4], R7 ;  /* 0x0001e40701007387 */ /* 0x0001e20000100800 */
[----:B------:R-:W-:Y:S02]  /*2f820*/  F2FP.SATFINITE.E4M3.F32.PACK_AB_MERGE_C R128, R129, R128, RZ ;  /* 0x000000808180723e */ /* 0x000fe400048070ff */
        /* <DEDUP_REMOVED lines=8> */
[--C-:B------:R-:W-:Y:S02]  /*2f8b0*/  PRMT R11, R8, 0x3340, R20.reuse ;  /* 0x00003340080b7816 */ /* 0x100fe40000000014 */
        /* <DEDUP_REMOVED lines=48> */
[----:B------:R-:W-:Y:S01]  /*2fbc0*/  F2FP.SATFINITE.E4M3.F32.PACK_AB_MERGE_C R124, R125, R124, RZ ;  /* 0x0000007c7d7c723e */ /* 0x000fe200048070ff */
[----:B0-----:R-:W-:-:S03]  /*2fbd0*/  VIADD R7, R7, UR5 ;  /* 0x0000000507077c36 */ /* 0x001fc60008000000 */
        /* <DEDUP_REMOVED lines=49> */
[----:B------:R-:W-:Y:S04]  /*2fef0*/  STL [R1+0x102c], R9 ;  /* 0x00102c0901007387 */ /* 0x000fe80000100800 */
        /* <DEDUP_REMOVED lines=91> */
[--C-:B------:R-:W-:Y:S02]  /*304b0*/  PRMT R11, R8, 0x3340, R156.reuse ;  /* 0x00003340080b7816 */ /* 0x100fe4000000009c */
        /* <DEDUP_REMOVED lines=16> */
[----:B------:R0:W-:Y:S04]  /*305c0*/  STL [R1+0x26c], R7 ;  /* 0x00026c0701007387 */ /* 0x0001e80000100800 */
        /* <DEDUP_REMOVED lines=1414> */
[----:B------:R-:W-:Y:S02]  /*35e30*/  SHF.R.U32.HI R249, RZ, 0x8, R249 ;  /* 0x00000008fff97819 */ /* 0x000fe400000116f9 */
[--C-:B------:R-:W-:Y:S01]  /*35e40*/  PRMT R9, R9, 0x3340, R248.reuse ;  /* 0x0000334009097816 */ /* 0x100fe200000000f8 */
[----:B------:R-:W-:Y:S01]  /*35e50*/  STL [R1+0xc6c], R11 ;  /* 0x000c6c0b01007387 */ /* 0x000fe20000100800 */
[----:B------:R-:W-:-:S02]  /*35e60*/  SHF.R.U32.HI R248, RZ, 0x8, R248 ;  /* 0x00000008fff87819 */ /* 0x000fc400000116f8 */
[----:B------:R-:W-:Y:S01]  /*35e70*/  LOP3.LUT R10, R10, 0xffff, RZ, 0xc0, !PT ;  /* 0x0000ffff0a0a7812 */ /* 0x000fe200078ec0ff */
[----:B------:R-:W3:Y:S01]  /*35e80*/  LDL.LU R33, [R1+0xc90] ;  /* 0x000c900001217983 */ /* 0x000ee20000300800 */
[----:B------:R-:W-:Y:S02]  /*35e90*/  LOP3.LUT R249, R249, 0xffff, RZ, 0xc0, !PT ;  /* 0x0000fffff9f97812 */ /* 0x000fe400078ec0ff */
[----:B------:R-:W-:Y:S01]  /*35ea0*/  LOP3.LUT R8, R8, 0xffff, RZ, 0xc0, !PT ;  /* 0x0000ffff08087812 */ /* 0x000fe200078ec0ff */
[----:B------:R0:W-:Y:S01]  /*35eb0*/  STL [R1+0xc68], R9 ;  /* 0x000c680901007387 */ /* 0x0001e20000100800 */
[----:B------:R-:W-:-:S03]  /*35ec0*/  LOP3.LUT R248, R248, 0xffff, RZ, 0xc0, !PT ;  /* 0x0000fffff8f87812 */ /* 0x000fc600078ec0ff */
[----:B------:R-:W4:Y:S01]  /*35ed0*/  LDL.LU R31, [R1+0x85c] ;  /* 0x00085c00011f7983 */ /* 0x000f220000300800 */
[----:B------:R-:W-:Y:S02]  /*35ee0*/  PRMT R8, R8, 0x3340, R248 ;  /* 0x0000334008087816 */ /* 0x000fe400000000f8 */
[----:B0-----:R-:W-:-:S05]  /*35ef0*/  PRMT R9, R10, 0x3340, R249 ;  /* 0x000033400a097816 */ /* 0x001fca00000000f9 */
[----:B------:R-:W-:Y:S04]  /*35f00*/  STL [R1+0xb28], R9 ;  /* 0x000b280901007387 */ /* 0x000fe80000100800 */
[----:B------:R0:W-:Y:S04]  /*35f10*/  STL [R1+0x484], R7 ;  /* 0x0004840701007387 */ /* 0x0001e80000100800 */
[----:B------:R2:W-:Y:S01]  /*35f20*/  STL [R1+0xb24], R8 ;  /* 0x000b240801007387 */ /* 0x0005e20000100800 */
[----:B0-----:R-:W-:Y:S01]  /*35f30*/  VIADD R7, R7, UR5 ;  /* 0x0000000507077c36 */ /* 0x001fe20008000000 */
[----:B------:R-:W-:-:S04]  /*35f40*/  ULDC UR5, c[0x0][0x248] ;  /* 0x0000920000057ab9 */ /* 0x000fc80000000800 */
[----:B------:R0:W-:Y:S01]  /*35f50*/  STL [R1+0x488], R7 ;  /* 0x0004880701007387 */ /* 0x0001e20000100800 */
[----:B--2---:R-:W-:-:S04]  /*35f60*/  LOP3.LUT R8, R37, 0xffff, RZ, 0xc0, !PT ;  /* 0x0000ffff25087812 */ /* 0x004fc800078ec0ff */
[--C-:B------:R-:W-:Y:S02]  /*35f70*/  PRMT R11, R8, 0x3340, R209.reuse ;  /* 0x00003340080b7816 */ /* 0x100fe400000000d1 */
[----:B------:R-:W-:Y:S02]  /*35f80*/  LOP3.LUT R9, R35, 0xffff, RZ, 0xc0, !PT ;  /* 0x0000ffff23097812 */ /* 0x000fe400078ec0ff */
[----:B------:R-:W-:Y:S02]  /*35f90*/  SHF.R.U32.HI R10, RZ, 0x8, R8 ;  /* 0x00000008ff0a7819 */ /* 0x000fe40000011608 */
[----:B------:R-:W-:Y:S02]  /*35fa0*/  SHF.R.U32.HI R209, RZ, 0x8, R209 ;  /* 0x00000008ffd17819 */ /* 0x000fe400000116d1 */
[----:B------:R-:W-:Y:S02]  /*35fb0*/  SHF.R.U32.HI R8, RZ, 0x8, R9 ;  /* 0x00000008ff087819 */ /* 0x000fe40000011609 */
[----:B------:R-:W-:-:S02]  /*35fc0*/  PRMT R9, R9, 0x3340, R252 ;  /* 0x0000334009097816 */ /* 0x000fc400000000fc */
[----:B------:R-:W-:Y:S02]  /*35fd0*/  LOP3.LUT R10, R10, 0xffff, RZ, 0xc0, !PT ;  /* 0x0000ffff0a0a7812 */ /* 0x000fe400078ec0ff */
[----:B------:R-:W-:Y:S01]  /*35fe0*/  LOP3.LUT R209, R209, 0xffff, RZ, 0xc0, !PT ;  /* 0x0000ffffd1d17812 */ /* 0x000fe200078ec0ff */
[----:B------:R-:W-:Y:S01]  /*35ff0*/  STL [R1+0xc64], R11 ;  /* 0x000c640b01007387 */ /* 0x000fe20000100800 */
[----:B0-----:R-:W-:Y:S01]  /*36000*/  VIADD R7, R7, UR5 ;  /* 0x0000000507077c36 */ /* 0x001fe20008000000 */
[----:B------:R-:W-:Y:S01]  /*36010*/  SHF.R.U32.HI R252, RZ, 0x8, R252 ;  /* 0x00000008fffc7819 */ /* 0x000fe200000116fc */
[----:B------:R-:W-:Y:S01]  /*36020*/  ULDC UR5, c[0x0][0x248] ;  /* 0x0000920000057ab9 */ /* 0x000fe20000000800 */
[----:B------:R0:W-:Y:S04]  /*36030*/  STL [R1+0xc60], R9 ;  /* 0x000c600901007387 */ /* 0x0001e80000100800 */
[----:B------:R-:W2:Y:S04]  /*36040*/  LDL.LU R39, [R1+0x860] ;  /* 0x0008600001277983 */ /* 0x000ea80000300800 */
[----:B------:R-:W2:Y:S01]  /*36050*/  LDL.LU R37, [R1+0xc94] ;  /* 0x000c940001257983 */ /* 0x000ea20000300800 */
[----:B0-----:R-:W-:-:S03]  /*36060*/  PRMT R9, R10, 0x3340, R209 ;  /* 0x000033400a097816 */ /* 0x001fc600000000d1 */
[----:B------:R0:W-:Y:S04]  /*36070*/  STL [R1+0x490], R7 ;  /* 0x0004900701007387 */ /* 0x0001e80000100800 */
[----:B------:R-:W-:Y:S04]  /*36080*/  STL [R1+0xb18], R9 ;  /* 0x000b180901007387 */ /* 0x000fe80000100800 */
[----:B------:R-:W2:Y:S01]  /*36090*/  LDL.LU R35, [R1+0x414] ;  /* 0x0004140001237983 */ /* 0x000ea20000300800 */
[----:B------:R-:W-:Y:S02]  /*360a0*/  LOP3.LUT R8, R8, 0xffff, RZ, 0xc0, !PT ;  /* 0x0000ffff08087812 */ /* 0x000fe400078ec0ff */
[----:B------:R-:W-:-:S04]  /*360b0*/  LOP3.LUT R252, R252, 0xffff, RZ, 0xc0, !PT ;  /* 0x0000fffffcfc7812 */ /* 0x000fc800078ec0ff */
[----:B------:R-:W-:Y:S02]  /*360c0*/  PRMT R8, R8, 0x3340, R252 ;  /* 0x0000334008087816 */ /* 0x000fe400000000fc */
[----:B------:R-:W-:-:S03]  /*360d0*/  LOP3.LUT R251, R251, 0xffff, RZ, 0xc0, !PT ;  /* 0x0000fffffbfb7812 */ /* 0x000fc600078ec0ff */
[----:B------:R-:W-:Y:S01]  /*360e0*/  STL [R1+0xb14], R8 ;  /* 0x000b140801007387 */ /* 0x000fe20000100800 */
[----:B------:R-:W-:Y:S01]  /*360f0*/  LOP3.LUT R206, R206, 0xffff, RZ, 0xc0, !PT ;  /* 0x0000ffffcece7812 */ /* 0x000fe200078ec0ff */
[----:B0-----:R-:W-:Y:S01]  /*36100*/  VIADD R7, R7, UR5 ;  /* 0x0000000507077c36 */ /* 0x001fe20008000000 */
[----:B------:R-:W-:-:S04]  /*36110*/  ULDC UR5, c[0x0][0x248] ;  /* 0x0000920000057ab9 */ /* 0x000fc80000000800 */
[----:B------:R0:W-:Y:S02]  /*36120*/  STL [R1+0x498], R7 ;  /* 0x0004980701007387 */ /* 0x0001e40000100800 */
[----:B0-----:R-:W-:Y:S01]  /*36130*/  VIADD R7, R7, UR5 ;  /* 0x0000000507077c36 */ /* 0x001fe20008000000 */
[----:B------:R-:W-:Y:S01]  /*36140*/  LOP3.LUT R208, R208, 0xffff, RZ, 0xc0, !PT ;  /* 0x0000ffffd0d07812 */ /* 0x000fe200078ec0ff */
[----:B------:R-:W-:Y:S01]  /*36150*/  ULDC UR5, c[0x0][0x248] ;  /* 0x0000920000057ab9 */ /* 0x000fe20000000800 */
[----:B---3--:R-:W-:-:S04]  /*36160*/  LOP3.LUT R8, R33, 0xffff, RZ, 0xc0, !PT ;  /* 0x0000ffff21087812 */ /* 0x008fc800078ec0ff */
[--C-:B------:R-:W-:Y:S02]  /*36170*/  PRMT R11, R8, 0x3340, R251.reuse ;  /* 0x00003340080b7816 */ /* 0x100fe400000000fb */
[----:B----4-:R-:W-:Y:S02]  /*36180*/  LOP3.LUT R9, R31, 0xffff, RZ, 0xc0, !PT ;  /* 0x0000ffff1f097812 */ /* 0x010fe400078ec0ff */
[----:B------:R-:W-:Y:S02]  /*36190*/  SHF.R.U32.HI R10, RZ, 0x8, R8 ;  /* 0x00000008ff0a7819 */ /* 0x000fe40000011608 */
[----:B------:R-:W-:Y:S02]  /*361a0*/  SHF.R.U32.HI R251, RZ, 0x8, R251 ;  /* 0x00000008fffb7819 */ /* 0x000fe400000116fb */
[----:B------:R-:W-:Y:S02]  /*361b0*/  SHF.R.U32.HI R8, RZ, 0x8, R9 ;  /* 0x00000008ff087819 */ /* 0x000fe40000011609 */
[----:B------:R-:W-:-:S02]  /*361c0*/  PRMT R9, R9, 0x3340, R206 ;  /* 0x0000334009097816 */ /* 0x000fc400000000ce */
[----:B------:R-:W-:Y:S02]  /*361d0*/  LOP3.LUT R10, R10, 0xffff, RZ, 0xc0, !PT ;  /* 0x0000ffff0a0a7812 */ /* 0x000fe400078ec0ff */
[----:B------:R-:W-:Y:S01]  /*361e0*/  LOP3.LUT R251, R251, 0xffff, RZ, 0xc0, !PT ;  /* 0x0000fffffbfb7812 */ /* 0x000fe200078ec0ff */
[----:B------:R-:W-:Y:S04]  /*361f0*/  STL [R1+0xc5c], R11 ;  /* 0x000c5c0b01007387 */ /* 0x000fe80000100800 */
[----:B------:R0:W-:Y:S01]  /*36200*/  STL [R1+0xc58], R9 ;  /* 0x000c580901007387 */ /* 0x0001e20000100800 */
[----:B------:R-:W-:-:S03]  /*36210*/  SHF.R.U32.HI R206, RZ, 0x8, R206 ;  /* 0x00000008ffce7819 */ /* 0x000fc600000116ce */
[----:B------:R-:W3:Y:S04]  /*36220*/  LDL.LU R43, [R1+0xc98] ;  /* 0x000c9800012b7983 */ /* 0x000ee80000300800 */
[----:B------:R-:W4:Y:S01]  /*36230*/  LDL.LU R33, [R1+0x420] ;  /* 0x0004200001217983 */ /* 0x000f220000300800 */
[----:B0-----:R-:W-:-:S05]  /*36240*/  PRMT R9, R10, 0x3340, R251 ;  /* 0x000033400a097816 */ /* 0x001fca00000000fb */
[----:B------:R-:W-:Y:S04]  /*36250*/  STL [R1+0xb08], R9 ;  /* 0x000b080901007387 */ /* 0x000fe80000100800 */
[----:B------:R0:W-:Y:S01]  /*36260*/  STL [R1+0x4a4], R7 ;  /* 0x0004a40701007387 */ /* 0x0001e20000100800 */
[----:B------:R-:W-:-:S03]  /*36270*/  LOP3.LUT R8, R8, 0xffff, RZ, 0xc0, !PT ;  /* 0x0000ffff08087812 */ /* 0x000fc600078ec0ff */
[----:B------:R-:W4:Y:S01]  /*36280*/  LDL.LU R31, [R1+0x864] ;  /* 0x00086400011f7983 */ /* 0x000f220000300800 */
[----:B------:R-:W-:-:S04]  /*36290*/  LOP3.LUT R206, R206, 0xffff, RZ, 0xc0, !PT ;  /* 0x0000ffffcece7812 */ /* 0x000fc800078ec0ff */
[----:B------:R-:W-:Y:S01]  /*362a0*/  PRMT R8, R8, 0x3340, R206 ;  /* 0x0000334008087816 */ /* 0x000fe200000000ce */
[----:B0-----:R-:W-:Y:S01]  /*362b0*/  VIADD R7, R7, UR5 ;  /* 0x0000000507077c36 */ /* 0x001fe20008000000 */
[----:B------:R-:W-:-:S03]  /*362c0*/  ULDC UR5, c[0x0][0x248] ;  /* 0x0000920000057ab9 */ /* 0x000fc60000000800 */
[----:B------:R0:W-:Y:S04]  /*362d0*/  STL [R1+0xb04], R8 ;  /* 0x000b040801007387 */ /* 0x0001e80000100800 */
[----:B------:R-:W-:Y:S01]  /*362e0*/  STL [R1+0x4a8], R7 ;  /* 0x0004a80701007387 */ /* 0x000fe20000100800 */
[----:B--2---:R-:W-:-:S04]  /*362f0*/  LOP3.LUT R9, R39, 0xffff, RZ, 0xc0, !PT ;  /* 0x0000ffff27097812 */ /* 0x004fc800078ec0ff */
[--C-:B------:R-:W-:Y:S02]  /*36300*/  PRMT R13, R9, 0x3340, R208.reuse ;  /* 0x00003340090d7816 */ /* 0x100fe400000000d0 */
[----:B------:R-:W-:Y:S02]  /*36310*/  LOP3.LUT R11, R37, 0xffff, RZ, 0xc0, !PT ;  /* 0x0000ffff250b7812 */ /* 0x000fe400078ec0ff */
[----:B0-----:R-:W-:Y:S01]  /*36320*/  SHF.R.U32.HI R8, RZ, 0x8, R9 ;  /* 0x00000008ff087819 */ /* 0x001fe20000011609 */
[----:B------:R0:W-:Y:S01]  /*36330*/  STL [R1+0xc54], R13 ;  /* 0x000c540d01007387 */ /* 0x0001e20000100800 */
[----:B------:R-:W-:Y:S02]  /*36340*/  SHF.R.U32.HI R9, RZ, 0x8, R208 ;  /* 0x00000008ff097819 */ /* 0x000fe400000116d0 */
[----:B------:R-:W-:-:S04]  /*36350*/  LOP3.LUT R12, R35, 0xffff, RZ, 0xc0, !PT ;  /* 0x0000ffff230c7812 */ /* 0x000fc800078ec0ff */
[----:B0-----:R-:W-:Y:S02]  /*36360*/  PRMT R13, R11, 0x3340, R12 ;  /* 0x000033400b0d7816 */ /* 0x001fe4000000000c */
[----:B------:R-:W-:Y:S02]  /*36370*/  LOP3.LUT R8, R8, 0xffff, RZ, 0xc0, !PT ;  /* 0x0000ffff08087812 */ /* 0x000fe400078ec0ff */
[----:B------:R-:W-:Y:S01]  /*36380*/  LOP3.LUT R9, R9, 0xffff, RZ, 0xc0, !PT ;  /* 0x0000ffff09097812 */ /* 0x000fe200078ec0ff */
[----:B------:R-:W-:Y:S01]  /*36390*/  STL [R1+0xc50], R13 ;  /* 0x000c500d01007387 */ /* 0x000fe20000100800 */
[----:B------:R-:W-:Y:S01]  /*363a0*/  VIADD R7, R7, UR5 ;  /* 0x0000000507077c36 */ /* 0x000fe20008000000 */
[----:B------:R-:W-:Y:S01]  /*363b0*/  SHF.R.U32.HI R10, RZ, 0x8, R11 ;  /* 0x00000008ff0a7819 */ /* 0x000fe2000001160b */
[----:B------:R-:W-:Y:S01]  /*363c0*/  ULDC UR5, c[0x0][0x248] ;  /* 0x0000920000057ab9 */ /* 0x000fe20000000800 */
[----:B------:R-:W2:Y:S01]  /*363d0*/  LDL.LU R41, [R1+0xca0] ;  /* 0x000ca00001297983 */ /* 0x000ea20000300800 */
[----:B------:R-:W-:-:S03]  /*363e0*/  PRMT R8, R8, 0x3340, R9 ;  /* 0x0000334008087816 */ /* 0x000fc60000000009 */
[----:B------:R-:W2:Y:S04]  /*363f0*/  LDL.LU R39, [R1+0x434] ;  /* 0x0004340001277983 */ /* 0x000ea80000300800 */
[----:B------:R-:W-:Y:S04]  /*36400*/  STL [R1+0x4b4], R7 ;  /* 0x0004b40701007387 */ /* 0x000fe80000100800 */
[----:B------:R-:W2:Y:S04]  /*36410*/  LDL.LU R37, [R1+0xc9c] ;  /* 0x000c9c0001257983 */ /* 0x000ea80000300800 */
[----:B------:R0:W-:Y:S04]  /*36420*/  STL [R1+0xafc], R8 ;  /* 0x000afc0801007387 */ /* 0x0001e80000100800 */
[----:B------:R-:W2:Y:S01]  /*36430*/  LDL.LU R35, [R1+0x430] ;  /* 0x0004300001237983 */ /* 0x000ea20000300800 */
[----:B------:R-:W-:-:S02]  /*36440*/  SHF.R.U32.HI R11, RZ, 0x8, R12 ;  /* 0x00000008ff0b7819 */ /* 0x000fc4000001160c */
[----:B------:R-:W-:Y:S02]  /*36450*/  LOP3.LUT R10, R10, 0xffff, RZ, 0xc0, !PT ;  /* 0x0000ffff0a0a7812 */ /* 0x000fe400078ec0ff */
[----:B------:R-:W-:-:S04]  /*36460*/  LOP3.LUT R11, R11, 0xffff, RZ, 0xc0, !PT ;  /* 0x0000ffff0b0b7812 */ /* 0x000fc800078ec0ff */
[----:B0-----:R-:W-:-:S05]  /*36470*/  PRMT R8, R10, 0x3340, R11 ;  /* 0x000033400a087816 */ /* 0x001fca000000000b */
[----:B------:R-:W-:Y:S01]  /*36480*/  STL [R1+0xaf4], R8 ;  /* 0x000af40801007387 */ /* 0x000fe20000100800 */
[----:B------:R-:W-:Y:S01]  /*36490*/  LOP3.LUT R204, R204, 0xffff, RZ, 0xc0, !PT ;  /* 0x0000ffffcccc7812 */ /* 0x000fe200078ec0ff */
[----:B------:R-:W-:Y:S01]  /*364a0*/  VIADD R7, R7, UR5 ;  /* 0x0000000507077c36 */ /* 0x000fe20008000000 */
[----:B------:R-:W-:-:S04]  /*364b0*/  ULDC UR5, c[0x0][0x248] ;  /* 0x0000920000057ab9 */ /* 0x000fc80000000800 */
[----:B------:R0:W-:Y:S02]  /*364c0*/  STL [R1+0x4b8], R7 ;  /* 0x0004b80701007387 */ /* 0x0001e40000100800 */
[----:B0-----:R-:W-:Y:S01]  /*364d0*/  VIADD R7, R7, UR5 ;  /* 0x0000000507077c36 */ /* 0x001fe20008000000 */
[----:B------:R-:W-:Y:S01]  /*364e0*/  ULDC UR5, c[0x0][0x248] ;  /* 0x0000920000057ab9 */ /* 0x000fe20000000800 */
[----:B---3--:R-:W-:Y:S02]  /*364f0*/  LOP3.LUT R10, R43, 0xffff, RZ, 0xc0, !PT ;  /* 0x0000ffff2b0a7812 */ /* 0x008fe400078ec0ff */
[----:B----4-:R-:W-:Y:S02]  /*36500*/  LOP3.LUT R8, R33, 0xffff, RZ, 0xc0, !PT ;  /* 0x0000ffff21087812 */ /* 0x010fe400078ec0ff */
[----:B------:R-:W-:Y:S02]  /*36510*/  SHF.R.U32.HI R11, RZ, 0x8, R10 ;  /* 0x00000008ff0b7819 */ /* 0x000fe4000001160a */
[----:B------:R-:W-:-:S02]  /*36520*/  PRMT R12, R10, 0x3340, R8 ;  /* 0x000033400a0c7816 */ /* 0x000fc40000000008 */
[----:B------:R-:W-:Y:S02]  /*36530*/  SHF.R.U32.HI R10, RZ, 0x8, R8 ;  /* 0x00000008ff0a7819 */ /* 0x000fe40000011608 */
[----:B------:R-:W-:-:S04]  /*36540*/  LOP3.LUT R9, R31, 0xffff, RZ, 0xc0, !PT ;  /* 0x0000ffff1f097812 */ /* 0x000fc800078ec0ff */
[----:B------:R-:W-:Y:S02]  /*36550*/  SHF.R.U32.HI R8, RZ, 0x8, R9 ;  /* 0x00000008ff087819 */ /* 0x000fe40000011609 */
[----:B------:R-:W-:Y:S01]  /*36560*/  PRMT R9, R9, 0x3340, R204 ;  /* 0x0000334009097816 */ /* 0x000fe200000000cc */
[----:B------:R-:W-:Y:S01]  /*36570*/  STL [R1+0xc4c], R12 ;  /* 0x000c4c0c01007387 */ /* 0x000fe20000100800 */
[----:B------:R-:W-:-:S03]  /*36580*/  LOP3.LUT R11, R11, 0xffff, RZ, 0xc0, !PT ;  /* 0x0000ffff0b0b7812 */ /* 0x000fc600078ec0ff */
[----:B------:R0:W-:Y:S01]  /*36590*/  STL [R1+0xc48], R9 ;  /* 0x000c480901007387 */ /* 0x0001e20000100800 */
[----:B------:R-:W-:-:S03]  /*365a0*/  LOP3.LUT R10, R10, 0xffff, RZ, 0xc0, !PT ;  /* 0x0000ffff0a0a7812 */ /* 0x000fc600078ec0ff */
[----:B------:R-:W3:Y:S01]  /*365b0*/  LDL.LU R33, [R1+0x86c] ;  /* 0x00086c0001217983 */ /* 0x000ee20000300800 */
[----:B------:R-:W-:-:S03]  /*365c0*/  SHF.R.U32.HI R204, RZ, 0x8, R204 ;  /* 0x00000008ffcc7819 */ /* 0x000fc600000116cc */
[----:B------:R-:W4:Y:S01]  /*365d0*/  LDL.LU R31, [R1+0x868] ;  /* 0x00086800011f7983 */ /* 0x000f220000300800 */
[----:B0-----:R-:W-:Y:S02]  /*365e0*/  PRMT R9, R11, 0x3340, R10 ;  /* 0x000033400b097816 */ /* 0x001fe4000000000a */
[----:B------:R-:W-:Y:S02]  /*365f0*/  LOP3.LUT R8, R8, 0xffff, RZ, 0xc0, !PT ;  /* 0x0000ffff08087812 */ /* 0x000fe400078ec0ff */
[----:B------:R-:W-:Y:S01]  /*36600*/  LOP3.LUT R204, R204, 0xffff, RZ, 0xc0, !PT ;  /* 0x0000ffffcccc7812 */ /* 0x000fe200078ec0ff */
[----:B------:R0:W-:Y:S03]  /*36610*/  STL [R1+0x4c0], R7 ;  /* 0x0004c00701007387 */ /* 0x0001e60000100800 */
[----:B------:R-:W-:Y:S01]  /*36620*/  PRMT R8, R8, 0x3340, R204 ;  /* 0x0000334008087816 */ /* 0x000fe200000000cc */
[----:B------:R2:W-:Y:S04]  /*36630*/  STL [R1+0xae8], R9 ;  /* 0x000ae80901007387 */ /* 0x0005e80000100800 */
[----:B------:R1:W-:Y:S01]  /*36640*/  STL [R1+0xae4], R8 ;  /* 0x000ae40801007387 */ /* 0x0003e20000100800 */
[----:B0-----:R-:W-:Y:S01]  /*36650*/  VIADD R7, R7, UR5 ;  /* 0x0000000507077c36 */ /* 0x001fe20008000000 */
[----:B------:R-:W-:-:S04]  /*36660*/  ULDC UR5, c[0x0][0x248] ;  /* 0x0000920000057ab9 */ /* 0x000fc80000000800 */
[----:B------:R-:W-:Y:S01]  /*36670*/  STL [R1+0x4c4], R7 ;  /* 0x0004c40701007387 */ /* 0x000fe20000100800 */
[----:B--2---:R-:W-:Y:S02]  /*36680*/  LOP3.LUT R9, R41, 0xffff, RZ, 0xc0, !PT ;  /* 0x0000ffff29097812 */ /* 0x004fe400078ec0ff */
[----:B------:R-:W-:Y:S02]  /*36690*/  LOP3.LUT R10, R39, 0xffff, RZ, 0xc0, !PT ;  /* 0x0000ffff270a7812 */ /* 0x000fe400078ec0ff */
[----:B-1----:R-:W-:Y:S02]  /*366a0*/  SHF.R.U32.HI R8, RZ, 0x8, R9 ;  /* 0x00000008ff087819 */ /* 0x002fe40000011609 */
[--C-:B------:R-:W-:Y:S02]  /*366b0*/  PRMT R13, R9, 0x3340, R10.reuse ;  /* 0x00003340090d7816 */ /* 0x100fe4000000000a */
[----:B------:R-:W-:Y:S02]  /*366c0*/  SHF.R.U32.HI R9, RZ, 0x8, R10 ;  /* 0x00000008ff097819 */ /* 0x000fe4000001160a */
[----:B------:R-:W-:Y:S01]  /*366d0*/  LOP3.LUT R11, R37, 0xffff, RZ, 0xc0, !PT ;  /* 0x0000ffff250b7812 */ /* 0x000fe200078ec0ff */
[----:B------:R0:W-:Y:S01]  /*366e0*/  STL [R1+0xc44], R13 ;  /* 0x000c440d01007387 */ /* 0x0001e20000100800 */
[----:B------:R-:W-:-:S02]  /*366f0*/  LOP3.LUT R8, R8, 0xffff, RZ, 0xc0, !PT ;  /* 0x0000ffff08087812 */ /* 0x000fc400078ec0ff */
[----:B------:R-:W-:Y:S02]  /*36700*/  LOP3.LUT R12, R35, 0xffff, RZ, 0xc0, !PT ;  /* 0x0000ffff230c7812 */ /* 0x000fe400078ec0ff */
[----:B------:R-:W-:Y:S02]  /*36710*/  LOP3.LUT R9, R9, 0xffff, RZ, 0xc0, !PT ;  /* 0x0000ffff09097812 */ /* 0x000fe400078ec0ff */
[----:B0-----:R-:W-:Y:S01]  /*36720*/  PRMT R13, R11, 0x3340, R12 ;  /* 0x000033400b0d7816 */ /* 0x001fe2000000000c */
[----:B------:R-:W-:Y:S01]  /*36730*/  VIADD R7, R7, UR5 ;  /* 0x0000000507077c36 */ /* 0x000fe20008000000 */
[----:B------:R-:W-:Y:S01]  /*36740*/  PRMT R8, R8, 0x3340, R9 ;  /* 0x0000334008087816 */ /* 0x000fe20000000009 */
[----:B------:R-:W-:Y:S02]  /*36750*/  ULDC UR5, c[0x0][0x248] ;  /* 0x0000920000057ab9 */ /* 0x000fe40000000800 */
[----:B------:R-:W-:Y:S04]  /*36760*/  STL [R1+0xc38], R13 ;  /* 0x000c380d01007387 */ /* 0x000fe80000100800 */
[----:B------:R-:W2:Y:S04]  /*36770*/  LDL.LU R43, [R1+0xca8] ;  /* 0x000ca800012b7983 */ /* 0x000ea80000300800 */
[----:B------:R-:W2:Y:S04]  /*36780*/  LDL.LU R41, [R1+0x448] ;  /* 0x0004480001297983 */ /* 0x000ea80000300800 */
[----:B------:R0:W-:Y:S04]  /*36790*/  STL [R1+0xadc], R8 ;  /* 0x000adc0801007387 */ /* 0x0001e80000100800 */
[----:B------:R1:W-:Y:S04]  /*367a0*/  STL [R1+0x4d0], R7 ;  /* 0x0004d00701007387 */ /* 0x0003e80000100800 */
[----:B------:R-:W2:Y:S04]  /*367b0*/  LDL.LU R37, [R1+0xca4] ;  /* 0x000ca40001257983 */ /* 0x000ea80000300800 */
[----:B------:R-:W2:Y:S01]  /*367c0*/  LDL.LU R35, [R1+0x440] ;  /* 0x0004400001237983 */ /* 0x000ea20000300800 */
[----:B------:R-:W-:-:S02]  /*367d0*/  SHF.R.U32.HI R10, RZ, 0x8, R11 ;  /* 0x00000008ff0a7819 */ /* 0x000fc4000001160b */
[----:B------:R-:W-:Y:S02]  /*367e0*/  SHF.R.U32.HI R11, RZ, 0x8, R12 ;  /* 0x00000008ff0b7819 */ /* 0x000fe4000001160c */
[----:B------:R-:W-:Y:S02]  /*367f0*/  LOP3.LUT R10, R10, 0xffff, RZ, 0xc0, !PT ;  /* 0x0000ffff0a0a7812 */ /* 0x000fe400078ec0ff */
[----:B------:R-:W-:-:S04]  /*36800*/  LOP3.LUT R11, R11, 0xffff, RZ, 0xc0, !PT ;  /* 0x0000ffff0b0b7812 */ /* 0x000fc800078ec0ff */
[----:B0-----:R-:W-:Y:S02]  /*36810*/  PRMT R8, R10, 0x3340, R11 ;  /* 0x000033400a087816 */ /* 0x001fe4000000000b */
[----:B------:R-:W-:-:S03]  /*36820*/  LOP3.LUT R202, R202, 0xffff, RZ, 0xc0, !PT ;  /* 0x0000ffffcaca7812 */ /* 0x000fc600078ec0ff */
[----:B------:R-:W-:Y:S01]  /*36830*/  STL [R1+0xad8], R8 ;  /* 0x000ad80801007387 */ /* 0x000fe20000100800 */
[----:B------:R-:W-:Y:S01]  /*36840*/  LOP3.LUT R203, R203, 0xffff, RZ, 0xc0, !PT ;  /* 0x0000ffffcbcb7812 */ /* 0x000fe200078ec0ff */
[----:B-1----:R-:W-:Y:S01]  /*36850*/  VIADD R7, R7, UR5 ;  /* 0x0000000507077c36 */ /* 0x002fe20008000000 */
[----:B------:R-:W-:-:S04]  /*36860*/  ULDC UR5, c[0x0][0x248] ;  /* 0x0000920000057ab9 */ /* 0x000fc80000000800 */
[----:B------:R0:W-:Y:S02]  /*36870*/  STL [R1+0x4d4], R7 ;  /* 0x0004d40701007387 */ /* 0x0001e40000100800 */
[----:B0-----:R-:W-:Y:S01]  /*36880*/  VIADD R7, R7, UR5 ;  /* 0x0000000507077c36 */ /* 0x001fe20008000000 */
[----:B------:R-:W-:Y:S01]  /*36890*/  ULDC UR5, c[0x0][0x248] ;  /* 0x0000920000057ab9 */ /* 0x000fe20000000800 */
[----:B---3--:R-:W-:Y:S02]  /*368a0*/  LOP3.LUT R8, R33, 0xffff, RZ, 0xc0, !PT ;  /* 0x0000ffff21087812 */ /* 0x008fe400078ec0ff */
[----:B----4-:R-:W-:Y:S02]  /*368b0*/  LOP3.LUT R9, R31, 0xffff, RZ, 0xc0, !PT ;  /* 0x0000ffff1f097812 */ /* 0x010fe400078ec0ff */
[----:B------:R-:W-:Y:S02]  /*368c0*/  PRMT R11, R8, 0x3340, R202 ;  /* 0x00003340080b7816 */ /* 0x000fe400000000ca */
[----:B------:R-:W-:-:S02]  /*368d0*/  SHF.R.U32.HI R10, RZ, 0x8, R8 ;  /* 0x00000008ff0a7819 */ /* 0x000fc40000011608 */
[----:B------:R-:W-:Y:S02]  /*368e0*/  SHF.R.U32.HI R202, RZ, 0x8, R202 ;  /* 0x00000008ffca7819 */ /* 0x000fe400000116ca */
[----:B------:R-:W-:Y:S02]  /*368f0*/  SHF.R.U32.HI R8, RZ, 0x8, R9 ;  /* 0x00000008ff087819 */ /* 0x000fe40000011609 */
[----:B------:R-:W-:Y:S02]  /*36900*/  PRMT R9, R9, 0x3340, R203 ;  /* 0x0000334009097816 */ /* 0x000fe400000000cb */
[----:B------:R-:W-:Y:S02]  /*36910*/  LOP3.LUT R10, R10, 0xffff, RZ, 0xc0, !PT ;  /* 0x0000ffff0a0a7812 */ /* 0x000fe400078ec0ff */
[----:B------:R-:W-:Y:S01]  /*36920*/  LOP3.LUT R202, R202, 0xffff, RZ, 0xc0, !PT ;  /* 0x0000ffffcaca7812 */ /* 0x000fe200078ec0ff */
[----:B------:R-:W-:Y:S04]  /*36930*/  STL [R1+0xc28], R11 ;  /* 0x000c280b01007387 */ /* 0x000fe80000100800 */
[----:B------:R0:W-:Y:S04]  /*36940*/  STL [R1+0xc30], R9 ;  /* 0x000c300901007387 */ /* 0x0001e80000100800 */
[----:B------:R-:W3:Y:S04]  /*36950*/  LDL.LU R39, [R1+0x870] ;  /* 0x0008700001277983 */ /* 0x000ee80000300800 */
[----:B------:R-:W4:Y:S01]  /*36960*/  LDL.LU R33, [R1+0xcac] ;  /* 0x000cac0001217983 */ /* 0x000f220000300800 */
[----:B0-----:R-:W-:-:S03]  /*36970*/  PRMT R9, R10, 0x3340, R202 ;  /* 0x000033400a097816 */ /* 0x001fc600000000ca */
[----:B------:R0:W-:Y:S04]  /*36980*/  STL [R1+0x4e0], R7 ;  /* 0x0004e00701007387 */ /* 0x0001e80000100800 */
[----:B------:R-:W-:Y:S01]  /*36990*/  STL [R1+0xacc], R9 ;  /* 0x000acc0901007387 */ /* 0x000fe20000100800 */
[----:B------:R-:W-:-:S03]  /*369a0*/  SHF.R.U32.HI R203, RZ, 0x8, R203 ;  /* 0x00000008ffcb7819 */ /* 0x000fc600000116cb */
[----:B------:R-:W4:Y:S01]  /*369b0*/  LDL.LU R31, [R1+0x450] ;  /* 0x00045000011f7983 */ /* 0x000f220000300800 */
[----:B------:R-:W-:Y:S02]  /*369c0*/  LOP3.LUT R8, R8, 0xffff, RZ, 0xc0, !PT ;  /* 0x0000ffff08087812 */ /* 0x000fe400078ec0ff */
[----:B------:R-:W-:Y:S01]  /*369d0*/  LOP3.LUT R203, R203, 0xffff, RZ, 0xc0, !PT ;  /* 0x0000ffffcbcb7812 */ /* 0x000fe200078ec0ff */
[----:B0-----:R-:W-:Y:S01]  /*369e0*/  VIADD R7, R7, UR5 ;  /* 0x0000000507077c36 */ /* 0x001fe20008000000 */
[----:B------:R-:W-:Y:S02]  /*369f0*/  ULDC UR5, c[0x0][0x248] ;  /* 0x0000920000057ab9 */ /* 0x000fe40000000800 */
[----:B------:R-:W-:-:S05]  /*36a00*/  PRMT R8, R8, 0x3340, R203 ;  /* 0x0000334008087816 */ /* 0x000fca00000000cb */
[----:B------:R-:W-:Y:S04]  /*36a10*/  STL [R1+0xad0], R8 ;  /* 0x000ad00801007387 */ /* 0x000fe80000100800 */
[----:B------:R0:W-:Y:S02]  /*36a20*/  STL [R1+0x4e8], R7 ;  /* 0x0004e80701007387 */ /* 0x0001e40000100800 */
[----:B0-----:R-:W-:Y:S01]  /*36a30*/  VIADD R7, R7, UR5 ;  /* 0x0000000507077c36 */ /* 0x001fe20008000000 */
[----:B------:R-:W-:Y:S01]  /*36a40*/  LOP3.LUT R199, R199, 0xffff, RZ, 0xc0, !PT ;  /* 0x0000ffffc7c77812 */ /* 0x000fe200078ec0ff */
[----:B------:R-:W-:Y:S01]  /*36a50*/  ULDC UR5, c[0x0][0x248] ;  /* 0x0000920000057ab9 */ /* 0x000fe20000000800 */
[----:B--2---:R-:W-:Y:S02]  /*36a60*/  LOP3.LUT R9, R43, 0xffff, RZ, 0xc0, !PT ;  /* 0x0000ffff2b097812 */ /* 0x004fe400078ec0ff */
[----:B------:R-:W-:-:S04]  /*36a70*/  LOP3.LUT R10, R41, 0xffff, RZ, 0xc0, !PT ;  /* 0x0000ffff290a7812 */ /* 0x000fc800078ec0ff */
[----:B------:R-:W-:-:S05]  /*36a80*/  PRMT R13, R9, 0x3340, R10 ;  /* 0x00003340090d7816 */ /* 0x000fca000000000a */
[----:B------:R0:W-:Y:S01]  /*36a90*/  STL [R1+0xc1c], R13 ;  /* 0x000c1c0d01007387 */ /* 0x0001e20000100800 */
[----:B------:R-:W-:Y:S02]  /*36aa0*/  LOP3.LUT R11, R37, 0xffff, RZ, 0xc0, !PT ;  /* 0x0000ffff250b7812 */ /* 0x000fe400078ec0ff */
[----:B------:R-:W-:-:S04]  /*36ab0*/  LOP3.LUT R12, R35, 0xffff, RZ, 0xc0, !PT ;  /* 0x0000ffff230c7812 */ /* 0x000fc800078ec0ff */
[----:B0-----:R-:W-:-:S05]  /*36ac0*/  PRMT R13, R11, 0x3340, R12 ;  /* 0x000033400b0d7816 */ /* 0x001fca000000000c */
[----:B------:R-:W-:Y:S04]  /*36ad0*/  STL [R1+0xc14], R13 ;  /* 0x000c140d01007387 */ /* 0x000fe80000100800 */
[----:B------:R-:W2:Y:S04]  /*36ae0*/  LDL.LU R41, [R1+0xcb0] ;  /* 0x000cb00001297983 */ /* 0x000ea80000300800 */
[----:B------:R-:W2:Y:S04]  /*36af0*/  LDL.LU R37, [R1+0x454] ;  /* 0x0004540001257983 */ /* 0x000ea80000300800 */
[----:B------:R0:W-:Y:S04]  /*36b00*/  STL [R1+0x4f0], R7 ;  /* 0x0004f00701007387 */ /* 0x0001e80000100800 */
[----:B------:R-:W2:Y:S01]  /*36b10*/  LDL.LU R35, [R1+0x874] ;  /* 0x0008740001237983 */ /* 0x000ea20000300800 */
[----:B------:R-:W-:-:S02]  /*36b20*/  SHF.R.U32.HI R8, RZ, 0x8, R9 ;  /* 0x00000008ff087819 */ /* 0x000fc40000011609 */
[----:B------:R-:W-:Y:S02]  /*36b30*/  SHF.R.U32.HI R9, RZ, 0x8, R10 ;  /* 0x00000008ff097819 */ /* 0x000fe4000001160a */
[----:B------:R-:W-:Y:S02]  /*36b40*/  LOP3.LUT R8, R8, 0xffff, RZ, 0xc0, !PT ;  /* 0x0000ffff08087812 */ /* 0x000fe400078ec0ff */
[----:B------:R-:W-:Y:S02]  /*36b50*/  LOP3.LUT R9, R9, 0xffff, RZ, 0xc0, !PT ;  /* 0x0000ffff09097812 */ /* 0x000fe400078ec0ff */
[----:B------:R-:W-:Y:S02]  /*36b60*/  SHF.R.U32.HI R10, RZ, 0x8, R11 ;  /* 0x00000008ff0a7819 */ /* 0x000fe4000001160b */
[----:B------:R-:W-:Y:S02]  /*36b70*/  SHF.R.U32.HI R11, RZ, 0x8, R12 ;  /* 0x00000008ff0b7819 */ /* 0x000fe4000001160c */
[----:B------:R-:W-:-:S02]  /*36b80*/  PRMT R8, R8, 0x3340, R9 ;  /* 0x0000334008087816 */ /* 0x000fc40000000009 */
[----:B------:R-:W-:Y:S02]  /*36b90*/  LOP3.LUT R10, R10, 0xffff, RZ, 0xc0, !PT ;  /* 0x0000ffff0a0a7812 */ /* 0x000fe400078ec0ff */
[----:B------:R-:W-:Y:S01]  /*36ba0*/  LOP3.LUT R11, R11, 0xffff, RZ, 0xc0, !PT ;  /* 0x0000ffff0b0b7812 */ /* 0x000fe200078ec0ff */
[----:B------:R1:W-:Y:S01]  /*36bb0*/  STL [R1+0xabc], R8 ;  /* 0x000abc0801007387 */ /* 0x0003e20000100800 */
[----:B0-----:R-:W-:Y:S01]  /*36bc0*/  VIADD R7, R7, UR5 ;  /* 0x0000000507077c36 */ /* 0x001fe20008000000 */
[----:B------:R-:W-:Y:S01]  /*36bd0*/  ULDC UR5, c[0x0][0x248] ;  /* 0x0000920000057ab9 */ /* 0x000fe20000000800 */
[----:B-1----:R-:W-:-:S05]  /*36be0*/  PRMT R8, R10, 0x3340, R11 ;  /* 0x000033400a087816 */ /* 0x002fca000000000b */
[----:B------:R-:W-:Y:S04]  /*36bf0*/  STL [R1+0xab8], R8 ;  /* 0x000ab80801007387 */ /* 0x000fe80000100800 */
[----:B------:R0:W-:Y:S02]  /*36c00*/  STL [R1+0x4f4], R7 ;  /* 0x0004f40701007387 */ /* 0x0001e40000100800 */
[----:B0-----:R-:W-:Y:S01]  /*36c10*/  VIADD R7, R7, UR5 ;  /* 0x0000000507077c36 */ /* 0x001fe20008000000 */
[----:B------:R-:W-:Y:S01]  /*36c20*/  ULDC UR5, c[0x0][0x248] ;  /* 0x0000920000057ab9 */ /* 0x000fe20000000800 */
[----:B------:R-:W-:Y:S02]  /*36c30*/  LOP3.LUT R195, R195, 0xffff, RZ, 0xc0, !PT ;  /* 0x0000ffffc3c37812 */ /* 0x000fe400078ec0ff */
[----:B---3--:R-:W-:-:S04]  /*36c40*/  LOP3.LUT R9, R39, 0xffff, RZ, 0xc0, !PT ;  /* 0x0000ffff27097812 */ /* 0x008fc800078ec0ff */
[----:B------:R-:W-:Y:S02]  /*36c50*/  PRMT R13, R9, 0x3340, R199 ;  /* 0x00003340090d7816 */ /* 0x000fe400000000c7 */
[----:B----4-:R-:W-:Y:S02]  /*36c60*/  LOP3.LUT R11, R33, 0xffff, RZ, 0xc0, !PT ;  /* 0x0000ffff210b7812 */ /* 0x010fe400078ec0ff */
[----:B------:R-:W-:Y:S01]  /*36c70*/  SHF.R.U32.HI R8, RZ, 0x8, R9 ;  /* 0x00000008ff087819 */ /* 0x000fe20000011609 */
[----:B------:R0:W-:Y:S01]  /*36c80*/  STL [R1+0xc10], R13 ;  /* 0x000c100d01007387 */ /* 0x0001e20000100800 */
[----:B------:R-:W-:Y:S02]  /*36c90*/  SHF.R.U32.HI R9, RZ, 0x8, R199 ;  /* 0x00000008ff097819 */ /* 0x000fe400000116c7 */
[----:B------:R-:W-:Y:S02]  /*36ca0*/  LOP3.LUT R12, R31, 0xffff, RZ, 0xc0, !PT ;  /* 0x0000ffff1f0c7812 */ /* 0x000fe400078ec0ff */
[----:B------:R-:W-:-:S02]  /*36cb0*/  LOP3.LUT R8, R8, 0xffff, RZ, 0xc0, !PT ;  /* 0x0000ffff08087812 */ /* 0x000fc400078ec0ff */
[----:B0-----:R-:W-:Y:S02]  /*36cc0*/  PRMT R13, R11, 0x3340, R12 ;  /* 0x000033400b0d7816 */ /* 0x001fe4000000000c */
[----:B------:R-:W-:-:S03]  /*36cd0*/  LOP3.LUT R9, R9, 0xffff, RZ, 0xc0, !PT ;  /* 0x0000ffff09097812 */ /* 0x000fc600078ec0ff */
[----:B------:R-:W-:Y:S01]  /*36ce0*/  STL [R1+0xbfc], R13 ;  /* 0x000bfc0d01007387 */ /* 0x000fe20000100800 */
[----:B------:R-:W-:Y:S02]  /*36cf0*/  PRMT R8, R8, 0x3340, R9 ;  /* 0x0000334008087816 */ /* 0x000fe40000000009 */
[----:B------:R-:W-:Y:S01]  /*36d00*/  SHF.R.U32.HI R10, RZ, 0x8, R11 ;  /* 0x00000008ff0a7819 */ /* 0x000fe2000001160b */
[----:B------:R-:W3:Y:S01]  /*36d10*/  LDL.LU R39, [R1+0x878] ;  /* 0x0008780001277983 */ /* 0x000ee20000300800 */
[----:B------:R-:W-:-:S03]  /*36d20*/  SHF.R.U32.HI R11, RZ, 0x8, R12 ;  /* 0x00000008ff0b7819 */ /* 0x000fc6000001160c */
[----:B------:R-:W4:Y:S01]  /*36d30*/  LDL.LU R33, [R1+0xcb4] ;  /* 0x000cb40001217983 */ /* 0x000f220000300800 */
[----:B------:R-:W-:-:S03]  /*36d40*/  LOP3.LUT R10, R10, 0xffff, RZ, 0xc0, !PT ;  /* 0x0000ffff0a0a7812 */ /* 0x000fc600078ec0ff */
[----:B------:R-:W-:Y:S01]  /*36d50*/  STL [R1+0x4fc], R7 ;  /* 0x0004fc0701007387 */ /* 0x000fe20000100800 */
[----:B------:R-:W-:-:S03]  /*36d60*/  LOP3.LUT R11, R11, 0xffff, RZ, 0xc0, !PT ;  /* 0x0000ffff0b0b7812 */ /* 0x000fc600078ec0ff */
[----:B------:R0:W-:Y:S04]  /*36d70*/  STL [R1+0xaac], R8 ;  /* 0x000aac0801007387 */ /* 0x0001e80000100800 */
[----:B------:R-:W4:Y:S01]  /*36d80*/  LDL.LU R31, [R1+0x45c] ;  /* 0x00045c00011f7983 */ /* 0x000f220000300800 */
[----:B0-----:R-:W-:-:S05]  /*36d90*/  PRMT R8, R10, 0x3340, R11 ;  /* 0x000033400a087816 */ /* 0x001fca000000000b */
[----:B------:R-:W-:Y:S01]  /*36da0*/  STL [R1+0xaa0], R8 ;  /* 0x000aa00801007387 */ /* 0x000fe20000100800 */
[----:B------:R-:W-:Y:S01]  /*36db0*/  VIADD R7, R7, UR5 ;  /* 0x0000000507077c36 */ /* 0x000fe20008000000 */
[----:B------:R-:W-:-:S04]  /*36dc0*/  ULDC UR5, c[0x0][0x248] ;  /* 0x0000920000057ab9 */ /* 0x000fc80000000800 */
[----:B------:R0:W-:Y:S02]  /*36dd0*/  STL [R1+0x500], R7 ;  /* 0x0005000701007387 */ /* 0x0001e40000100800 */
[----:B0-----:R-:W-:Y:S01]  /*36de0*/  VIADD R7, R7, UR5 ;  /* 0x0000000507077c36 */ /* 0x001fe20008000000 */
[----:B------:R-:W-:Y:S01]  /*36df0*/  LOP3.LUT R197, R197, 0xffff, RZ, 0xc0, !PT ;  /* 0x0000ffffc5c57812 */ /* 0x000fe200078ec0ff */
[----:B------:R-:W-:Y:S01]  /*36e00*/  ULDC UR5, c[0x0][0x248] ;  /* 0x0000920000057ab9 */ /* 0x000fe20000000800 */
[----:B--2---:R-:W-:Y:S02]  /*36e10*/  LOP3.LUT R10, R41, 0xffff, RZ, 0xc0, !PT ;  /* 0x0000ffff290a7812 */ /* 0x004fe400078ec0ff */
[----:B------:R-:W-:Y:S02]  /*36e20*/  LOP3.LUT R8, R37, 0xffff, RZ, 0xc0, !PT ;  /* 0x0000ffff25087812 */ /* 0x000fe400078ec0ff */
[----:B------:R-:W-:Y:S02]  /*36e30*/  SHF.R.U32.HI R11, RZ, 0x8, R10 ;  /* 0x00000008ff0b7819 */ /* 0x000fe4000001160a */
[----:B------:R-:W-:-:S02]  /*36e40*/  PRMT R12, R10, 0x3340, R8 ;  /* 0x000033400a0c7816 */ /* 0x000fc40000000008 */
[----:B------:R-:W-:Y:S02]  /*36e50*/  LOP3.LUT R9, R35, 0xffff, RZ, 0xc0, !PT ;  /* 0x0000ffff23097812 */ /* 0x000fe400078ec0ff */
[----:B------:R-:W-:Y:S02]  /*36e60*/  SHF.R.U32.HI R10, RZ, 0x8, R8 ;  /* 0x00000008ff0a7819 */ /* 0x000fe40000011608 */
[----:B------:R-:W-:Y:S02]  /*36e70*/  SHF.R.U32.HI R8, RZ, 0x8, R9 ;  /* 0x00000008ff087819 */ /* 0x000fe40000011609 */
[----:B------:R-:W-:Y:S02]  /*36e80*/  PRMT R9, R9, 0x3340, R195 ;  /* 0x0000334009097816 */ /* 0x000fe400000000c3 */
[----:B------:R-:W-:Y:S02]  /*36e90*/  LOP3.LUT R11, R11, 0xffff, RZ, 0xc0, !PT ;  /* 0x0000ffff0b0b7812 */ /* 0x000fe400078ec0ff */
[----:B------:R-:W-:Y:S01]  /*36ea0*/  LOP3.LUT R10, R10, 0xffff, RZ, 0xc0, !PT ;  /* 0x0000ffff0a0a7812 */ /* 0x000fe200078ec0ff */
[----:B------:R-:W-:Y:S04]  /*36eb0*/  STL [R1+0xbec], R12 ;  /* 0x000bec0c01007387 */ /* 0x000fe80000100800 */
[----:B------:R0:W-:Y:S04]  /*36ec0*/  STL [R1+0xbe4], R9 ;  /* 0x000be40901007387 */ /* 0x0001e80000100800 */
[----:B------:R-:W2:Y:S04]  /*36ed0*/  LDL.LU R43, [R1+0xcb8] ;  /* 0x000cb800012b7983 */ /* 0x000ea80000300800 */
[----:B------:R-:W2:Y:S01]  /*36ee0*/  LDL.LU R37, [R1+0x460] ;  /* 0x0004600001257983 */ /* 0x000ea20000300800 */
[----:B0-----:R-:W-:-:S05]  /*36ef0*/  PRMT R9, R11, 0x3340, R10 ;  /* 0x000033400b097816 */ /* 0x001fca000000000a */
[----:B------:R-:W-:Y:S04]  /*36f00*/  STL [R1+0xa9c], R9 ;  /* 0x000a9c0901007387 */ /* 0x000fe80000100800 */
[----:B------:R0:W-:Y:S04]  /*36f10*/  STL [R1+0x50c], R7 ;  /* 0x00050c0701007387 */ /* 0x0001e80000100800 */
[----:B------:R-:W2:Y:S01]  /*36f20*/  LDL.LU R35, [R1+0x87c] ;  /* 0x00087c0001237983 */ /* 0x000ea20000300800 */
[----:B------:R-:W-:Y:S02]  /*36f30*/  SHF.R.U32.HI R195, RZ, 0x8, R195 ;  /* 0x00000008ffc37819 */ /* 0x000fe400000116c3 */
[----:B------:R-:W-:-:S02]  /*36f40*/  LOP3.LUT R8, R8, 0xffff, RZ, 0xc0, !PT ;  /* 0x0000ffff08087812 */ /* 0x000fc400078ec0ff */
[----:B------:R-:W-:Y:S01]  /*36f50*/  LOP3.LUT R195, R195, 0xffff, RZ, 0xc0, !PT ;  /* 0x0000ffffc3c37812 */ /* 0x000fe200078ec0ff */
[----:B0-----:R-:W-:Y:S01]  /*36f60*/  VIADD R7, R7, UR5 ;  /* 0x0000000507077c36 */ /* 0x001fe20008000000 */
[----:B------:R-:W-:Y:S02]  /*36f70*/  ULDC UR5, c[0x0][0x248] ;  /* 0x0000920000057ab9 */ /* 0x000fe40000000800 */
[----:B------:R-:W-:-:S05]  /*36f80*/  PRMT R8, R8, 0x3340, R195 ;  /* 0x0000334008087816 */ /* 0x000fca00000000c3 */
        /* <DEDUP_REMOVED lines=11> */
[----:B------:R-:W-:-:S04]  /*37040*/  LOP3.LUT R12, R31, 0xffff, RZ, 0xc0, !PT ;  /* 0x0000ffff1f0c7812 */ /* 0x000fc800078ec0ff */
[--C-:B0-----:R-:W-:Y:S02]  /*37050*/  PRMT R13, R11, 0x3340, R12.reuse ;  /* 0x000033400b0d7816 */ /* 0x101fe4000000000c */
[----:B------:R-:W-:Y:S02]  /*37060*/  LOP3.LUT R8, R8, 0xffff, RZ, 0xc0, !PT ;  /* 0x0000ffff08087812 */ /* 0x000fe400078ec0ff */
[----:B------:R-:W-:Y:S01]  /*37070*/  LOP3.LUT R9, R9, 0xffff, RZ, 0xc0, !PT ;  /* 0x0000ffff09097812 */ /* 0x000fe200078ec0ff */
[----:B------:R-:W-:Y:S01]  /*37080*/  STL [R1+0xbd4], R13 ;  /* 0x000bd40d01007387 */ /* 0x000fe20000100800 */
[----:B------:R-:W-:Y:S02]  /*37090*/  SHF.R.U32.HI R10, RZ, 0x8, R11 ;  /* 0x00000008ff0a7819 */ /* 0x000fe4000001160b */
[----:B------:R-:W-:Y:S01]  /*370a0*/  PRMT R8, R8, 0x3340, R9 ;  /* 0x0000334008087816 */ /* 0x000fe20000000009 */
[----:B------:R-:W3:Y:S01]  /*370b0*/  LDL.LU R41, [R1+0xcc0] ;  /* 0x000cc00001297983 */ /* 0x000ee20000300800 */
[----:B------:R-:W-:-:S03]  /*370c0*/  SHF.R.U32.HI R11, RZ, 0x8, R12 ;  /* 0x00000008ff0b7819 */ /* 0x000fc6000001160c */
[----:B------:R-:W4:Y:S04]  /*370d0*/  LDL.LU R39, [R1+0x470] ;  /* 0x0004700001277983 */ /* 0x000f280000300800 */
[----:B------:R-:W-:Y:S01]  /*370e0*/  STL [R1+0x520], R7 ;  /* 0x0005200701007387 */ /* 0x000fe20000100800 */
[----:B------:R-:W-:-:S03]  /*370f0*/  LOP3.LUT R10, R10, 0xffff, RZ, 0xc0, !PT ;  /* 0x0000ffff0a0a7812 */ /* 0x000fc600078ec0ff */
[----:B------:R-:W4:Y:S01]  /*37100*/  LDL.LU R33, [R1+0xcbc] ;  /* 0x000cbc0001217983 */ /* 0x000f220000300800 */
[----:B------:R-:W-:-:S03]  /*37110*/  LOP3.LUT R11, R11, 0xffff, RZ, 0xc0, !PT ;  /* 0x0000ffff0b0b7812 */ /* 0x000fc600078ec0ff */
[----:B------:R0:W-:Y:S04]  /*37120*/  STL [R1+0xa94], R8 ;  /* 0x000a940801007387 */ /* 0x0001e80000100800 */
[----:B------:R-:W4:Y:S01]  /*37130*/  LDL.LU R31, [R1+0x464] ;  /* 0x00046400011f7983 */ /* 0x000f220000300800 */
[----:B0-----:R-:W-:-:S05]  /*37140*/  PRMT R8, R10, 0x3340, R11 ;  /* 0x000033400a087816 */ /* 0x001fca000000000b */
[----:B------:R0:W-:Y:S01]  /*37150*/  STL [R1+0xa90], R8 ;  /* 0x000a900801007387 */ /* 0x0001e20000100800 */
[----:B------:R-:W-:Y:S01]  /*37160*/  VIADD R7, R7, UR5 ;  /* 0x0000000507077c36 */ /* 0x000fe20008000000 */
[----:B------:R-:W-:-:S04]  /*37170*/  ULDC UR5, c[0x0][0x248] ;  /* 0x0000920000057ab9 */ /* 0x000fc80000000800 */
[----:B------:R1:W-:Y:S01]  /*37180*/  STL [R1+0x56c], R7 ;  /* 0x00056c0701007387 */ /* 0x0003e20000100800 */
[----:B--2---:R-:W-:Y:S02]  /*37190*/  LOP3.LUT R10, R43, 0xffff, RZ, 0xc0, !PT ;  /* 0x0000ffff2b0a7812 */ /* 0x004fe400078ec0ff */
[----:B0-----:R-:W-:Y:S02]  /*371a0*/  LOP3.LUT R8, R37, 0xffff, RZ, 0xc0, !PT ;  /* 0x0000ffff25087812 */ /* 0x001fe400078ec0ff */
[----:B------:R-:W-:Y:S02]  /*371b0*/  SHF.R.U32.HI R11, RZ, 0x8, R10 ;  /* 0x00000008ff0b7819 */ /* 0x000fe4000001160a */
[--C-:B------:R-:W-:Y:S02]  /*371c0*/  PRMT R12, R10, 0x3340, R8.reuse ;  /* 0x000033400a0c7816 */ /* 0x100fe40000000008 */
[----:B------:R-:W-:Y:S02]  /*371d0*/  SHF.R.U32.HI R10, RZ, 0x8, R8 ;  /* 0x00000008ff0a7819 */ /* 0x000fe40000011608 */
[----:B------:R-:W-:-:S04]  /*371e0*/  LOP3.LUT R9, R35, 0xffff, RZ, 0xc0, !PT ;  /* 0x0000ffff23097812 */ /* 0x000fc800078ec0ff */
[----:B------:R-:W-:Y:S02]  /*371f0*/  SHF.R.U32.HI R8, RZ, 0x8, R9 ;  /* 0x00000008ff087819 */ /* 0x000fe40000011609 */
[----:B------:R-:W-:Y:S01]  /*37200*/  PRMT R9, R9, 0x3340, R191 ;  /* 0x0000334009097816 */ /* 0x000fe200000000bf */
[----:B------:R-:W-:Y:S04]  /*37210*/  STL [R1+0xbc8], R12 ;  /* 0x000bc80c01007387 */ /* 0x000fe80000100800 */
[----:B------:R0:W-:Y:S04]  /*37220*/  STL [R1+0xbc0], R9 ;  /* 0x000bc00901007387 */ /* 0x0001e80000100800 */
[----:B------:R-:W2:Y:S04]  /*37230*/  LDL.LU R37, [R1+0x884] ;  /* 0x0008840001257983 */ /* 0x000ea80000300800 */
[----:B------:R-:W2:Y:S01]  /*37240*/  LDL.LU R35, [R1+0x880] ;  /* 0x0008800001237983 */ /* 0x000ea20000300800 */
[----:B------:R-:W-:-:S02]  /*37250*/  LOP3.LUT R11, R11, 0xffff, RZ, 0xc0, !PT ;  /* 0x0000ffff0b0b7812 */ /* 0x000fc400078ec0ff */
[----:B------:R-:W-:Y:S01]  /*37260*/  LOP3.LUT R10, R10, 0xffff, RZ, 0xc0, !PT ;  /* 0x0000ffff0a0a7812 */ /* 0x000fe200078ec0ff */
[----:B-1----:R-:W-:Y:S01]  /*37270*/  VIADD R7, R7, UR5 ;  /* 0x0000000507077c36 */ /* 0x002fe20008000000 */
[----:B------:R-:W-:Y:S01]  /*37280*/  SHF.R.U32.HI R191, RZ, 0x8, R191 ;  /* 0x00000008ffbf7819 */ /* 0x000fe200000116bf */
[----:B------:R-:W-:Y:S01]  /*37290*/  ULDC UR5, c[0x0][0x248] ;  /* 0x0000920000057ab9 */ /* 0x000fe20000000800 */
[----:B0-----:R-:W-:Y:S02]  /*372a0*/  PRMT R9, R11, 0x3340, R10 ;  /* 0x000033400b097816 */ /* 0x001fe4000000000a */
[----:B------:R-:W-:Y:S02]  /*372b0*/  LOP3.LUT R8, R8, 0xffff, RZ, 0xc0, !PT ;  /* 0x0000ffff08087812 */ /* 0x000fe400078ec0ff */
[----:B------:R-:W-:Y:S01]  /*372c0*/  LOP3.LUT R191, R191, 0xffff, RZ, 0xc0, !PT ;  /* 0x0000ffffbfbf7812 */ /* 0x000fe200078ec0ff */
[----:B------:R0:W-:Y:S03]  /*372d0*/  STL [R1+0x534], R7 ;  /* 0x0005340701007387 */ /* 0x0001e60000100800 */
[----:B------:R-:W-:Y:S01]  /*372e0*/  PRMT R8, R8, 0x3340, R191 ;  /* 0x0000334008087816 */ /* 0x000fe200000000bf */
[----:B------:R-:W-:Y:S04]  /*372f0*/  STL [R1+0xa80], R9 ;  /* 0x000a800901007387 */ /* 0x000fe80000100800 */
[----:B------:R-:W-:Y:S01]  /*37300*/  STL [R1+0xa7c], R8 ;  /* 0x000a7c0801007387 */ /* 0x000fe20000100800 */
[----:B0-----:R-:W-:Y:S01]  /*37310*/  VIADD R7, R7, UR5 ;  /* 0x0000000507077c36 */ /* 0x001fe20008000000 */
[----:B------:R-:W-:-:S04]  /*37320*/  ULDC UR5, c[0x0][0x248] ;  /* 0x0000920000057ab9 */ /* 0x000fc80000000800 */
[----:B------:R0:W-:Y:S02]  /*37330*/  STL [R1+0x564], R7 ;  /* 0x0005640701007387 */ /* 0x0001e40000100800 */
[----:B0-----:R-:W-:Y:S01]  /*37340*/  VIADD R7, R7, UR5 ;  /* 0x0000000507077c36 */ /* 0x001fe20008000000 */
[----:B------:R-:W-:Y:S01]  /*37350*/  LOP3.LUT R187, R187, 0xffff, RZ, 0xc0, !PT ;  /* 0x0000ffffbbbb7812 */ /* 0x000fe200078ec0ff */
[----:B------:R-:W-:Y:S01]  /*37360*/  ULDC UR5, c[0x0][0x248] ;  /* 0x0000920000057ab9 */ /* 0x000fe20000000800 */
[----:B------:R-:W-:Y:S02]  /*37370*/  LOP3.LUT R189, R189, 0xffff, RZ, 0xc0, !PT ;  /* 0x0000ffffbdbd7812 */ /* 0x000fe400078ec0ff */
[----:B---3--:R-:W-:Y:S02]  /*37380*/  LOP3.LUT R9, R41, 0xffff, RZ, 0xc0, !PT ;  /* 0x0000ffff29097812 */ /* 0x008fe400078ec0ff */
[----:B----4-:R-:W-:Y:S02]  /*37390*/  LOP3.LUT R10, R39, 0xffff, RZ, 0xc0, !PT ;  /* 0x0000ffff270a7812 */ /* 0x010fe400078ec0ff */
[----:B------:R-:W-:-:S02]  /*373a0*/  SHF.R.U32.HI R8, RZ, 0x8, R9 ;  /* 0x00000008ff087819 */ /* 0x000fc40000011609 */
[--C-:B------:R-:W-:Y:S02]  /*373b0*/  PRMT R13, R9, 0x3340, R10.reuse ;  /* 0x00003340090d7816 */ /* 0x100fe4000000000a */
[----:B------:R-:W-:Y:S02]  /*373c0*/  SHF.R.U32.HI R9, RZ, 0x8, R10 ;  /* 0x00000008ff097819 */ /* 0x000fe4000001160a */
[----:B------:R-:W-:Y:S01]  /*373d0*/  LOP3.LUT R11, R33, 0xffff, RZ, 0xc0, !PT ;  /* 0x0000ffff210b7812 */ /* 0x000fe200078ec0ff */
[----:B------:R0:W-:Y:S01]  /*373e0*/  STL [R1+0xba0], R13 ;  /* 0x000ba00d01007387 */ /* 0x0001e20000100800 */
[----:B------:R-:W-:Y:S02]  /*373f0*/  LOP3.LUT R8, R8, 0xffff, RZ, 0xc0, !PT ;  /* 0x0000ffff08087812 */ /* 0x000fe400078ec0ff */
[----:B------:R-:W-:Y:S02]  /*37400*/  LOP3.LUT R12, R31, 0xffff, RZ, 0xc0, !PT ;  /* 0x0000ffff1f0c7812 */ /* 0x000fe400078ec0ff */
[----:B------:R-:W-:-:S02]  /*37410*/  LOP3.LUT R9, R9, 0xffff, RZ, 0xc0, !PT ;  /* 0x0000ffff09097812 */ /* 0x000fc400078ec0ff */
[--C-:B0-----:R-:W-:Y:S02]  /*37420*/  PRMT R13, R11, 0x3340, R12.reuse ;  /* 0x000033400b0d7816 */ /* 0x101fe4000000000c */
[----:B------:R-:W-:Y:S02]  /*37430*/  SHF.R.U32.HI R10, RZ, 0x8, R11 ;  /* 0x00000008ff0a7819 */ /* 0x000fe4000001160b */
[----:B------:R-:W-:Y:S01]  /*37440*/  PRMT R8, R8, 0x3340, R9 ;  /* 0x0000334008087816 */ /* 0x000fe20000000009 */
[----:B------:R-:W-:Y:S01]  /*37450*/  STL [R1+0xb9c], R13 ;  /* 0x000b9c0d01007387 */ /* 0x000fe20000100800 */
[----:B------:R-:W-:-:S03]  /*37460*/  SHF.R.U32.HI R11, RZ, 0x8, R12 ;  /* 0x00000008ff0b7819 */ /* 0x000fc6000001160c */
[----:B------:R-:W3:Y:S01]  /*37470*/  LDL.LU R43, [R1+0xcc8] ;  /* 0x000cc800012b7983 */ /* 0x000ee20000300800 */
[----:B------:R-:W-:-:S03]  /*37480*/  LOP3.LUT R10, R10, 0xffff, RZ, 0xc0, !PT ;  /* 0x0000ffff0a0a7812 */ /* 0x000fc600078ec0ff */
[----:B------:R-:W4:Y:S01]  /*37490*/  LDL.LU R41, [R1+0x480] ;  /* 0x0004800001297983 */ /* 0x000f220000300800 */
[----:B------:R-:W-:-:S03]  /*374a0*/  LOP3.LUT R11, R11, 0xffff, RZ, 0xc0, !PT ;  /* 0x0000ffff0b0b7812 */ /* 0x000fc600078ec0ff */
[----:B------:R0:W-:Y:S04]  /*374b0*/  STL [R1+0xa64], R8 ;  /* 0x000a640801007387 */ /* 0x0001e80000100800 */
[----:B------:R1:W-:Y:S04]  /*374c0*/  STL [R1+0x52c], R7 ;  /* 0x00052c0701007387 */ /* 0x0003e80000100800 */
[----:B------:R-:W4:Y:S01]  /*374d0*/  LDL.LU R33, [R1+0xcc4] ;  /* 0x000cc40001217983 */ /* 0x000f220000300800 */
[----:B0-----:R-:W-:-:S03]  /*374e0*/  PRMT R8, R10, 0x3340, R11 ;  /* 0x000033400a087816 */ /* 0x001fc6000000000b */
[----:B------:R-:W4:Y:S04]  /*374f0*/  LDL.LU R31, [R1+0x474] ;  /* 0x00047400011f7983 */ /* 0x000f280000300800 */
[----:B------:R-:W-:Y:S01]  /*37500*/  STL [R1+0xa60], R8 ;  /* 0x000a600801007387 */ /* 0x000fe20000100800 */
[----:B-1----:R-:W-:Y:S01]  /*37510*/  VIADD R7, R7, UR5 ;  /* 0x0000000507077c36 */ /* 0x002fe20008000000 */
[----:B------:R-:W-:-:S04]  /*37520*/  ULDC UR5, c[0x0][0x248] ;  /* 0x0000920000057ab9 */ /* 0x000fc80000000800 */
[----:B------:R0:W-:Y:S02]  /*37530*/  STL [R1+0x648], R7 ;  /* 0x0006480701007387 */ /* 0x0001e40000100800 */
[----:B0-----:R-:W-:Y:S01]  /*37540*/  VIADD R7, R7, UR5 ;  /* 0x0000000507077c36 */ /* 0x001fe20008000000 */
[----:B------:R-:W-:Y:S01]  /*37550*/  ULDC UR5, c[0x0][0x248] ;  /* 0x0000920000057ab9 */ /* 0x000fe20000000800 */
[----:B--2---:R-:W-:Y:S02]  /*37560*/  LOP3.LUT R8, R37, 0xffff, RZ, 0xc0, !PT ;  /* 0x0000ffff25087812 */ /* 0x004fe400078ec0ff */
[----:B------:R-:W-:Y:S02]  /*37570*/  LOP3.LUT R9, R35, 0xffff, RZ, 0xc0, !PT ;  /* 0x0000ffff23097812 */ /* 0x000fe400078ec0ff */
        /* <DEDUP_REMOVED lines=11> */
[----:B0-----:R-:W-:-:S03]  /*37630*/  PRMT R9, R10, 0x3340, R187 ;  /* 0x000033400a097816 */ /* 0x001fc600000000bb */
[----:B------:R0:W-:Y:S04]  /*37640*/  STL [R1+0x54c], R7 ;  /* 0x00054c0701007387 */ /* 0x0001e80000100800 */
[----:B------:R-:W-:Y:S04]  /*37650*/  STL [R1+0xa58], R9 ;  /* 0x000a580901007387 */ /* 0x000fe80000100800 */
        /* <DEDUP_REMOVED lines=12> */
[----:B---3--:R-:W-:Y:S02]  /*37720*/  LOP3.LUT R9, R43, 0xffff, RZ, 0xc0, !PT ;  /* 0x0000ffff2b097812 */ /* 0x008fe400078ec0ff */
[----:B----4-:R-:W-:-:S04]  /*37730*/  LOP3.LUT R10, R41, 0xffff, RZ, 0xc0, !PT ;  /* 0x0000ffff290a7812 */ /* 0x010fc800078ec0ff */
[--C-:B------:R-:W-:Y:S02]  /*37740*/  PRMT R13, R9, 0x3340, R10.reuse ;  /* 0x00003340090d7816 */ /* 0x100fe4000000000a */
[----:B------:R-:W-:Y:S02]  /*37750*/  SHF.R.U32.HI R8, RZ, 0x8, R9 ;  /* 0x00000008ff087819 */ /* 0x000fe40000011609 */
[----:B------:R-:W-:Y:S01]  /*37760*/  SHF.R.U32.HI R9, RZ, 0x8, R10 ;  /* 0x00000008ff097819 */ /* 0x000fe2000001160a */
[----:B------:R0:W-:Y:S01]  /*37770*/  STL [R1+0xb7c], R13 ;  /* 0x000b7c0d01007387 */ /* 0x0001e20000100800 */
[----:B------:R-:W-:Y:S02]  /*37780*/  LOP3.LUT R11, R33, 0xffff, RZ, 0xc0, !PT ;  /* 0x0000ffff210b7812 */ /* 0x000fe400078ec0ff */
[----:B------:R-:W-:-:S04]  /*37790*/  LOP3.LUT R12, R31, 0xffff, RZ, 0xc0, !PT ;  /* 0x0000ffff1f0c7812 */ /* 0x000fc800078ec0ff */
[--C-:B0-----:R-:W-:Y:S02]  /*377a0*/  PRMT R13, R11, 0x3340, R12.reuse ;  /* 0x000033400b0d7816 */ /* 0x101fe4000000000c */
[----:B------:R-:W-:Y:S02]  /*377b0*/  LOP3.LUT R8, R8, 0xffff, RZ, 0xc0, !PT ;  /* 0x0000ffff08087812 */ /* 0x000fe400078ec0ff */
[----:B------:R-:W-:Y:S01]  /*377c0*/  LOP3.LUT R9, R9, 0xffff, RZ, 0xc0, !PT ;  /* 0x0000ffff09097812 */ /* 0x000fe200078ec0ff */
[----:B------:R-:W-:Y:S01]  /*377d0*/  STL [R1+0xb78], R13 ;  /* 0x000b780d01007387 */ /* 0x000fe20000100800 */
[----:B------:R-:W-:Y:S02]  /*377e0*/  SHF.R.U32.HI R10, RZ, 0x8, R11 ;  /* 0x00000008ff0a7819 */ /* 0x000fe4000001160b */
[----:B------:R-:W-:Y:S01]  /*377f0*/  SHF.R.U32.HI R11, RZ, 0x8, R12 ;  /* 0x00000008ff0b7819 */ /* 0x000fe2000001160c */
[----:B------:R-:W3:Y:S01]  /*37800*/  LDL.LU R41, [R1+0xcd0] ;  /* 0x000cd00001297983 */ /* 0x000ee20000300800 */
[----:B------:R-:W-:-:S03]  /*37810*/  PRMT R8, R8, 0x3340, R9 ;  /* 0x0000334008087816 */ /* 0x000fc60000000009 */
[----:B------:R-:W4:Y:S01]  /*37820*/  LDL.LU R33, [R1+0x494] ;  /* 0x0004940001217983 */ /* 0x000f220000300800 */
[----:B------:R-:W-:Y:S02]  /*37830*/  LOP3.LUT R10, R10, 0xffff, RZ, 0xc0, !PT ;  /* 0x0000ffff0a0a7812 */ /* 0x000fe400078ec0ff */
[----:B------:R-:W-:Y:S01]  /*37840*/  LOP3.LUT R11, R11, 0xffff, RZ, 0xc0, !PT ;  /* 0x0000ffff0b0b7812 */ /* 0x000fe200078ec0ff */
[----:B------:R-:W-:Y:S04]  /*37850*/  STL [R1+0x53c], R7 ;  /* 0x00053c0701007387 */ /* 0x000fe80000100800 */
[----:B------:R-:W4:Y:S04]  /*37860*/  LDL.LU R31, [R1+0x88c] ;  /* 0x00088c00011f7983 */ /* 0x000f280000300800 */
[----:B------:R0:W-:Y:S02]  /*37870*/  STL [R1+0xa48], R8 ;  /* 0x000a480801007387 */ /* 0x0001e40000100800 */
[----:B0-----:R-:W-:-:S05]  /*37880*/  PRMT R8, R10, 0x3340, R11 ;  /* 0x000033400a087816 */ /* 0x001fca000000000b */
[----:B------:R2:W-:Y:S01]  /*37890*/  STL [R1+0xa44], R8 ;  /* 0x000a440801007387 */ /* 0x0005e20000100800 */
[----:B------:R-:W-:Y:S01]  /*378a0*/  VIADD R7, R7, UR5 ;  /* 0x0000000507077c36 */ /* 0x000fe20008000000 */
[----:B------:R-:W-:-:S04]  /*378b0*/  ULDC UR5, c[0x0][0x248] ;  /* 0x0000920000057ab9 */ /* 0x000fc80000000800 */
[----:B------:R0:W-:Y:S01]  /*378c0*/  STL [R1+0x658], R7 ;  /* 0x0006580701007387 */ /* 0x0001e20000100800 */
[----:B--2---:R-:W-:Y:S02]  /*378d0*/  LOP3.LUT R8, R39, 0xffff, RZ, 0xc0, !PT ;  /* 0x0000ffff27087812 */ /* 0x004fe400078ec0ff */
[----:B------:R-:W-:Y:S02]  /*378e0*/  LOP3.LUT R10, R37, 0xffff, RZ, 0xc0, !PT ;  /* 0x0000ffff250a7812 */ /* 0x000fe400078ec0ff */
[--C-:B------:R-:W-:Y:S02]  /*378f0*/  PRMT R12, R8, 0x3340, R183.reuse ;  /* 0x00003340080c7816 */ /* 0x100fe400000000b7 */
[----:B------:R-:W-:Y:S02]  /*37900*/  SHF.R.U32.HI R11, RZ, 0x8, R8 ;  /* 0x00000008ff0b7819 */ /* 0x000fe40000011608 */
[----:B------:R-:W-:Y:S02]  /*37910*/  SHF.R.U32.HI R183, RZ, 0x8, R183 ;  /* 0x00000008ffb77819 */ /* 0x000fe400000116b7 */
[----:B------:R-:W-:-:S02]  /*37920*/  SHF.R.U32.HI R8, RZ, 0x8, R10 ;  /* 0x00000008ff087819 */ /* 0x000fc4000001160a */
[----:B------:R-:W-:Y:S02]  /*37930*/  LOP3.LUT R9, R35, 0xffff, RZ, 0xc0, !PT ;  /* 0x0000ffff23097812 */ /* 0x000fe400078ec0ff */
[----:B------:R-:W-:Y:S02]  /*37940*/  LOP3.LUT R11, R11, 0xffff, RZ, 0xc0, !PT ;  /* 0x0000ffff0b0b7812 */ /* 0x000fe400078ec0ff */
[--C-:B------:R-:W-:Y:S02]  /*37950*/  PRMT R10, R10, 0x3340, R9.reuse ;  /* 0x000033400a0a7816 */ /* 0x100fe40000000009 */
        /* <DEDUP_REMOVED lines=14> */
[----:B------:R-:W-:-:S05]  /*37a40*/  PRMT R8, R8, 0x3340, R9 ;  /* 0x0000334008087816 */ /* 0x000fca0000000009 */
        /* <DEDUP_REMOVED lines=8> */
[----:B---3--:R-:W-:Y:S02]  /*37ad0*/  LOP3.LUT R10, R41, 0xffff, RZ, 0xc0, !PT ;  /* 0x0000ffff290a7812 */ /* 0x008fe400078ec0ff */
[----:B----4-:R-:W-:Y:S02]  /*37ae0*/  LOP3.LUT R8, R33, 0xffff, RZ, 0xc0, !PT ;  /* 0x0000ffff21087812 */ /* 0x010fe400078ec0ff */
[----:B------:R-:W-:Y:S02]  /*37af0*/  SHF.R.U32.HI R11, RZ, 0x8, R10 ;  /* 0x00000008ff0b7819 */ /* 0x000fe4000001160a */
[----:B------:R-:W-:-:S02]  /*37b00*/  PRMT R12, R10, 0x3340, R8 ;  /* 0x000033400a0c7816 */ /* 0x000fc40000000008 */
[----:B------:R-:W-:Y:S02]  /*37b10*/  SHF.R.U32.HI R8, RZ, 0x8, R8 ;  /* 0x00000008ff087819 */ /* 0x000fe40000011608 */
[----:B------:R-:W-:Y:S02]  /*37b20*/  LOP3.LUT R9, R31, 0xffff, RZ, 0xc0, !PT ;  /* 0x0000ffff1f097812 */ /* 0x000fe400078ec0ff */
[----:B------:R-:W-:Y:S02]  /*37b30*/  LOP3.LUT R11, R11, 0xffff, RZ, 0xc0, !PT ;  /* 0x0000ffff0b0b7812 */ /* 0x000fe400078ec0ff */
[----:B------:R-:W-:Y:S02]  /*37b40*/  SHF.R.U32.HI R10, RZ, 0x8, R9 ;  /* 0x00000008ff0a7819 */ /* 0x000fe40000011609 */
[----:B------:R-:W-:Y:S02]  /*37b50*/  LOP3.LUT R8, R8, 0xffff, RZ, 0xc0, !PT ;  /* 0x0000ffff08087812 */ /* 0x000fe400078ec0ff */
[----:B------:R-:W-:Y:S01]  /*37b60*/  PRMT R9, R9, 0x3340, R179 ;  /* 0x0000334009097816 */ /* 0x000fe200000000b3 */
[----:B------:R-:W-:Y:S01]  /*37b70*/  STL [R1+0xb44], R12 ;  /* 0x000b440c01007387 */ /* 0x000fe20000100800 */
[----:B------:R-:W-:-:S02]  /*37b80*/  PRMT R8, R11, 0x3340, R8 ;  /* 0x000033400b087816 */ /* 0x000fc40000000008 */
[----:B------:R-:W-:Y:S01]  /*37b90*/  SHF.R.U32.HI R179, RZ, 0x8, R179 ;  /* 0x00000008ffb37819 */ /* 0x000fe200000116b3 */
[----:B------:R-:W-:Y:S01]  /*37ba0*/  STL [R1+0xb40], R9 ;  /* 0x000b400901007387 */ /* 0x000fe20000100800 */
[----:B------:R-:W-:-:S03]  /*37bb0*/  LOP3.LUT R10, R10, 0xffff, RZ, 0xc0, !PT ;  /* 0x0000ffff0a0a7812 */ /* 0x000fc600078ec0ff */
[----:B------:R-:W3:Y:S01]  /*37bc0*/  LDL.LU R43, [R1+0xcd8] ;  /* 0x000cd800012b7983 */ /* 0x000ee20000300800 */
[----:B------:R-:W-:-:S03]  /*37bd0*/  LOP3.LUT R179, R179, 0xffff, RZ, 0xc0, !PT ;  /* 0x0000ffffb3b37812 */ /* 0x000fc600078ec0ff */
[----:B------:R-:W4:Y:S04]  /*37be0*/  LDL.LU R33, [R1+0x4a0] ;  /* 0x0004a00001217983 */ /* 0x000f280000300800 */
[----:B------:R0:W-:Y:S04]  /*37bf0*/  STL [R1+0x7fc], R8 ;  /* 0x0007fc0801007387 */ /* 0x0001e80000100800 */
[----:B------:R1:W-:Y:S04]  /*37c00*/  STL [R1+0x650], R7 ;  /* 0x0006500701007387 */ /* 0x0003e80000100800 */
[----:B------:R-:W4:Y:S01]  /*37c10*/  LDL.LU R31, [R1+0x894] ;  /* 0x00089400011f7983 */ /* 0x000f220000300800 */
[----:B0-----:R-:W-:-:S05]  /*37c20*/  PRMT R8, R10, 0x3340, R179 ;  /* 0x000033400a087816 */ /* 0x001fca00000000b3 */
        /* <DEDUP_REMOVED lines=12> */
[----:B------:R-:W-:Y:S02]  /*37cf0*/  LOP3.LUT R9, R35, 0xffff, RZ, 0xc0, !PT ;  /* 0x0000ffff23097812 */ /* 0x000fe400078ec0ff */
[----:B------:R-:W-:Y:S02]  /*37d00*/  LOP3.LUT R11, R11, 0xffff, RZ, 0xc0, !PT ;  /* 0x0000ffff0b0b7812 */ /* 0x000fe400078ec0ff */
[----:B------:R-:W-:Y:S02]  /*37d10*/  PRMT R10, R10, 0x3340, R9 ;  /* 0x000033400a0a7816 */ /* 0x000fe40000000009 */
[----:B------:R-:W-:Y:S01]  /*37d20*/  LOP3.LUT R181, R181, 0xffff, RZ, 0xc0, !PT ;  /* 0x0000ffffb5b57812 */ /* 0x000fe200078ec0ff */
[----:B------:R-:W-:Y:S04]  /*37d30*/  STL [R1+0xb34], R12 ;  /* 0x000b340c01007387 */ /* 0x000fe80000100800 */
[----:B------:R0:W-:Y:S04]  /*37d40*/  STL [R1+0xb30], R10 ;  /* 0x000b300a01007387 */ /* 0x0001e80000100800 */
[----:B------:R-:W2:Y:S04]  /*37d50*/  LDL.LU R41, [R1+0xce0] ;  /* 0x000ce00001297983 */ /* 0x000ea80000300800 */
[----:B------:R-:W2:Y:S01]  /*37d60*/  LDL.LU R39, [R1+0x4b0] ;  /* 0x0004b00001277983 */ /* 0x000ea20000300800 */
[----:B0-----:R-:W-:-:S03]  /*37d70*/  PRMT R10, R11, 0x3340, R181 ;  /* 0x000033400b0a7816 */ /* 0x001fc600000000b5 */
[----:B------:R0:W-:Y:S04]  /*37d80*/  STL [R1+0x654], R7 ;  /* 0x0006540701007387 */ /* 0x0001e80000100800 */
[----:B------:R-:W2:Y:S04]  /*37d90*/  LDL.LU R37, [R1+0xcdc] ;  /* 0x000cdc0001257983 */ /* 0x000ea80000300800 */
[----:B------:R-:W-:Y:S04]  /*37da0*/  STL [R1+0x7f4], R10 ;  /* 0x0007f40a01007387 */ /* 0x000fe80000100800 */
[----:B------:R-:W2:Y:S01]  /*37db0*/  LDL.LU R35, [R1+0x4ac] ;  /* 0x0004ac0001237983 */ /* 0x000ea20000300800 */
[----:B------:R-:W-:-:S02]  /*37dc0*/  SHF.R.U32.HI R9, RZ, 0x8, R9 ;  /* 0x00000008ff097819 */ /* 0x000fc40000011609 */
[----:B------:R-:W-:Y:S02]  /*37dd0*/  LOP3.LUT R8, R8, 0xffff, RZ, 0xc0, !PT ;  /* 0x0000ffff08087812 */ /* 0x000fe400078ec0ff */
[----:B------:R-:W-:-:S04]  /*37de0*/  LOP3.LUT R9, R9, 0xffff, RZ, 0xc0, !PT ;  /* 0x0000ffff09097812 */ /* 0x000fc800078ec0ff */
[----:B------:R-:W-:Y:S02]  /*37df0*/  PRMT R8, R8, 0x3340, R9 ;  /* 0x0000334008087816 */ /* 0x000fe40000000009 */
[----:B------:R-:W-:-:S03]  /*37e00*/  LOP3.LUT R175, R175, 0xffff, RZ, 0xc0, !PT ;  /* 0x0000ffffafaf7812 */ /* 0x000fc600078ec0ff */
[----:B------:R-:W-:Y:S01]  /*37e10*/  STL [R1+0x7ec], R8 ;  /* 0x0007ec0801007387 */ /* 0x000fe20000100800 */
[----:B0-----:R-:W-:Y:S01]  /*37e20*/  VIADD R7, R7, UR5 ;  /* 0x0000000507077c36 */ /* 0x001fe20008000000 */
        /* <DEDUP_REMOVED lines=8> */
[----:B------:R-:W-:-:S04]  /*37eb0*/  LOP3.LUT R9, R31, 0xffff, RZ, 0xc0, !PT ;  /* 0x0000ffff1f097812 */ /* 0x000fc800078ec0ff */
[----:B------:R-:W-:Y:S02]  /*37ec0*/  SHF.R.U32.HI R10, RZ, 0x8, R9 ;  /* 0x00000008ff0a7819 */ /* 0x000fe40000011609 */
[--C-:B------:R-:W-:Y:S02]  /*37ed0*/  PRMT R9, R9, 0x3340, R175.reuse ;  /* 0x0000334009097816 */ /* 0x100fe400000000af */
[----:B------:R-:W-:Y:S01]  /*37ee0*/  SHF.R.U32.HI R8, RZ, 0x8, R8 ;  /* 0x00000008ff087819 */ /* 0x000fe20000011608 */
[----:B------:R-:W-:Y:S01]  /*37ef0*/  STL [R1+0xb20], R12 ;  /* 0x000b200c01007387 */ /* 0x000fe20000100800 */
[----:B------:R-:W-:Y:S02]  /*37f00*/  LOP3.LUT R11, R11, 0xffff, RZ, 0xc0, !PT ;  /* 0x0000ffff0b0b7812 */ /* 0x000fe400078ec0ff */
[----:B------:R-:W-:Y:S01]  /*37f10*/  LOP3.LUT R8, R8, 0xffff, RZ, 0xc0, !PT ;  /* 0x0000ffff08087812 */ /* 0x000fe200078ec0ff */
[----:B------:R-:W-:Y:S01]  /*37f20*/  STL [R1+0xb1c], R9 ;  /* 0x000b1c0901007387 */ /* 0x000fe20000100800 */
[----:B------:R-:W-:-:S03]  /*37f30*/  SHF.R.U32.HI R175, RZ, 0x8, R175 ;  /* 0x00000008ffaf7819 */ /* 0x000fc600000116af */
[----:B------:R-:W3:Y:S01]  /*37f40*/  LDL.LU R33, [R1+0x89c] ;  /* 0x00089c0001217983 */ /* 0x000ee20000300800 */
[----:B------:R-:W-:-:S03]  /*37f50*/  PRMT R8, R11, 0x3340, R8 ;  /* 0x000033400b087816 */ /* 0x000fc60000000008 */
[----:B------:R-:W4:Y:S01]  /*37f60*/  LDL.LU R31, [R1+0x898] ;  /* 0x00089800011f7983 */ /* 0x000f220000300800 */
[----:B------:R-:W-:Y:S02]  /*37f70*/  LOP3.LUT R10, R10, 0xffff, RZ, 0xc0, !PT ;  /* 0x0000ffff0a0a7812 */ /* 0x000fe400078ec0ff */
[----:B------:R-:W-:Y:S01]  /*37f80*/  LOP3.LUT R175, R175, 0xffff, RZ, 0xc0, !PT ;  /* 0x0000ffffafaf7812 */ /* 0x000fe200078ec0ff */
[----:B------:R-:W-:Y:S04]  /*37f90*/  STL [R1+0x65c], R7 ;  /* 0x00065c0701007387 */ /* 0x000fe80000100800 */
[----:B------:R0:W-:Y:S02]  /*37fa0*/  STL [R1+0x7e4], R8 ;  /* 0x0007e40801007387 */ /* 0x0001e40000100800 */
[----:B0-----:R-:W-:Y:S01]  /*37fb0*/  PRMT R8, R10, 0x3340, R175 ;  /* 0x000033400a087816 */ /* 0x001fe200000000af */
[----:B------:R-:W-:Y:S01]  /*37fc0*/  VIADD R7, R7, UR5 ;  /* 0x0000000507077c36 */ /* 0x000fe20008000000 */
[----:B------:R-:W-:-:S03]  /*37fd0*/  ULDC UR5, c[0x0][0x248] ;  /* 0x0000920000057ab9 */ /* 0x000fc60000000800 */
[----:B------:R-:W-:Y:S04]  /*37fe0*/  STL [R1+0x7e0], R8 ;  /* 0x0007e00801007387 */ /* 0x000fe80000100800 */
[----:B------:R0:W-:Y:S02]  /*37ff0*/  STL [R1+0x670], R7 ;  /* 0x0006700701007387 */ /* 0x0001e40000100800 */
[----:B0-----:R-:W-:Y:S01]  /*38000*/  VIADD R7, R7, UR5 ;  /* 0x0000000507077c36 */ /* 0x001fe20008000000 */
[----:B------:R-:W-:Y:S01]  /*38010*/  ULDC UR5, c[0x0][0x248] ;  /* 0x0000920000057ab9 */ /* 0x000fe20000000800 */
[----:B--2---:R-:W-:Y:S02]  /*38020*/  LOP3.LUT R11, R41, 0xffff, RZ, 0xc0, !PT ;  /* 0x0000ffff290b7812 */ /* 0x004fe400078ec0ff */
[----:B------:R-:W-:-:S02]  /*38030*/  LOP3.LUT R12, R39, 0xffff, RZ, 0xc0, !PT ;  /* 0x0000ffff270c7812 */ /* 0x000fc400078ec0ff */
[----:B------:R-:W-:Y:S02]  /*38040*/  SHF.R.U32.HI R10, RZ, 0x8, R11 ;  /* 0x00000008ff0a7819 */ /* 0x000fe4000001160b */
[--C-:B------:R-:W-:Y:S02]  /*38050*/  PRMT R13, R11, 0x3340, R12.reuse ;  /* 0x000033400b0d7816 */ /* 0x100fe4000000000c */
[----:B------:R-:W-:Y:S02]  /*38060*/  LOP3.LUT R9, R37, 0xffff, RZ, 0xc0, !PT ;  /* 0x0000ffff25097812 */ /* 0x000fe400078ec0ff */
[----:B------:R-:W-:Y:S02]  /*38070*/  SHF.R.U32.HI R12, RZ, 0x8, R12 ;  /* 0x00000008ff0c7819 */ /* 0x000fe4000001160c */
[----:B------:R-:W-:Y:S02]  /*38080*/  SHF.R.U32.HI R11, RZ, 0x8, R9 ;  /* 0x00000008ff0b7819 */ /* 0x000fe40000011609 */
[----:B------:R-:W-:-:S02]  /*38090*/  LOP3.LUT R8, R35, 0xffff, RZ, 0xc0, !PT ;  /* 0x0000ffff23087812 */ /* 0x000fc400078ec0ff */
[----:B------:R-:W-:Y:S02]  /*380a0*/  LOP3.LUT R10, R10, 0xffff, RZ, 0xc0, !PT ;  /* 0x0000ffff0a0a7812 */ /* 0x000fe400078ec0ff */
[----:B------:R-:W-:Y:S02]  /*380b0*/  PRMT R9, R9, 0x3340, R8 ;  /* 0x0000334009097816 */ /* 0x000fe40000000008 */
        /* <DEDUP_REMOVED lines=8> */
[----:B------:R-:W2:Y:S04]  /*38140*/  LDL.LU R37, [R1+0xe48] ;  /* 0x000e480001257983 */ /* 0x000ea80000300800 */
[----:B------:R-:W2:Y:S01]  /*38150*/  LDL.LU R35, [R1+0x4bc] ;  /* 0x0004bc0001237983 */ /* 0x000ea20000300800 */
[----:B------:R-:W-:-:S02]  /*38160*/  SHF.R.U32.HI R8, RZ, 0x8, R8 ;  /* 0x00000008ff087819 */ /* 0x000fc40000011608 */
[----:B------:R-:W-:Y:S02]  /*38170*/  LOP3.LUT R11, R11, 0xffff, RZ, 0xc0, !PT ;  /* 0x0000ffff0b0b7812 */ /* 0x000fe400078ec0ff */
[----:B------:R-:W-:-:S04]  /*38180*/  LOP3.LUT R8, R8, 0xffff, RZ, 0xc0, !PT ;  /* 0x0000ffff08087812 */ /* 0x000fc800078ec0ff */
[----:B------:R-:W-:Y:S02]  /*38190*/  PRMT R8, R11, 0x3340, R8 ;  /* 0x000033400b087816 */ /* 0x000fe40000000008 */
[----:B------:R-:W-:Y:S01]  /*381a0*/  LOP3.LUT R12, R2, 0xffff, RZ, 0xc0, !PT ;  /* 0x0000ffff020c7812 */ /* 0x000fe200078ec0ff */
[----:B0-----:R-:W-:Y:S01]  /*381b0*/  VIADD R7, R7, UR5 ;  /* 0x0000000507077c36 */ /* 0x001fe20008000000 */
[----:B------:R-:W-:Y:S01]  /*381c0*/  ULDC UR5, c[0x0][0x248] ;  /* 0x0000920000057ab9 */ /* 0x000fe20000000800 */
[----:B------:R0:W-:Y:S04]  /*381d0*/  STL [R1+0x7b8], R8 ;  /* 0x0007b80801007387 */ /* 0x0001e80000100800 */
[----:B------:R-:W2:Y:S01]  /*381e0*/  LDL.LU R2, [R1+0x14a0] ;  /* 0x0014a00001027983 */ /* 0x000ea20000300800 */
[----:B0-----:R-:W-:-:S03]  /*381f0*/  LOP3.LUT R8, R14, 0xffff, RZ, 0xc0, !PT ;  /* 0x0000ffff0e087812 */ /* 0x001fc600078ec0ff */
[----:B------:R0:W-:Y:S04]  /*38200*/  STL [R1+0x67c], R7 ;  /* 0x00067c0701007387 */ /* 0x0001e80000100800 */
[----:B------:R-:W2:Y:S01]  /*38210*/  LDL.LU R14, [R1+0x149c] ;  /* 0x00149c00010e7983 */ /* 0x000ea20000300800 */
[----:B0-----:R-:W-:Y:S01]  /*38220*/  VIADD R7, R7, UR5 ;  /* 0x0000000507077c36 */ /* 0x001fe20008000000 */
[----:B------:R-:W-:Y:S01]  /*38230*/  ULDC UR5, c[0x0][0x248] ;  /* 0x0000920000057ab9 */ /* 0x000fe20000000800 */
[----:B---3--:R-:W-:Y:S02]  /*38240*/  LOP3.LUT R11, R33, 0xffff, RZ, 0xc0, !PT ;  /* 0x0000ffff210b7812 */ /* 0x008fe400078ec0ff */
[----:B----4-:R-:W-:Y:S02]  /*38250*/  LOP3.LUT R9, R31, 0xffff, RZ, 0xc0, !PT ;  /* 0x0000ffff1f097812 */ /* 0x010fe400078ec0ff */
[----:B------:R-:W-:-:S02]  /*38260*/  PRMT R13, R11, 0x3340, R12 ;  /* 0x000033400b0d7816 */ /* 0x000fc4000000000c */
[----:B------:R-:W-:Y:S02]  /*38270*/  SHF.R.U32.HI R10, RZ, 0x8, R11 ;  /* 0x00000008ff0a7819 */ /* 0x000fe4000001160b */
        /* <DEDUP_REMOVED lines=10> */
[----:B------:R0:W-:Y:S01]  /*38320*/  STL [R1+0x678], R7 ;  /* 0x0006780701007387 */ /* 0x0001e20000100800 */
[----:B------:R-:W-:-:S03]  /*38330*/  SHF.R.U32.HI R8, RZ, 0x8, R8 ;  /* 0x00000008ff087819 */ /* 0x000fc60000011608 */
[----:B------:R-:W-:Y:S04]  /*38340*/  STL [R1+0x7a4], R9 ;  /* 0x0007a40901007387 */ /* 0x000fe80000100800 */
[----:B------:R-:W4:Y:S01]  /*38350*/  LDL.LU R31, [R1+0x688] ;  /* 0x00068800011f7983 */ /* 0x000f220000300800 */
[----:B------:R-:W-:Y:S02]  /*38360*/  LOP3.LUT R11, R11, 0xffff, RZ, 0xc0, !PT ;  /* 0x0000ffff0b0b7812 */ /* 0x000fe400078ec0ff */
[----:B------:R-:W-:-:S04]  /*38370*/  LOP3.LUT R8, R8, 0xffff, RZ, 0xc0, !PT ;  /* 0x0000ffff08087812 */ /* 0x000fc800078ec0ff */
[----:B------:R-:W-:Y:S01]  /*38380*/  PRMT R8, R11, 0x3340, R8 ;  /* 0x000033400b087816 */ /* 0x000fe20000000008 */
[----:B0-----:R-:W-:Y:S01]  /*38390*/  VIADD R7, R7, UR5 ;  /* 0x0000000507077c36 */ /* 0x001fe20008000000 */
        /* <DEDUP_REMOVED lines=8> */
[----:B------:R-:W-:Y:S02]  /*38420*/  PRMT R13, R11, 0x3340, R12 ;  /* 0x000033400b0d7816 */ /* 0x000fe4000000000c */
[----:B------:R-:W-:Y:S02]  /*38430*/  LOP3.LUT R9, R37, 0xffff, RZ, 0xc0, !PT ;  /* 0x0000ffff25097812 */ /* 0x000fe400078ec0ff */
[----:B------:R-:W-:Y:S02]  /*38440*/  LOP3.LUT R8, R35, 0xffff, RZ, 0xc0, !PT ;  /* 0x0000ffff23087812 */ /* 0x000fe400078ec0ff */
[----:B------:R-:W-:Y:S02]  /*38450*/  SHF.R.U32.HI R11, RZ, 0x8, R9 ;  /* 0x00000008ff0b7819 */ /* 0x000fe40000011609 */
[----:B------:R-:W-:Y:S01]  /*38460*/  PRMT R9, R9, 0x3340, R8 ;  /* 0x0000334009097816 */ /* 0x000fe20000000008 */
[----:B------:R-:W-:Y:S04]  /*38470*/  STL [R1+0xaf0], R13 ;  /* 0x000af00d01007387 */ /* 0x000fe80000100800 */
[----:B------:R0:W-:Y:S04]  /*38480*/  STL [R1+0xaec], R9 ;  /* 0x000aec0901007387 */ /* 0x0001e80000100800 */
        /* <DEDUP_REMOVED lines=9> */
[----:B------:R-:W-:Y:S02]  /*38520*/  LOP3.LUT R8, R8, 0xffff, RZ, 0xc0, !PT ;  /* 0x0000ffff08087812 */ /* 0x000fe400078ec0ff */
[----:B0-----:R-:W-:-:S02]  /*38530*/  PRMT R9, R10, 0x3340, R12 ;  /* 0x000033400a097816 */ /* 0x001fc4000000000c */
[----:B------:R-:W-:Y:S02]  /*38540*/  PRMT R8, R11, 0x3340, R8 ;  /* 0x000033400b087816 */ /* 0x000fe40000000008 */
[----:B------:R-:W-:Y:S01]  /*38550*/  LOP3.LUT R12, R3, 0xffff, RZ, 0xc0, !PT ;  /* 0x0000ffff030c7812 */ /* 0x000fe200078ec0ff */
[----:B------:R-:W-:Y:S01]  /*38560*/  STL [R1+0x7a0], R9 ;  /* 0x0007a00901007387 */ /* 0x000fe20000100800 */
[----:B-1----:R-:W-:Y:S01]  /*38570*/  VIADD R7, R7, UR5 ;  /* 0x0000000507077c36 */ /* 0x002fe20008000000 */
[----:B------:R-:W-:Y:S02]  /*38580*/  ULDC UR5, c[0x0][0x248] ;  /* 0x0000920000057ab9 */ /* 0x000fe40000000800 */
[----:B------:R-:W-:Y:S04]  /*38590*/  STL [R1+0x79c], R8 ;  /* 0x00079c0801007387 */ /* 0x000fe80000100800 */
[----:B------:R-:W2:Y:S04]  /*385a0*/  LDL.LU R3, [R1+0x1498] ;  /* 0x0014980001037983 */ /* 0x000ea80000300800 */
[----:B------:R0:W-:Y:S02]  /*385b0*/  STL [R1+0x68c], R7 ;  /* 0x00068c0701007387 */ /* 0x0001e40000100800 */
[----:B0-----:R-:W-:Y:S01]  /*385c0*/  VIADD R7, R7, UR5 ;  /* 0x0000000507077c36 */ /* 0x001fe20008000000 */
[----:B------:R-:W-:Y:S01]  /*385d0*/  ULDC UR5, c[0x0][0x248] ;  /* 0x0000920000057ab9 */ /* 0x000fe20000000800 */
[----:B---3--:R-:W-:-:S02]  /*385e0*/  LOP3.LUT R11, R39, 0xffff, RZ, 0xc0, !PT ;  /* 0x0000ffff270b7812 */ /* 0x008fc400078ec0ff */
[----:B----4-:R-:W-:Y:S02]  /*385f0*/  LOP3.LUT R9, R33, 0xffff, RZ, 0xc0, !PT ;  /* 0x0000ffff21097812 */ /* 0x010fe400078ec0ff */
[--C-:B------:R-:W-:Y:S02]  /*38600*/  PRMT R13, R11, 0x3340, R12.reuse ;  /* 0x000033400b0d7816 */ /* 0x100fe4000000000c */
[----:B------:R-:W-:Y:S02]  /*38610*/  SHF.R.U32.HI R10, RZ, 0x8, R11 ;  /* 0x00000008ff0a7819 */ /* 0x000fe4000001160b */
[----:B------:R-:W-:Y:S02]  /*38620*/  SHF.R.U32.HI R12, RZ, 0x8, R12 ;  /* 0x00000008ff0c7819 */ /* 0x000fe4000001160c */
[----:B------:R-:W-:Y:S02]  /*38630*/  SHF.R.U32.HI R11, RZ, 0x8, R9 ;  /* 0x00000008ff0b7819 */ /* 0x000fe40000011609 */
[----:B------:R-:W-:-:S02]  /*38640*/  LOP3.LUT R8, R31, 0xffff, RZ, 0xc0, !PT ;  /* 0x0000ffff1f087812 */ /* 0x000fc400078ec0ff */
[----:B------:R-:W-:Y:S02]  /*38650*/  LOP3.LUT R10, R10, 0xffff, RZ, 0xc0, !PT ;  /* 0x0000ffff0a0a7812 */ /* 0x000fe400078ec0ff */
[--C-:B------:R-:W-:Y:S02]  /*38660*/  PRMT R9, R9, 0x3340, R8.reuse ;  /* 0x0000334009097816 */ /* 0x100fe40000000008 */
[----:B------:R-:W-:Y:S01]  /*38670*/  LOP3.LUT R12, R12, 0xffff, RZ, 0xc0, !PT ;  /* 0x0000ffff0c0c7812 */ /* 0x000fe200078ec0ff */
[----:B------:R-:W-:Y:S04]  /*38680*/  STL [R1+0xae0], R13 ;  /* 0x000ae00d01007387 */ /* 0x000fe80000100800 */
[----:B------:R0:W-:Y:S01]  /*38690*/  STL [R1+0xad4], R9 ;  /* 0x000ad40901007387 */ /* 0x0001e20000100800 */
[----:B------:R-:W-:-:S03]  /*386a0*/  SHF.R.U32.HI R8, RZ, 0x8, R8 ;  /* 0x00000008ff087819 */ /* 0x000fc60000011608 */
[----:B------:R-:W3:Y:S04]  /*386b0*/  LDL.LU R39, [R1+0x8a8] ;  /* 0x0008a80001277983 */ /* 0x000ee80000300800 */
[----:B------:R-:W4:Y:S01]  /*386c0*/  LDL.LU R33, [R1+0xe58] ;  /* 0x000e580001217983 */ /* 0x000f220000300800 */
[----:B0-----:R-:W-:-:S03]  /*386d0*/  PRMT R9, R10, 0x3340, R12 ;  /* 0x000033400a097816 */ /* 0x001fc6000000000c */
[----:B------:R0:W-:Y:S04]  /*386e0*/  STL [R1+0x688], R7 ;  /* 0x0006880701007387 */ /* 0x0001e80000100800 */
[----:B------:R-:W-:Y:S01]  /*386f0*/  STL [R1+0x790], R9 ;  /* 0x0007900901007387 */ /* 0x000fe20000100800 */
[----:B------:R-:W-:-:S03]  /*38700*/  LOP3.LUT R11, R11, 0xffff, RZ, 0xc0, !PT ;  /* 0x0000ffff0b0b7812 */ /* 0x000fc600078ec0ff */
[----:B------:R-:W4:Y:S01]  /*38710*/  LDL.LU R31, [R1+0x698] ;  /* 0x00069800011f7983 */ /* 0x000f220000300800 */
[----:B------:R-:W-:-:S04]  /*38720*/  LOP3.LUT R8, R8, 0xffff, RZ, 0xc0, !PT ;  /* 0x0000ffff08087812 */ /* 0x000fc800078ec0ff */
[----:B------:R-:W-:Y:S01]  /*38730*/  PRMT R8, R11, 0x3340, R8 ;  /* 0x000033400b087816 */ /* 0x000fe20000000008 */
[----:B0-----:R-:W-:Y:S01]  /*38740*/  VIADD R7, R7, UR5 ;  /* 0x0000000507077c36 */ /* 0x001fe20008000000 */
[----:B------:R-:W-:-:S03]  /*38750*/  ULDC UR5, c[0x0][0x248] ;  /* 0x0000920000057ab9 */ /* 0x000fc60000000800 */
[----:B------:R0:W-:Y:S04]  /*38760*/  STL [R1+0x77c], R8 ;  /* 0x00077c0801007387 */ /* 0x0001e80000100800 */
[----:B------:R1:W-:Y:S01]  /*38770*/  STL [R1+0x694], R7 ;  /* 0x0006940701007387 */ /* 0x0003e20000100800 */
[----:B0-----:R-:W-:-:S03]  /*38780*/  LOP3.LUT R8, R233, 0xffff, RZ, 0xc0, !PT ;  /* 0x0000ffffe9087812 */ /* 0x001fc600078ec0ff */
[----:B------:R-:W4:Y:S01]  /*38790*/  LDL.LU R233, [R1+0x1494] ;  /* 0x0014940001e97983 */ /* 0x000f220000300800 */
[----:B-1----:R-:W-:Y:S01]  /*387a0*/  VIADD R7, R7, UR5 ;  /* 0x0000000507077c36 */ /* 0x002fe20008000000 */
[----:B------:R-:W-:Y:S01]  /*387b0*/  ULDC UR5, c[0x0][0x248] ;  /* 0x0000920000057ab9 */ /* 0x000fe20000000800 */
[----:B--2---:R-:W-:Y:S02]  /*387c0*/  LOP3.LUT R11, R41, 0xffff, RZ, 0xc0, !PT ;  /* 0x0000ffff290b7812 */ /* 0x004fe400078ec0ff */
[----:B------:R-:W-:Y:S02]  /*387d0*/  LOP3.LUT R12, R37, 0xffff, RZ, 0xc0, !PT ;  /* 0x0000ffff250c7812 */ /* 0x000fe400078ec0ff */
[----:B------:R-:W-:Y:S02]  /*387e0*/  SHF.R.U32.HI R10, RZ, 0x8, R11 ;  /* 0x00000008ff0a7819 */ /* 0x000fe4000001160b */
[----:B------:R-:W-:Y:S02]  /*387f0*/  PRMT R13, R11, 0x3340, R12 ;  /* 0x000033400b0d7816 */ /* 0x000fe4000000000c */
[----:B------:R-:W-:-:S02]  /*38800*/  LOP3.LUT R9, R35, 0xffff, RZ, 0xc0, !PT ;  /* 0x0000ffff23097812 */ /* 0x000fc400078ec0ff */
        /* <DEDUP_REMOVED lines=15> */
[----:B------:R-:W-:-:S04]  /*38900*/  LOP3.LUT R8, R8, 0xffff, RZ, 0xc0, !PT ;  /* 0x0000ffff08087812 */ /* 0x000fc800078ec0ff */
[----:B------:R-:W-:Y:S02]  /*38910*/  PRMT R8, R11, 0x3340, R8 ;  /* 0x000033400b087816 */ /* 0x000fe40000000008 */
[----:B------:R-:W-:-:S03]  /*38920*/  LOP3.LUT R12, R4, 0xffff, RZ, 0xc0, !PT ;  /* 0x0000ffff040c7812 */ /* 0x000fc600078ec0ff */
[----:B------:R-:W-:Y:S01]  /*38930*/  STL [R1+0x76c], R8 ;  /* 0x00076c0801007387 */ /* 0x000fe20000100800 */
[----:B0-----:R-:W-:Y:S01]  /*38940*/  VIADD R7, R7, UR5 ;  /* 0x0000000507077c36 */ /* 0x001fe20008000000 */
[----:B------:R-:W-:Y:S02]  /*38950*/  ULDC UR5, c[0x0][0x248] ;  /* 0x0000920000057ab9 */ /* 0x000fe40000000800 */
        /* <DEDUP_REMOVED lines=21> */
[----:B------:R-:W4:Y:S04]  /*38ab0*/  LDL.LU R33, [R1+0xe60] ;  /* 0x000e600001217983 */ /* 0x000f280000300800 */
[----:B------:R-:W-:Y:S04]  /*38ac0*/  STL [R1+0x764], R9 ;  /* 0x0007640901007387 */ /* 0x000fe80000100800 */
[----:B------:R-:W4:Y:S01]  /*38ad0*/  LDL.LU R31, [R1+0x6ac] ;  /* 0x0006ac00011f7983 */ /* 0x000f220000300800 */
[----:B------:R-:W-:Y:S02]  /*38ae0*/  LOP3.LUT R11, R11, 0xffff, RZ, 0xc0, !PT ;  /* 0x0000ffff0b0b7812 */ /* 0x000fe400078ec0ff */
        /* <DEDUP_REMOVED lines=8> */
[----:B--2---:R-:W-:Y:S02]  /*38b70*/  LOP3.LUT R11, R43, 0xffff, RZ, 0xc0, !PT ;  /* 0x0000ffff2b0b7812 */ /* 0x004fe400078ec0ff */
[----:B------:R-:W-:Y:S02]  /*38b80*/  LOP3.LUT R12, R37, 0xffff, RZ, 0xc0, !PT ;  /* 0x0000ffff250c7812 */ /* 0x000fe400078ec0ff */
[----:B------:R-:W-:Y:S02]  /*38b90*/  SHF.R.U32.HI R10, RZ, 0x8, R11 ;  /* 0x00000008ff0a7819 */ /* 0x000fe4000001160b */
[----:B------:R-:W-:Y:S02]  /*38ba0*/  PRMT R13, R11, 0x3340, R12 ;  /* 0x000033400b0d7816 */ /* 0x000fe4000000000c */
[----:B------:R-:W-:-:S04]  /*38bb0*/  LOP3.LUT R9, R35, 0xffff, RZ, 0xc0, !PT ;  /* 0x0000ffff23097812 */ /* 0x000fc800078ec0ff */
[----:B------:R-:W-:Y:S02]  /*38bc0*/  SHF.R.U32.HI R11, RZ, 0x8, R9 ;  /* 0x00000008ff0b7819 */ /* 0x000fe40000011609 */
[----:B------:R-:W-:Y:S01]  /*38bd0*/  PRMT R9, R9, 0x3340, R8 ;  /* 0x0000334009097816 */ /* 0x000fe20000000008 */
[----:B------:R-:W-:Y:S04]  /*38be0*/  STL [R1+0xaa8], R13 ;  /* 0x000aa80d01007387 */ /* 0x000fe80000100800 */
[----:B------:R0:W-:Y:S04]  /*38bf0*/  STL [R1+0xaa4], R9 ;  /* 0x000aa40901007387 */ /* 0x0001e80000100800 */
[----:B------:R-:W2:Y:S04]  /*38c00*/  LDL.LU R37, [R1+0xb2c] ;  /* 0x000b2c0001257983 */ /* 0x000ea80000300800 */
[----:B------:R-:W2:Y:S01]  /*38c10*/  LDL.LU R35, [R1+0xac8] ;  /* 0x000ac80001237983 */ /* 0x000ea20000300800 */
[----:B------:R-:W-:-:S02]  /*38c20*/  SHF.R.U32.HI R12, RZ, 0x8, R12 ;  /* 0x00000008ff0c7819 */ /* 0x000fc4000001160c */
[----:B------:R-:W-:Y:S02]  /*38c30*/  SHF.R.U32.HI R8, RZ, 0x8, R8 ;  /* 0x00000008ff087819 */ /* 0x000fe40000011608 */
[----:B------:R-:W-:Y:S02]  /*38c40*/  LOP3.LUT R10, R10, 0xffff, RZ, 0xc0, !PT ;  /* 0x0000ffff0a0a7812 */ /* 0x000fe400078ec0ff */
[----:B------:R-:W-:Y:S02]  /*38c50*/  LOP3.LUT R12, R12, 0xffff, RZ, 0xc0, !PT ;  /* 0x0000ffff0c0c7812 */ /* 0x000fe400078ec0ff */
[----:B------:R-:W-:Y:S02]  /*38c60*/  LOP3.LUT R11, R11, 0xffff, RZ, 0xc0, !PT ;  /* 0x0000ffff0b0b7812 */ /* 0x000fe400078ec0ff */
[----:B------:R-:W-:Y:S01]  /*38c70*/  LOP3.LUT R8, R8, 0xffff, RZ, 0xc0, !PT ;  /* 0x0000ffff08087812 */ /* 0x000fe200078ec0ff */
[----:B-1----:R-:W-:Y:S01]  /*38c80*/  VIADD R7, R7, UR5 ;  /* 0x0000000507077c36 */ /* 0x002fe20008000000 */
[----:B0-----:R-:W-:Y:S01]  /*38c90*/  PRMT R9, R10, 0x3340, R12 ;  /* 0x000033400a097816 */ /* 0x001fe2000000000c */
[----:B------:R-:W-:Y:S01]  /*38ca0*/  ULDC UR5, c[0x0][0x248] ;  /* 0x0000920000057ab9 */ /* 0x000fe20000000800 */
[----:B------:R-:W-:-:S02]  /*38cb0*/  PRMT R8, R11, 0x3340, R8 ;  /* 0x000033400b087816 */ /* 0x000fc40000000008 */
[----:B------:R0:W-:Y:S04]  /*38cc0*/  STL [R1+0x6a4], R7 ;  /* 0x0006a40701007387 */ /* 0x0001e80000100800 */
[----:B------:R-:W-:Y:S04]  /*38cd0*/  STL [R1+0x750], R9 ;  /* 0x0007500901007387 */ /* 0x000fe80000100800 */
        /* <DEDUP_REMOVED lines=10> */
[----:B------:R-:W-:Y:S02]  /*38d80*/  LOP3.LUT R9, R33, 0xffff, RZ, 0xc0, !PT ;  /* 0x0000ffff21097812 */ /* 0x000fe400078ec0ff */
[----:B------:R-:W-:Y:S02]  /*38d90*/  SHF.R.U32.HI R12, RZ, 0x8, R12 ;  /* 0x00000008ff0c7819 */ /* 0x000fe4000001160c */
[----:B------:R-:W-:Y:S02]  /*38da0*/  SHF.R.U32.HI R11, RZ, 0x8, R9 ;  /* 0x00000008ff0b7819 */ /* 0x000fe40000011609 */
[----:B------:R-:W-:Y:S02]  /*38db0*/  LOP3.LUT R8, R31, 0xffff, RZ, 0xc0, !PT ;  /* 0x0000ffff1f087812 */ /* 0x000fe400078ec0ff */
[----:B------:R-:W-:Y:S02]  /*38dc0*/  LOP3.LUT R10, R10, 0xffff, RZ, 0xc0, !PT ;  /* 0x0000ffff0a0a7812 */ /* 0x000fe400078ec0ff */
[----:B------:R-:W-:-:S02]  /*38dd0*/  PRMT R9, R9, 0x3340, R8 ;  /* 0x0000334009097816 */ /* 0x000fc40000000008 */
[----:B------:R-:W-:Y:S01]  /*38de0*/  LOP3.LUT R12, R12, 0xffff, RZ, 0xc0, !PT ;  /* 0x0000ffff0c0c7812 */ /* 0x000fe200078ec0ff */
[----:B------:R-:W-:Y:S04]  /*38df0*/  STL [R1+0xa8c], R13 ;  /* 0x000a8c0d01007387 */ /* 0x000fe80000100800 */
[----:B------:R0:W-:Y:S01]  /*38e00*/  STL [R1+0xa88], R9 ;  /* 0x000a880901007387 */ /* 0x0001e20000100800 */
[----:B------:R-:W-:-:S03]  /*38e10*/  SHF.R.U32.HI R8, RZ, 0x8, R8 ;  /* 0x00000008ff087819 */ /* 0x000fc60000011608 */
[----:B------:R-:W3:Y:S04]  /*38e20*/  LDL.LU R43, [R1+0xe6c] ;  /* 0x000e6c00012b7983 */ /* 0x000ee80000300800 */
[----:B------:R-:W4:Y:S01]  /*38e30*/  LDL.LU R41, [R1+0x6c8] ;  /* 0x0006c80001297983 */ /* 0x000f220000300800 */
[----:B0-----:R-:W-:Y:S02]  /*38e40*/  PRMT R9, R10, 0x3340, R12 ;  /* 0x000033400a097816 */ /* 0x001fe4000000000c */
[----:B------:R-:W-:-:S03]  /*38e50*/  LOP3.LUT R11, R11, 0xffff, RZ, 0xc0, !PT ;  /* 0x0000ffff0b0b7812 */ /* 0x000fc600078ec0ff */
[----:B------:R-:W-:Y:S01]  /*38e60*/  STL [R1+0x740], R9 ;  /* 0x0007400901007387 */ /* 0x000fe20000100800 */
[----:B------:R-:W-:-:S03]  /*38e70*/  LOP3.LUT R8, R8, 0xffff, RZ, 0xc0, !PT ;  /* 0x0000ffff08087812 */ /* 0x000fc600078ec0ff */
[----:B------:R0:W-:Y:S04]  /*38e80*/  STL [R1+0x6ac], R7 ;  /* 0x0006ac0701007387 */ /* 0x0001e80000100800 */
[----:B------:R-:W4:Y:S04]  /*38e90*/  LDL.LU R33, [R1+0xe68] ;  /* 0x000e680001217983 */ /* 0x000f280000300800 */
[----:B------:R-:W4:Y:S01]  /*38ea0*/  LDL.LU R31, [R1+0x6c4] ;  /* 0x0006c400011f7983 */ /* 0x000f220000300800 */
[----:B------:R-:W-:Y:S02]  /*38eb0*/  PRMT R8, R11, 0x3340, R8 ;  /* 0x000033400b087816 */ /* 0x000fe40000000008 */
[----:B------:R-:W-:Y:S01]  /*38ec0*/  LOP3.LUT R12, R2, 0xffff, RZ, 0xc0, !PT ;  /* 0x0000ffff020c7812 */ /* 0x000fe200078ec0ff */
[----:B0-----:R-:W-:Y:S01]  /*38ed0*/  VIADD R7, R7, UR5 ;  /* 0x0000000507077c36 */ /* 0x001fe20008000000 */
[----:B------:R-:W-:Y:S01]  /*38ee0*/  ULDC UR5, c[0x0][0x248] ;  /* 0x0000920000057ab9 */ /* 0x000fe20000000800 */
[----:B------:R0:W-:Y:S04]  /*38ef0*/  STL [R1+0x73c], R8 ;  /* 0x00073c0801007387 */ /* 0x0001e80000100800 */
[----:B------:R-:W4:Y:S01]  /*38f00*/  LDL.LU R2, [R1+0x1488] ;  /* 0x0014880001027983 */ /* 0x000f220000300800 */
[----:B0-----:R-:W-:-:S03]  /*38f10*/  LOP3.LUT R8, R0, 0xffff, RZ, 0xc0, !PT ;  /* 0x0000ffff00087812 */ /* 0x001fc600078ec0ff */
[----:B------:R0:W-:Y:S04]  /*38f20*/  STL [R1+0x6bc], R7 ;  /* 0x0006bc0701007387 */ /* 0x0001e80000100800 */
[----:B------:R-:W4:Y:S01]  /*38f30*/  LDL.LU R0, [R1+0x1484] ;  /* 0x0014840001007983 */ /* 0x000f220000300800 */
[----:B0-----:R-:W-:Y:S01]  /*38f40*/  VIADD R7, R7, UR5 ;  /* 0x0000000507077c36 */ /* 0x001fe20008000000 */
[----:B------:R-:W-:Y:S01]  /*38f50*/  ULDC UR5, c[0x0][0x248] ;  /* 0x0000920000057ab9 */ /* 0x000fe20000000800 */
[----:B--2---:R-:W-:Y:S02]  /*38f60*/  LOP3.LUT R11, R37, 0xffff, RZ, 0xc0, !PT ;  /* 0x0000ffff250b7812 */ /* 0x004fe400078ec0ff */
[----:B------:R-:W-:Y:S02]  /*38f70*/  LOP3.LUT R9, R35, 0xffff, RZ, 0xc0, !PT ;  /* 0x0000ffff23097812 */ /* 0x000fe400078ec0ff */
        /* <DEDUP_REMOVED lines=25> */
[----:B---3--:R-:W-:Y:S02]  /*39110*/  LOP3.LUT R11, R43, 0xffff, RZ, 0xc0, !PT ;  /* 0x0000ffff2b0b7812 */ /* 0x008fe400078ec0ff */
[----:B----4-:R-:W-:-:S02]  /*39120*/  LOP3.LUT R12, R41, 0xffff, RZ, 0xc0, !PT ;  /* 0x0000ffff290c7812 */ /* 0x010fc400078ec0ff */
[----:B------:R-:W-:Y:S02]  /*39130*/  SHF.R.U32.HI R10, RZ, 0x8, R11 ;  /* 0x00000008ff0a7819 */ /* 0x000fe4000001160b */
[----:B------:R-:W-:Y:S02]  /*39140*/  PRMT R13, R11, 0x3340, R12 ;  /* 0x000033400b0d7816 */ /* 0x000fe4000000000c */
[----:B------:R-:W-:Y:S02]  /*39150*/  LOP3.LUT R9, R33, 0xffff, RZ, 0xc0, !PT ;  /* 0x0000ffff21097812 */ /* 0x000fe400078ec0ff */
[----:B------:R-:W-:Y:S02]  /*39160*/  LOP3.LUT R8, R31, 0xffff, RZ, 0xc0, !PT ;  /* 0x0000ffff1f087812 */ /* 0x000fe400078ec0ff */
[----:B------:R-:W-:Y:S02]  /*39170*/  SHF.R.U32.HI R11, RZ, 0x8, R9 ;  /* 0x00000008ff0b7819 */ /* 0x000fe40000011609 */
[----:B------:R-:W-:Y:S01]  /*39180*/  PRMT R9, R9, 0x3340, R8 ;  /* 0x0000334009097816 */ /* 0x000fe20000000008 */
[----:B------:R-:W-:Y:S01]  /*39190*/  STL [R1+0xa74], R13 ;  /* 0x000a740d01007387 */ /* 0x000fe20000100800 */
[----:B------:R-:W-:-:S03]  /*391a0*/  SHF.R.U32.HI R12, RZ, 0x8, R12 ;  /* 0x00000008ff0c7819 */ /* 0x000fc6000001160c */
[----:B------:R0:W-:Y:S01]  /*391b0*/  STL [R1+0xa70], R9 ;  /* 0x000a700901007387 */ /* 0x0001e20000100800 */
[----:B------:R-:W-:-:S03]  /*391c0*/  SHF.R.U32.HI R8, RZ, 0x8, R8 ;  /* 0x00000008ff087819 */ /* 0x000fc60000011608 */
[----:B------:R-:W3:Y:S04]  /*391d0*/  LDL.LU R41, [R1+0xe74] ;  /* 0x000e740001297983 */ /* 0x000ee80000300800 */
[----:B------:R-:W4:Y:S01]  /*391e0*/  LDL.LU R33, [R1+0x6d0] ;  /* 0x0006d00001217983 */ /* 0x000f220000300800 */
[----:B------:R-:W-:-:S03]  /*391f0*/  LOP3.LUT R10, R10, 0xffff, RZ, 0xc0, !PT ;  /* 0x0000ffff0a0a7812 */ /* 0x000fc600078ec0ff */
[----:B------:R1:W-:Y:S01]  /*39200*/  STL [R1+0x6b4], R7 ;  /* 0x0006b40701007387 */ /* 0x0003e20000100800 */
[----:B------:R-:W-:-:S03]  /*39210*/  LOP3.LUT R12, R12, 0xffff, RZ, 0xc0, !PT ;  /* 0x0000ffff0c0c7812 */ /* 0x000fc600078ec0ff */
[----:B------:R-:W4:Y:S01]  /*39220*/  LDL.LU R31, [R1+0xb58] ;  /* 0x000b5800011f7983 */ /* 0x000f220000300800 */
[----:B------:R-:W-:Y:S02]  /*39230*/  LOP3.LUT R11, R11, 0xffff, RZ, 0xc0, !PT ;  /* 0x0000ffff0b0b7812 */ /* 0x000fe400078ec0ff */
[----:B------:R-:W-:Y:S02]  /*39240*/  LOP3.LUT R8, R8, 0xffff, RZ, 0xc0, !PT ;  /* 0x0000ffff08087812 */ /* 0x000fe400078ec0ff */
[----:B0-----:R-:W-:Y:S02]  /*39250*/  PRMT R9, R10, 0x3340, R12 ;  /* 0x000033400a097816 */ /* 0x001fe4000000000c */
[----:B------:R-:W-:Y:S02]  /*39260*/  PRMT R8, R11, 0x3340, R8 ;  /* 0x000033400b087816 */ /* 0x000fe40000000008 */
[----:B------:R-:W-:Y:S01]  /*39270*/  LOP3.LUT R12, R3, 0xffff, RZ, 0xc0, !PT ;  /* 0x0000ffff030c7812 */ /* 0x000fe200078ec0ff */
[----:B------:R-:W-:Y:S01]  /*39280*/  STL [R1+0x720], R9 ;  /* 0x0007200901007387 */ /* 0x000fe20000100800 */
[----:B-1----:R-:W-:Y:S01]  /*39290*/  VIADD R7, R7, UR5 ;  /* 0x0000000507077c36 */ /* 0x002fe20008000000 */
[----:B------:R-:W-:-:S02]  /*392a0*/  ULDC UR5, c[0x0][0x248] ;  /* 0x0000920000057ab9 */ /* 0x000fc40000000800 */
[----:B------:R-:W-:Y:S04]  /*392b0*/  STL [R1+0x71c], R8 ;  /* 0x00071c0801007387 */ /* 0x000fe80000100800 */
[----:B------:R-:W4:Y:S04]  /*392c0*/  LDL.LU R3, [R1+0x1480] ;  /* 0x0014800001037983 */ /* 0x000f280000300800 */
[----:B------:R0:W-:Y:S02]  /*392d0*/  STL [R1+0x6a0], R7 ;  /* 0x0006a00701007387 */ /* 0x0001e40000100800 */
[----:B0-----:R-:W-:Y:S01]  /*392e0*/  VIADD R7, R7, UR5 ;  /* 0x0000000507077c36 */ /* 0x001fe20008000000 */
[----:B------:R-:W-:Y:S01]  /*392f0*/  ULDC UR5, c[0x0][0x248] ;  /* 0x0000920000057ab9 */ /* 0x000fe20000000800 */
[----:B--2---:R-:W-:-:S02]  /*39300*/  LOP3.LUT R11, R39, 0xffff, RZ, 0xc0, !PT ;  /* 0x0000ffff270b7812 */ /* 0x004fc400078ec0ff */
[----:B------:R-:W-:Y:S02]  /*39310*/  LOP3.LUT R9, R37, 0xffff, RZ, 0xc0, !PT ;  /* 0x0000ffff25097812 */ /* 0x000fe400078ec0ff */
        /* <DEDUP_REMOVED lines=22> */
[----:B------:R0:W-:Y:S04]  /*39480*/  STL [R1+0x6ec], R8 ;  /* 0x0006ec0801007387 */ /* 0x0001e80000100800 */
[----:B------:R1:W-:Y:S01]  /*39490*/  STL [R1+0x64c], R7 ;  /* 0x00064c0701007387 */ /* 0x0003e20000100800 */
[----:B0-----:R-:W-:-:S03]  /*394a0*/  LOP3.LUT R8, R4, 0xffff, RZ, 0xc0, !PT ;  /* 0x0000ffff04087812 */ /* 0x001fc600078ec0ff */
[----:B------:R-:W2:Y:S01]  /*394b0*/  LDL.LU R4, [R1+0x147c] ;  /* 0x00147c0001047983 */ /* 0x000ea20000300800 */
[----:B-1----:R-:W-:Y:S01]  /*394c0*/  VIADD R7, R7, UR5 ;  /* 0x0000000507077c36 */ /* 0x002fe20008000000 */
[----:B------:R-:W-:Y:S01]  /*394d0*/  ULDC UR5, c[0x0][0x248] ;  /* 0x0000920000057ab9 */ /* 0x000fe20000000800 */
[----:B---3--:R-:W-:Y:S02]  /*394e0*/  LOP3.LUT R11, R41, 0xffff, RZ, 0xc0, !PT ;  /* 0x0000ffff290b7812 */ /* 0x008fe400078ec0ff */
[----:B----4-:R-:W-:Y:S02]  /*394f0*/  LOP3.LUT R12, R33, 0xffff, RZ, 0xc0, !PT ;  /* 0x0000ffff210c7812 */ /* 0x010fe400078ec0ff */
[----:B------:R-:W-:Y:S02]  /*39500*/  SHF.R.U32.HI R10, RZ, 0x8, R11 ;  /* 0x00000008ff0a7819 */ /* 0x000fe4000001160b */
[----:B------:R-:W-:Y:S02]  /*39510*/  PRMT R13, R11, 0x3340, R12 ;  /* 0x000033400b0d7816 */ /* 0x000fe4000000000c */
[----:B------:R-:W-:-:S02]  /*39520*/  LOP3.LUT R9, R31, 0xffff, RZ, 0xc0, !PT ;  /* 0x0000ffff1f097812 */ /* 0x000fc400078ec0ff */
[----:B------:R-:W-:Y:S02]  /*39530*/  SHF.R.U32.HI R12, RZ, 0x8, R12 ;  /* 0x00000008ff0c7819 */ /* 0x000fe4000001160c */
[----:B------:R-:W-:Y:S02]  /*39540*/  SHF.R.U32.HI R11, RZ, 0x8, R9 ;  /* 0x00000008ff0b7819 */ /* 0x000fe40000011609 */
[--C-:B------:R-:W-:Y:S02]  /*39550*/  PRMT R9, R9, 0x3340, R8.reuse ;  /* 0x0000334009097816 */ /* 0x100fe40000000008 */
[----:B------:R-:W-:Y:S02]  /*39560*/  LOP3.LUT R10, R10, 0xffff, RZ, 0xc0, !PT ;  /* 0x0000ffff0a0a7812 */ /* 0x000fe400078ec0ff */
        /* <DEDUP_REMOVED lines=11> */
[----:B------:R-:W4:Y:S01]  /*39620*/  LDL.LU R31, [R1+0xb74] ;  /* 0x000b7400011f7983 */ /* 0x000f220000300800 */
[----:B------:R-:W-:Y:S02]  /*39630*/  PRMT R8, R11, 0x3340, R8 ;  /* 0x000033400b087816 */ /* 0x000fe40000000008 */
[----:B------:R-:W-:-:S03]  /*39640*/  LOP3.LUT R12, R233, 0xffff, RZ, 0xc0, !PT ;  /* 0x0000ffffe90c7812 */ /* 0x000fc600078ec0ff */
[----:B------:R-:W-:Y:S01]  /*39650*/  STL [R1+0x6d4], R8 ;  /* 0x0006d40801007387 */ /* 0x000fe20000100800 */
[----:B0-----:R-:W-:Y:S01]  /*39660*/  VIADD R7, R7, UR5 ;  /* 0x0000000507077c36 */ /* 0x001fe20008000000 */
[----:B------:R-:W-:Y:S02]  /*39670*/  ULDC UR5, c[0x0][0x248] ;  /* 0x0000920000057ab9 */ /* 0x000fe40000000800 */
[----:B------:R-:W4:Y:S04]  /*39680*/  LDL.LU R233, [R1+0x1478] ;  /* 0x0014780001e97983 */ /* 0x000f280000300800 */
[----:B------:R0:W-:Y:S02]  /*39690*/  STL [R1+0x63c], R7 ;  /* 0x00063c0701007387 */ /* 0x0001e40000100800 */
[----:B0-----:R-:W-:Y:S01]  /*396a0*/  VIADD R7, R7, UR5 ;  /* 0x0000000507077c36 */ /* 0x001fe20008000000 */
[----:B------:R-:W-:Y:S01]  /*396b0*/  ULDC UR5, c[0x0][0x248] ;  /* 0x0000920000057ab9 */ /* 0x000fe20000000800 */
[----:B--2---:R-:W-:-:S02]  /*396c0*/  LOP3.LUT R11, R39, 0xffff, RZ, 0xc0, !PT ;  /* 0x0000ffff270b7812 */ /* 0x004fc400078ec0ff */
[----:B------:R-:W-:Y:S02]  /*396d0*/  LOP3.LUT R9, R37, 0xffff, RZ, 0xc0, !PT ;  /* 0x0000ffff25097812 */ /* 0x000fe400078ec0ff */
[----:B------:R-:W-:Y:S02]  /*396e0*/  SHF.R.U32.HI R10, RZ, 0x8, R11 ;  /* 0x00000008ff0a7819 */ /* 0x000fe4000001160b */
[--C-:B------:R-:W-:Y:S02]  /*396f0*/  PRMT R13, R11, 0x3340, R12.reuse ;  /* 0x000033400b0d7816 */ /* 0x100fe4000000000c */
[----:B------:R-:W-:Y:S02]  /*39700*/  SHF.R.U32.HI R12, RZ, 0x8, R12 ;  /* 0x00000008ff0c7819 */ /* 0x000fe4000001160c */
[----:B------:R-:W-:Y:S02]  /*39710*/  SHF.R.U32.HI R11, RZ, 0x8, R9 ;  /* 0x00000008ff0b7819 */ /* 0x000fe40000011609 */
[----:B------:R-:W-:-:S04]  /*39720*/  LOP3.LUT R8, R35, 0xffff, RZ, 0xc0, !PT ;  /* 0x0000ffff23087812 */ /* 0x000fc800078ec0ff */
[----:B------:R-:W-:Y:S01]  /*39730*/  PRMT R9, R9, 0x3340, R8 ;  /* 0x0000334009097816 */ /* 0x000fe20000000008 */
[----:B------:R-:W-:Y:S01]  /*39740*/  STL [R1+0x818], R13 ;  /* 0x0008180d01007387 */ /* 0x000fe20000100800 */
[----:B------:R-:W-:Y:S02]  /*39750*/  LOP3.LUT R10, R10, 0xffff, RZ, 0xc0, !PT ;  /* 0x0000ffff0a0a7812 */ /* 0x000fe400078ec0ff */
[----:B------:R-:W-:Y:S01]  /*39760*/  LOP3.LUT R12, R12, 0xffff, RZ, 0xc0, !PT ;  /* 0x0000ffff0c0c7812 */ /* 0x000fe200078ec0ff */
        /* <DEDUP_REMOVED lines=11> */
[----:B------:R-:W-:Y:S01]  /*39820*/  PRMT R8, R11, 0x3340, R8 ;  /* 0x000033400b087816 */ /* 0x000fe20000000008 */
[----:B0-----:R-:W-:Y:S01]  /*39830*/  VIADD R7, R7, UR5 ;  /* 0x0000000507077c36 */ /* 0x001fe20008000000 */
[----:B------:R-:W-:Y:S01]  /*39840*/  LOP3.LUT R12, R2, 0xffff, RZ, 0xc0, !PT ;  /* 0x0000ffff020c7812 */ /* 0x000fe200078ec0ff */
[----:B------:R-:W-:Y:S02]  /*39850*/  ULDC UR5, c[0x0][0x248] ;  /* 0x0000920000057ab9 */ /* 0x000fe40000000800 */
[----:B------:R-:W-:Y:S04]  /*39860*/  STL [R1+0x6c4], R8 ;  /* 0x0006c40801007387 */ /* 0x000fe80000100800 */
[----:B------:R0:W-:Y:S04]  /*39870*/  STL [R1+0x634], R7 ;  /* 0x0006340701007387 */ /* 0x0001e80000100800 */
[----:B------:R-:W2:Y:S01]  /*39880*/  LDL.LU R2, [R1+0x1474] ;  /* 0x0014740001027983 */ /* 0x000ea20000300800 */
[----:B0-----:R-:W-:Y:S01]  /*39890*/  VIADD R7, R7, UR5 ;  /* 0x0000000507077c36 */ /* 0x001fe20008000000 */
[----:B------:R-:W-:Y:S01]  /*398a0*/  ULDC UR5, c[0x0][0x248] ;  /* 0x0000920000057ab9 */ /* 0x000fe20000000800 */
[----:B---3--:R-:W-:-:S02]  /*398b0*/  LOP3.LUT R8, R43, 0xffff, RZ, 0xc0, !PT ;  /* 0x0000ffff2b087812 */ /* 0x008fc400078ec0ff */
[----:B----4-:R-:W-:Y:S02]  /*398c0*/  LOP3.LUT R9, R33, 0xffff, RZ, 0xc0, !PT ;  /* 0x0000ffff21097812 */ /* 0x010fe400078ec0ff */
[----:B------:R-:W-:Y:S02]  /*398d0*/  SHF.R.U32.HI R10, RZ, 0x8, R8 ;  /* 0x00000008ff0a7819 */ /* 0x000fe40000011608 */
[--C-:B------:R-:W-:Y:S02]  /*398e0*/  PRMT R13, R8, 0x3340, R9.reuse ;  /* 0x00003340080d7816 */ /* 0x100fe40000000009 */
[----:B------:R-:W-:Y:S02]  /*398f0*/  SHF.R.U32.HI R9, RZ, 0x8, R9 ;  /* 0x00000008ff097819 */ /* 0x000fe40000011609 */
[----:B------:R-:W-:-:S04]  /*39900*/  LOP3.LUT R11, R31, 0xffff, RZ, 0xc0, !PT ;  /* 0x0000ffff1f0b7812 */ /* 0x000fc800078ec0ff */
[----:B------:R-:W-:Y:S02]  /*39910*/  SHF.R.U32.HI R8, RZ, 0x8, R11 ;  /* 0x00000008ff087819 */ /* 0x000fe4000001160b */
[--C-:B------:R-:W-:Y:S01]  /*39920*/  PRMT R11, R11, 0x3340, R12.reuse ;  /* 0x000033400b0b7816 */ /* 0x100fe2000000000c */
[----:B------:R-:W-:Y:S01]  /*39930*/  STL [R1+0x80c], R13 ;  /* 0x00080c0d01007387 */ /* 0x000fe20000100800 */
[----:B------:R-:W-:Y:S02]  /*39940*/  SHF.R.U32.HI R12, RZ, 0x8, R12 ;  /* 0x00000008ff0c7819 */ /* 0x000fe4000001160c */
[----:B------:R-:W-:Y:S01]  /*39950*/  LOP3.LUT R10, R10, 0xffff, RZ, 0xc0, !PT ;  /* 0x0000ffff0a0a7812 */ /* 0x000fe200078ec0ff */
[----:B------:R-:W-:Y:S01]  /*39960*/  STL [R1+0x804], R11 ;  /* 0x0008040b01007387 */ /* 0x000fe20000100800 */
[----:B------:R-:W-:Y:S02]  /*39970*/  LOP3.LUT R9, R9, 0xffff, RZ, 0xc0, !PT ;  /* 0x0000ffff09097812 */ /* 0x000fe400078ec0ff */
[----:B------:R-:W-:Y:S01]  /*39980*/  LOP3.LUT R8, R8, 0xffff, RZ, 0xc0, !PT ;  /* 0x0000ffff08087812 */ /* 0x000fe200078ec0ff */
[----:B------:R-:W3:Y:S01]  /*39990*/  LDL.LU R33, [R1+0xb98] ;  /* 0x000b980001217983 */ /* 0x000ee20000300800 */
[----:B------:R-:W-:-:S02]  /*399a0*/  LOP3.LUT R12, R12, 0xffff, RZ, 0xc0, !PT ;  /* 0x0000ffff0c0c7812 */ /* 0x000fc400078ec0ff */
[----:B------:R-:W-:Y:S01]  /*399b0*/  PRMT R9, R10, 0x3340, R9 ;  /* 0x000033400a097816 */ /* 0x000fe20000000009 */
[----:B------:R-:W4:Y:S01]  /*399c0*/  LDL.LU R31, [R1+0xb94] ;  /* 0x000b9400011f7983 */ /* 0x000f220000300800 */
[----:B------:R-:W-:-:S03]  /*399d0*/  PRMT R8, R8, 0x3340, R12 ;  /* 0x0000334008087816 */ /* 0x000fc6000000000c */
        /* <DEDUP_REMOVED lines=8> */
[----:B--2---:R-:W-:Y:S02]  /*39a60*/  LOP3.LUT R8, R41, 0xffff, RZ, 0xc0, !PT ;  /* 0x0000ffff29087812 */ /* 0x004fe400078ec0ff */
[----:B------:R-:W-:Y:S02]  /*39a70*/  LOP3.LUT R9, R39, 0xffff, RZ, 0xc0, !PT ;  /* 0x0000ffff27097812 */ /* 0x000fe400078ec0ff */
[----:B------:R-:W-:Y:S02]  /*39a80*/  SHF.R.U32.HI R10, RZ, 0x8, R8 ;  /* 0x00000008ff0a7819 */ /* 0x000fe40000011608 */
[----:B------:R-:W-:-:S02]  /*39a90*/  PRMT R13, R8, 0x3340, R9 ;  /* 0x00003340080d7816 */ /* 0x000fc40000000009 */
[----:B------:R-:W-:Y:S02]  /*39aa0*/  SHF.R.U32.HI R9, RZ, 0x8, R9 ;  /* 0x00000008ff097819 */ /* 0x000fe40000011609 */
[----:B------:R-:W-:Y:S02]  /*39ab0*/  LOP3.LUT R11, R37, 0xffff, RZ, 0xc0, !PT ;  /* 0x0000ffff250b7812 */ /* 0x000fe400078ec0ff */
[----:B------:R-:W-:Y:S02]  /*39ac0*/  LOP3.LUT R10, R10, 0xffff, RZ, 0xc0, !PT ;  /* 0x0000ffff0a0a7812 */ /* 0x000fe400078ec0ff */
[----:B------:R-:W-:Y:S02]  /*39ad0*/  SHF.R.U32.HI R8, RZ, 0x8, R11 ;  /* 0x00000008ff087819 */ /* 0x000fe4000001160b */
[----:B------:R-:W-:Y:S02]  /*39ae0*/  LOP3.LUT R12, R35, 0xffff, RZ, 0xc0, !PT ;  /* 0x0000ffff230c7812 */ /* 0x000fe400078ec0ff */
[----:B------:R-:W-:-:S02]  /*39af0*/  LOP3.LUT R9, R9, 0xffff, RZ, 0xc0, !PT ;  /* 0x0000ffff09097812 */ /* 0x000fc400078ec0ff */
[----:B------:R-:W-:Y:S01]  /*39b00*/  PRMT R11, R11, 0x3340, R12 ;  /* 0x000033400b0b7816 */ /* 0x000fe2000000000c */
[----:B------:R-:W-:Y:S01]  /*39b10*/  STL [R1+0x7dc], R13 ;  /* 0x0007dc0d01007387 */ /* 0x000fe20000100800 */
[----:B------:R-:W-:-:S03]  /*39b20*/  PRMT R9, R10, 0x3340, R9 ;  /* 0x000033400a097816 */ /* 0x000fc60000000009 */
        /* <DEDUP_REMOVED lines=8> */
[----:B------:R-:W-:Y:S02]  /*39bb0*/  LOP3.LUT R8, R8, 0xffff, RZ, 0xc0, !PT ;  /* 0x0000ffff08087812 */ /* 0x000fe400078ec0ff */
[----:B------:R-:W-:-:S04]  /*39bc0*/  LOP3.LUT R12, R12, 0xffff, RZ, 0xc0, !PT ;  /* 0x0000ffff0c0c7812 */ /* 0x000fc800078ec0ff */
[----:B------:R-:W-:Y:S02]  /*39bd0*/  PRMT R8, R8, 0x3340, R12 ;  /* 0x0000334008087816 */ /* 0x000fe4000000000c */
[----:B0-----:R-:W-:-:S03]  /*39be0*/  LOP3.LUT R9, R3, 0xffff, RZ, 0xc0, !PT ;  /* 0x0000ffff03097812 */ /* 0x001fc600078ec0ff */
[----:B------:R-:W-:Y:S01]  /*39bf0*/  STL [R1+0x9c], R8 ;  /* 0x00009c0801007387 */ /* 0x000fe20000100800 */
[----:B------:R-:W-:Y:S01]  /*39c00*/  LOP3.LUT R12, R0, 0xffff, RZ, 0xc0, !PT ;  /* 0x0000ffff000c7812 */ /* 0x000fe200078ec0ff */
[----:B-1----:R-:W-:Y:S01]  /*39c10*/  VIADD R7, R7, UR5 ;  /* 0x0000000507077c36 */ /* 0x002fe20008000000 */
[----:B------:R-:W-:Y:S01]  /*39c20*/  ULDC UR5, c[0x0][0x248] ;  /* 0x0000920000057ab9 */ /* 0x000fe20000000800 */
[----:B------:R-:W2:Y:S04]  /*39c30*/  LDL.LU R3, [R1+0x1470] ;  /* 0x0014700001037983 */ /* 0x000ea80000300800 */
[----:B------:R0:W-:Y:S04]  /*39c40*/  STL [R1+0x624], R7 ;  /* 0x0006240701007387 */ /* 0x0001e80000100800 */
[----:B------:R-:W2:Y:S01]  /*39c50*/  LDL.LU R0, [R1+0x146c] ;  /* 0x00146c0001007983 */ /* 0x000ea20000300800 */
        /* <DEDUP_REMOVED lines=8> */
[----:B------:R-:W-:-:S02]  /*39ce0*/  PRMT R11, R11, 0x3340, R12 ;  /* 0x000033400b0b7816 */ /* 0x000fc4000000000c */
[----:B------:R-:W-:Y:S02]  /*39cf0*/  LOP3.LUT R10, R10, 0xffff, RZ, 0xc0, !PT ;  /* 0x0000ffff0a0a7812 */ /* 0x000fe400078ec0ff */
[----:B------:R-:W-:Y:S01]  /*39d00*/  LOP3.LUT R9, R9, 0xffff, RZ, 0xc0, !PT ;  /* 0x0000ffff09097812 */ /* 0x000fe200078ec0ff */
[----:B------:R-:W-:Y:S03]  /*39d10*/  STL [R1+0x7cc], R13 ;  /* 0x0007cc0d01007387 */ /* 0x000fe60000100800 */
[----:B------:R-:W-:Y:S01]  /*39d20*/  PRMT R9, R10, 0x3340, R9 ;  /* 0x000033400a097816 */ /* 0x000fe20000000009 */
[----:B------:R-:W-:Y:S01]  /*39d30*/  STL [R1+0x7d0], R11 ;  /* 0x0007d00b01007387 */ /* 0x000fe20000100800 */
[----:B------:R-:W-:-:S03]  /*39d40*/  SHF.R.U32.HI R12, RZ, 0x8, R12 ;  /* 0x00000008ff0c7819 */ /* 0x000fc6000001160c */
[----:B------:R-:W3:Y:S04]  /*39d50*/  LDL.LU R39, [R1+0xbb0] ;  /* 0x000bb00001277983 */ /* 0x000ee80000300800 */
[----:B------:R-:W4:Y:S01]  /*39d60*/  LDL.LU R33, [R1+0xe90] ;  /* 0x000e900001217983 */ /* 0x000f220000300800 */
[----:B------:R-:W-:-:S03]  /*39d70*/  LOP3.LUT R8, R8, 0xffff, RZ, 0xc0, !PT ;  /* 0x0000ffff08087812 */ /* 0x000fc600078ec0ff */
[----:B------:R0:W-:Y:S01]  /*39d80*/  STL [R1+0x618], R7 ;  /* 0x0006180701007387 */ /* 0x0001e20000100800 */
[----:B------:R-:W-:-:S03]  /*39d90*/  LOP3.LUT R12, R12, 0xffff, RZ, 0xc0, !PT ;  /* 0x0000ffff0c0c7812 */ /* 0x000fc600078ec0ff */
[----:B------:R-:W-:Y:S04]  /*39da0*/  STL [R1+0x98], R9 ;  /* 0x0000980901007387 */ /* 0x000fe80000100800 */
[----:B------:R-:W4:Y:S01]  /*39db0*/  LDL.LU R31, [R1+0x6f8] ;  /* 0x0006f800011f7983 */ /* 0x000f220000300800 */
[----:B------:R-:W-:-:S05]  /*39dc0*/  PRMT R8, R8, 0x3340, R12 ;  /* 0x0000334008087816 */ /* 0x000fca000000000c */
        /* <DEDUP_REMOVED lines=10> */
[----:B------:R-:W-:Y:S02]  /*39e70*/  LOP3.LUT R11, R37, 0xffff, RZ, 0xc0, !PT ;  /* 0x0000ffff250b7812 */ /* 0x000fe400078ec0ff */
[----:B------:R-:W-:Y:S02]  /*39e80*/  LOP3.LUT R12, R35, 0xffff, RZ, 0xc0, !PT ;  /* 0x0000ffff230c7812 */ /* 0x000fe400078ec0ff */
[----:B------:R-:W-:Y:S02]  /*39e90*/  SHF.R.U32.HI R8, RZ, 0x8, R11 ;  /* 0x00000008ff087819 */ /* 0x000fe4000001160b */
[----:B------:R-:W-:Y:S01]  /*39ea0*/  PRMT R11, R11, 0x3340, R12 ;  /* 0x000033400b0b7816 */ /* 0x000fe2000000000c */
[----:B------:R-:W-:Y:S04]  /*39eb0*/  STL [R1+0x7c4], R13 ;  /* 0x0007c40d01007387 */ /* 0x000fe80000100800 */
[----:B------:R-:W-:Y:S04]  /*39ec0*/  STL [R1+0x7c0], R11 ;  /* 0x0007c00b01007387 */ /* 0x000fe80000100800 */
[----:B------:R-:W2:Y:S04]  /*39ed0*/  LDL.LU R41, [R1+0xe94] ;  /* 0x000e940001297983 */ /* 0x000ea80000300800 */
[----:B------:R-:W2:Y:S04]  /*39ee0*/  LDL.LU R37, [R1+0x6fc] ;  /* 0x0006fc0001257983 */ /* 0x000ea80000300800 */
[----:B------:R-:W-:Y:S04]  /*39ef0*/  STL [R1+0x610], R7 ;  /* 0x0006100701007387 */ /* 0x000fe80000100800 */
[----:B------:R-:W2:Y:S01]  /*39f00*/  LDL.LU R35, [R1+0xbbc] ;  /* 0x000bbc0001237983 */ /* 0x000ea20000300800 */
[----:B------:R-:W-:-:S02]  /*39f10*/  SHF.R.U32.HI R9, RZ, 0x8, R9 ;  /* 0x00000008ff097819 */ /* 0x000fc40000011609 */
[----:B------:R-:W-:Y:S02]  /*39f20*/  SHF.R.U32.HI R12, RZ, 0x8, R12 ;  /* 0x00000008ff0c7819 */ /* 0x000fe4000001160c */
[----:B------:R-:W-:Y:S02]  /*39f30*/  LOP3.LUT R10, R10, 0xffff, RZ, 0xc0, !PT ;  /* 0x0000ffff0a0a7812 */ /* 0x000fe400078ec0ff */
[----:B------:R-:W-:Y:S02]  /*39f40*/  LOP3.LUT R9, R9, 0xffff, RZ, 0xc0, !PT ;  /* 0x0000ffff09097812 */ /* 0x000fe400078ec0ff */
[----:B------:R-:W-:Y:S02]  /*39f50*/  LOP3.LUT R8, R8, 0xffff, RZ, 0xc0, !PT ;  /* 0x0000ffff08087812 */ /* 0x000fe400078ec0ff */
[----:B------:R-:W-:Y:S02]  /*39f60*/  LOP3.LUT R12, R12, 0xffff, RZ, 0xc0, !PT ;  /* 0x0000ffff0c0c7812 */ /* 0x000fe400078ec0ff */
[----:B------:R-:W-:-:S02]  /*39f70*/  PRMT R9, R10, 0x3340, R9 ;  /* 0x000033400a097816 */ /* 0x000fc40000000009 */
[----:B------:R-:W-:-:S03]  /*39f80*/  PRMT R8, R8, 0x3340, R12 ;  /* 0x0000334008087816 */ /* 0x000fc6000000000c */
[----:B------:R0:W-:Y:S04]  /*39f90*/  STL [R1+0x94], R9 ;  /* 0x0000940901007387 */ /* 0x0001e80000100800 */
[----:B------:R-:W-:Y:S01]  /*39fa0*/  STL [R1+0x90], R8 ;  /* 0x0000900801007387 */ /* 0x000fe20000100800 */
[----:B0-----:R-:W-:Y:S01]  /*39fb0*/  LOP3.LUT R9, R233, 0xffff, RZ, 0xc0, !PT ;  /* 0x0000ffffe9097812 */ /* 0x001fe200078ec0ff */
[----:B------:R-:W-:Y:S01]  /*39fc0*/  VIADD R7, R7, UR5 ;  /* 0x0000000507077c36 */ /* 0x000fe20008000000 */
[----:B------:R-:W-:Y:S01]  /*39fd0*/  ULDC UR5, c[0x0][0x248] ;  /* 0x0000920000057ab9 */ /* 0x000fe20000000800 */
        /* <DEDUP_REMOVED lines=14> */
[----:B------:R-:W-:Y:S01]  /*3a0c0*/  STL [R1+0x7b0], R13 ;  /* 0x0007b00d01007387 */ /* 0x000fe20000100800 */
[----:B------:R-:W-:Y:S02]  /*3a0d0*/  SHF.R.U32.HI R12, RZ, 0x8, R12 ;  /* 0x00000008ff0c7819 */ /* 0x000fe4000001160c */
[----:B------:R-:W-:Y:S01]  /*3a0e0*/  PRMT R9, R10, 0x3340, R9 ;  /* 0x000033400a097816 */ /* 0x000fe20000000009 */
[----:B------:R-:W-:Y:S04]  /*3a0f0*/  STL [R1+0x78c], R11 ;  /* 0x00078c0b01007387 */ /* 0x000fe80000100800 */
[----:B------:R-:W3:Y:S01]  /*3a100*/  LDL.LU R39, [R1+0xbd0] ;  /* 0x000bd00001277983 */ /* 0x000ee20000300800 */
[----:B------:R-:W-:-:S03]  /*3a110*/  LOP3.LUT R8, R8, 0xffff, RZ, 0xc0, !PT ;  /* 0x0000ffff08087812 */ /* 0x000fc600078ec0ff */
[----:B------:R-:W4:Y:S01]  /*3a120*/  LDL.LU R33, [R1+0xe98] ;  /* 0x000e980001217983 */ /* 0x000f220000300800 */
[----:B------:R-:W-:-:S03]  /*3a130*/  LOP3.LUT R12, R12, 0xffff, RZ, 0xc0, !PT ;  /* 0x0000ffff0c0c7812 */ /* 0x000fc600078ec0ff */
[----:B------:R0:W-:Y:S04]  /*3a140*/  STL [R1+0x604], R7 ;  /* 0x0006040701007387 */ /* 0x0001e80000100800 */
[----:B------:R-:W-:Y:S04]  /*3a150*/  STL [R1+0x8c], R9 ;  /* 0x00008c0901007387 */ /* 0x000fe80000100800 */
[----:B------:R-:W4:Y:S01]  /*3a160*/  LDL.LU R31, [R1+0x700] ;  /* 0x00070000011f7983 */ /* 0x000f220000300800 */
[----:B------:R-:W-:-:S05]  /*3a170*/  PRMT R8, R8, 0x3340, R12 ;  /* 0x0000334008087816 */ /* 0x000fca000000000c */
[----:B------:R-:W-:Y:S01]  /*3a180*/  STL [R1+0x84], R8 ;  /* 0x0000840801007387 */ /* 0x000fe20000100800 */
[----:B------:R-:W-:Y:S01]  /*3a190*/  LOP3.LUT R12, R3, 0xffff, RZ, 0xc0, !PT ;  /* 0x0000ffff030c7812 */ /* 0x000fe200078ec0ff */
[----:B0-----:R-:W-:Y:S01]  /*3a1a0*/  VIADD R7, R7, UR5 ;  /* 0x0000000507077c36 */ /* 0x001fe20008000000 */
[----:B------:R-:W-:-:S04]  /*3a1b0*/  ULDC UR5, c[0x0][0x248] ;  /* 0x0000920000057ab9 */ /* 0x000fc80000000800 */
[----:B------:R0:W-:Y:S04]  /*3a1c0*/  STL [R1+0x600], R7 ;  /* 0x0006000701007387 */ /* 0x0001e80000100800 */
[----:B------:R-:W4:Y:S01]  /*3a1d0*/  LDL.LU R3, [R1+0x1464] ;  /* 0x0014640001037983 */ /* 0x000f220000300800 */
[----:B0-----:R-:W-:Y:S01]  /*3a1e0*/  VIADD R7, R7, UR5 ;  /* 0x0000000507077c36 */ /* 0x001fe20008000000 */
[----:B------:R-:W-:Y:S01]  /*3a1f0*/  ULDC UR5, c[0x0][0x248] ;  /* 0x0000920000057ab9 */ /* 0x000fe20000000800 */
[----:B--2---:R-:W-:Y:S02]  /*3a200*/  LOP3.LUT R8, R41, 0xffff, RZ, 0xc0, !PT ;  /* 0x0000ffff29087812 */ /* 0x004fe400078ec0ff */
[----:B------:R-:W-:Y:S02]  /*3a210*/  LOP3.LUT R9, R37, 0xffff, RZ, 0xc0, !PT ;  /* 0x0000ffff25097812 */ /* 0x000fe400078ec0ff */
[----:B------:R-:W-:-:S02]  /*3a220*/  SHF.R.U32.HI R10, RZ, 0x8, R8 ;  /* 0x00000008ff0a7819 */ /* 0x000fc40000011608 */
[--C-:B------:R-:W-:Y:S02]  /*3a230*/  PRMT R13, R8, 0x3340, R9.reuse ;  /* 0x00003340080d7816 */ /* 0x100fe40000000009 */
[----:B------:R-:W-:Y:S02]  /*3a240*/  SHF.R.U32.HI R9, RZ, 0x8, R9 ;  /* 0x00000008ff097819 */ /* 0x000fe40000011609 */
[----:B------:R-:W-:Y:S02]  /*3a250*/  LOP3.LUT R11, R35, 0xffff, RZ, 0xc0, !PT ;  /* 0x0000ffff230b7812 */ /* 0x000fe400078ec0ff */
[----:B------:R-:W-:Y:S02]  /*3a260*/  LOP3.LUT R10, R10, 0xffff, RZ, 0xc0, !PT ;  /* 0x0000ffff0a0a7812 */ /* 0x000fe400078ec0ff */
[----:B------:R-:W-:Y:S02]  /*3a270*/  SHF.R.U32.HI R8, RZ, 0x8, R11 ;  /* 0x00000008ff087819 */ /* 0x000fe4000001160b */
        /* <DEDUP_REMOVED lines=9> */
[----:B------:R-:W2:Y:S01]  /*3a310*/  LDL.LU R35, [R1+0xbd8] ;  /* 0x000bd80001237983 */ /* 0x000ea20000300800 */
[----:B------:R-:W-:-:S02]  /*3a320*/  SHF.R.U32.HI R12, RZ, 0x8, R12 ;  /* 0x00000008ff0c7819 */ /* 0x000fc4000001160c */
[----:B------:R-:W-:Y:S02]  /*3a330*/  LOP3.LUT R8, R8, 0xffff, RZ, 0xc0, !PT ;  /* 0x0000ffff08087812 */ /* 0x000fe400078ec0ff */
[----:B------:R-:W-:-:S04]  /*3a340*/  LOP3.LUT R12, R12, 0xffff, RZ, 0xc0, !PT ;  /* 0x0000ffff0c0c7812 */ /* 0x000fc800078ec0ff */
[----:B------:R-:W-:Y:S02]  /*3a350*/  PRMT R8, R8, 0x3340, R12 ;  /* 0x0000334008087816 */ /* 0x000fe4000000000c */
[----:B0-----:R-:W-:-:S03]  /*3a360*/  LOP3.LUT R9, R2, 0xffff, RZ, 0xc0, !PT ;  /* 0x0000ffff02097812 */ /* 0x001fc600078ec0ff */
[----:B------:R-:W-:Y:S01]  /*3a370*/  STL [R1+0x7c], R8 ;  /* 0x00007c0801007387 */ /* 0x000fe20000100800 */
[----:B-1----:R-:W-:Y:S01]  /*3a380*/  VIADD R7, R7, UR5 ;  /* 0x0000000507077c36 */ /* 0x002fe20008000000 */
        /* <DEDUP_REMOVED lines=15> */
[----:B------:R-:W-:Y:S03]  /*3a480*/  STL [R1+0x778], R13 ;  /* 0x0007780d01007387 */ /* 0x000fe60000100800 */
[----:B------:R-:W-:Y:S01]  /*3a490*/  PRMT R9, R10, 0x3340, R9 ;  /* 0x000033400a097816 */ /* 0x000fe20000000009 */
[----:B------:R-:W-:Y:S04]  /*3a4a0*/  STL [R1+0x768], R11 ;  /* 0x0007680b01007387 */ /* 0x000fe80000100800 */
[----:B------:R-:W3:Y:S04]  /*3a4b0*/  LDL.LU R41, [R1+0xea4] ;  /* 0x000ea40001297983 */ /* 0x000ee80000300800 */
[----:B------:R-:W4:Y:S01]  /*3a4c0*/  LDL.LU R39, [R1+0x710] ;  /* 0x0007100001277983 */ /* 0x000f220000300800 */
[----:B------:R-:W-:-:S03]  /*3a4d0*/  SHF.R.U32.HI R12, RZ, 0x8, R12 ;  /* 0x00000008ff0c7819 */ /* 0x000fc6000001160c */
[----:B------:R0:W-:Y:S04]  /*3a4e0*/  STL [R1+0x5f0], R7 ;  /* 0x0005f00701007387 */ /* 0x0001e80000100800 */
[----:B------:R-:W4:Y:S04]  /*3a4f0*/  LDL.LU R33, [R1+0xea0] ;  /* 0x000ea00001217983 */ /* 0x000f280000300800 */
[----:B------:R-:W-:Y:S04]  /*3a500*/  STL [R1+0x78], R9 ;  /* 0x0000780901007387 */ /* 0x000fe80000100800 */
[----:B------:R-:W4:Y:S01]  /*3a510*/  LDL.LU R31, [R1+0x70c] ;  /* 0x00070c00011f7983 */ /* 0x000f220000300800 */
[----:B------:R-:W-:-:S02]  /*3a520*/  LOP3.LUT R8, R8, 0xffff, RZ, 0xc0, !PT ;  /* 0x0000ffff08087812 */ /* 0x000fc400078ec0ff */
[----:B------:R-:W-:-:S04]  /*3a530*/  LOP3.LUT R12, R12, 0xffff, RZ, 0xc0, !PT ;  /* 0x0000ffff0c0c7812 */ /* 0x000fc800078ec0ff */
[----:B------:R-:W-:Y:S01]  /*3a540*/  PRMT R8, R8, 0x3340, R12 ;  /* 0x0000334008087816 */ /* 0x000fe2000000000c */
[----:B0-----:R-:W-:Y:S01]  /*3a550*/  VIADD R7, R7, UR5 ;  /* 0x0000000507077c36 */ /* 0x001fe20008000000 */
[----:B------:R-:W-:Y:S01]  /*3a560*/  LOP3.LUT R12, R233, 0xffff, RZ, 0xc0, !PT ;  /* 0x0000ffffe90c7812 */ /* 0x000fe200078ec0ff */
[----:B------:R-:W-:Y:S02]  /*3a570*/  ULDC UR5, c[0x0][0x248] ;  /* 0x0000920000057ab9 */ /* 0x000fe40000000800 */
[----:B------:R2:W-:Y:S04]  /*3a580*/  STL [R1+0x74], R8 ;  /* 0x0000740801007387 */ /* 0x0005e80000100800 */
[----:B------:R0:W-:Y:S04]  /*3a590*/  STL [R1+0x5ec], R7 ;  /* 0x0005ec0701007387 */ /* 0x0001e80000100800 */
[----:B------:R-:W4:Y:S01]  /*3a5a0*/  LDL.LU R233, [R1+0x145c] ;  /* 0x00145c0001e97983 */ /* 0x000f220000300800 */
[----:B--2---:R-:W-:-:S02]  /*3a5b0*/  LOP3.LUT R8, R43, 0xffff, RZ, 0xc0, !PT ;  /* 0x0000ffff2b087812 */ /* 0x004fc400078ec0ff */
[----:B------:R-:W-:Y:S02]  /*3a5c0*/  LOP3.LUT R9, R37, 0xffff, RZ, 0xc0, !PT ;  /* 0x0000ffff25097812 */ /* 0x000fe400078ec0ff */
[----:B------:R-:W-:Y:S02]  /*3a5d0*/  SHF.R.U32.HI R10, RZ, 0x8, R8 ;  /* 0x00000008ff0a7819 */ /* 0x000fe40000011608 */
[----:B------:R-:W-:Y:S02]  /*3a5e0*/  PRMT R13, R8, 0x3340, R9 ;  /* 0x00003340080d7816 */ /* 0x000fe40000000009 */
[----:B------:R-:W-:-:S04]  /*3a5f0*/  LOP3.LUT R11, R35, 0xffff, RZ, 0xc0, !PT ;  /* 0x0000ffff230b7812 */ /* 0x000fc800078ec0ff */
[----:B------:R-:W-:Y:S02]  /*3a600*/  SHF.R.U32.HI R8, RZ, 0x8, R11 ;  /* 0x00000008ff087819 */ /* 0x000fe4000001160b */
[----:B------:R-:W-:Y:S01]  /*3a610*/  PRMT R11, R11, 0x3340, R12 ;  /* 0x000033400b0b7816 */ /* 0x000fe2000000000c */
[----:B------:R-:W-:Y:S04]  /*3a620*/  STL [R1+0x75c], R13 ;  /* 0x00075c0d01007387 */ /* 0x000fe80000100800 */
[----:B------:R-:W-:Y:S04]  /*3a630*/  STL [R1+0x758], R11 ;  /* 0x0007580b01007387 */ /* 0x000fe80000100800 */
        /* <DEDUP_REMOVED lines=9> */
[----:B------:R-:W-:Y:S01]  /*3a6d0*/  PRMT R9, R10, 0x3340, R9 ;  /* 0x000033400a097816 */ /* 0x000fe20000000009 */
        /* <DEDUP_REMOVED lines=23> */
[----:B------:R-:W-:Y:S01]  /*3a850*/  STL [R1+0x728], R11 ;  /* 0x0007280b01007387 */ /* 0x000fe20000100800 */
[----:B------:R-:W-:-:S03]  /*3a860*/  SHF.R.U32.HI R12, RZ, 0x8, R12 ;  /* 0x00000008ff0c7819 */ /* 0x000fc6000001160c */
[----:B------:R-:W3:Y:S04]  /*3a870*/  LDL.LU R41, [R1+0xeb0] ;  /* 0x000eb00001297983 */ /* 0x000ee80000300800 */
[----:B------:R-:W4:Y:S04]  /*3a880*/  LDL.LU R39, [R1+0x724] ;  /* 0x0007240001277983 */ /* 0x000f280000300800 */
[----:B------:R0:W-:Y:S01]  /*3a890*/  STL [R1+0x5d8], R7 ;  /* 0x0005d80701007387 */ /* 0x0001e20000100800 */
[----:B------:R-:W-:-:S03]  /*3a8a0*/  LOP3.LUT R8, R8, 0xffff, RZ, 0xc0, !PT ;  /* 0x0000ffff08087812 */ /* 0x000fc600078ec0ff */
[----:B------:R-:W4:Y:S01]  /*3a8b0*/  LDL.LU R33, [R1+0xeac] ;  /* 0x000eac0001217983 */ /* 0x000f220000300800 */
[----:B------:R-:W-:-:S03]  /*3a8c0*/  LOP3.LUT R12, R12, 0xffff, RZ, 0xc0, !PT ;  /* 0x0000ffff0c0c7812 */ /* 0x000fc600078ec0ff */
[----:B------:R1:W-:Y:S04]  /*3a8d0*/  STL [R1+0x64], R9 ;  /* 0x0000640901007387 */ /* 0x0003e80000100800 */
[----:B------:R-:W4:Y:S01]  /*3a8e0*/  LDL.LU R31, [R1+0x714] ;  /* 0x00071400011f7983 */ /* 0x000f220000300800 */
[----:B------:R-:W-:Y:S01]  /*3a8f0*/  PRMT R8, R8, 0x3340, R12 ;  /* 0x0000334008087816 */ /* 0x000fe2000000000c */
[----:B0-----:R-:W-:Y:S01]  /*3a900*/  VIADD R7, R7, UR5 ;  /* 0x0000000507077c36 */ /* 0x001fe20008000000 */
[----:B------:R-:W-:Y:S01]  /*3a910*/  LOP3.LUT R12, R3, 0xffff, RZ, 0xc0, !PT ;  /* 0x0000ffff030c7812 */ /* 0x000fe200078ec0ff */
[----:B------:R-:W-:Y:S02]  /*3a920*/  ULDC UR5, c[0x0][0x248] ;  /* 0x0000920000057ab9 */ /* 0x000fe40000000800 */
[----:B------:R2:W-:Y:S01]  /*3a930*/  STL [R1+0x60], R8 ;  /* 0x0000600801007387 */ /* 0x0005e20000100800 */
[----:B-1----:R-:W-:-:S03]  /*3a940*/  LOP3.LUT R9, R2, 0xffff, RZ, 0xc0, !PT ;  /* 0x0000ffff02097812 */ /* 0x002fc600078ec0ff */
[----:B------:R-:W4:Y:S04]  /*3a950*/  LDL.LU R2, [R1+0x1458] ;  /* 0x0014580001027983 */ /* 0x000f280000300800 */
[----:B------:R0:W-:Y:S04]  /*3a960*/  STL [R1+0x5d4], R7 ;  /* 0x0005d40701007387 */ /* 0x0001e80000100800 */
[----:B------:R-:W4:Y:S01]  /*3a970*/  LDL.LU R3, [R1+0x1454] ;  /* 0x0014540001037983 */ /* 0x000f220000300800 */
[----:B--2---:R-:W-:Y:S02]  /*3a980*/  LOP3.LUT R8, R37, 0xffff, RZ, 0xc0, !PT ;  /* 0x0000ffff25087812 */ /* 0x004fe400078ec0ff */
[----:B------:R-:W-:-:S02]  /*3a990*/  LOP3.LUT R11, R35, 0xffff, RZ, 0xc0, !PT ;  /* 0x0000ffff230b7812 */ /* 0x000fc400078ec0ff */
[----:B------:R-:W-:Y:S02]  /*3a9a0*/  SHF.R.U32.HI R10, RZ, 0x8, R8 ;  /* 0x00000008ff0a7819 */ /* 0x000fe40000011608 */
[----:B------:R-:W-:Y:S02]  /*3a9b0*/  PRMT R13, R8, 0x3340, R9 ;  /* 0x00003340080d7816 */ /* 0x000fe40000000009 */
        /* <DEDUP_REMOVED lines=34> */
[--C-:B------:R-:W-:Y:S01]  /*3abe0*/  PRMT R11, R11, 0x3340, R12.reuse ;  /* 0x000033400b0b7816 */ /* 0x100fe2000000000c */
[----:B------:R-:W-:Y:S01]  /*3abf0*/  STL [R1+0x6f8], R13 ;  /* 0x0006f80d01007387 */ /* 0x000fe20000100800 */
[----:B------:R-:W-:Y:S02]  /*3ac00*/  SHF.R.U32.HI R12, RZ, 0x8, R12 ;  /* 0x00000008ff0c7819 */ /* 0x000fe4000001160c */
[----:B------:R-:W-:Y:S01]  /*3ac10*/  PRMT R9, R10, 0x3340, R9 ;  /* 0x000033400a097816 */ /* 0x000fe20000000009 */
[----:B------:R-:W-:Y:S01]  /*3ac20*/  STL [R1+0x6f4], R11 ;  /* 0x0006f40b01007387 */ /* 0x000fe20000100800 */
[----:B------:R-:W-:-:S03]  /*3ac30*/  LOP3.LUT R8, R8, 0xffff, RZ, 0xc0, !PT ;  /* 0x0000ffff08087812 */ /* 0x000fc600078ec0ff */
[----:B------:R-:W3:Y:S01]  /*3ac40*/  LDL.LU R41, [R1+0xeb8] ;  /* 0x000eb80001297983 */ /* 0x000ee20000300800 */
[----:B------:R-:W-:-:S03]  /*3ac50*/  LOP3.LUT R12, R12, 0xffff, RZ, 0xc0, !PT ;  /* 0x0000ffff0c0c7812 */ /* 0x000fc600078ec0ff */
[----:B------:R-:W4:Y:S04]  /*3ac60*/  LDL.LU R39, [R1+0x744] ;  /* 0x0007440001277983 */ /* 0x000f280000300800 */
[----:B------:R0:W-:Y:S04]  /*3ac70*/  STL [R1+0x5c4], R7 ;  /* 0x0005c40701007387 */ /* 0x0001e80000100800 */
[----:B------:R-:W4:Y:S01]  /*3ac80*/  LDL.LU R33, [R1+0xeb4] ;  /* 0x000eb40001217983 */ /* 0x000f220000300800 */
[----:B------:R-:W-:-:S03]  /*3ac90*/  PRMT R8, R8, 0x3340, R12 ;  /* 0x0000334008087816 */ /* 0x000fc6000000000c */
[----:B------:R1:W-:Y:S04]  /*3aca0*/  STL [R1+0x54], R9 ;  /* 0x0000540901007387 */ /* 0x0003e80000100800 */
[----:B------:R-:W4:Y:S01]  /*3acb0*/  LDL.LU R31, [R1+0x738] ;  /* 0x00073800011f7983 */ /* 0x000f220000300800 */
[----:B0-----:R-:W-:Y:S01]  /*3acc0*/  VIADD R7, R7, UR5 ;  /* 0x0000000507077c36 */ /* 0x001fe20008000000 */
[----:B------:R-:W-:Y:S01]  /*3acd0*/  LOP3.LUT R12, R233, 0xffff, RZ, 0xc0, !PT ;  /* 0x0000ffffe90c7812 */ /* 0x000fe200078ec0ff */
[----:B------:R-:W-:Y:S01]  /*3ace0*/  ULDC UR5, c[0x0][0x248] ;  /* 0x0000920000057ab9 */ /* 0x000fe20000000800 */
        /* <DEDUP_REMOVED lines=40> */
[----:B------:R-:W-:Y:S01]  /*3af70*/  LOP3.LUT R12, R31, 0xffff, RZ, 0xc0, !PT ;  /* 0x0000ffff1f0c7812 */ /* 0x000fe200078ec0ff */
[----:B------:R-:W-:Y:S03]  /*3af80*/  STL [R1+0x530], R13 ;  /* 0x0005300d01007387 */ /* 0x000fe60000100800 */
[--C-:B------:R-:W-:Y:S01]  /*3af90*/  PRMT R11, R11, 0x3340, R12.reuse ;  /* 0x000033400b0b7816 */ /* 0x100fe2000000000c */
[----:B------:R-:W3:Y:S01]  /*3afa0*/  LDL.LU R33, [R1+0xd14] ;  /* 0x000d140001217983 */ /* 0x000ee20000300800 */
[----:B------:R-:W-:-:S02]  /*3afb0*/  SHF.R.U32.HI R12, RZ, 0x8, R12 ;  /* 0x00000008ff0c7819 */ /* 0x000fc4000001160c */
[----:B------:R-:W-:Y:S01]  /*3afc0*/  LOP3.LUT R10, R10, 0xffff, RZ, 0xc0, !PT ;  /* 0x0000ffff0a0a7812 */ /* 0x000fe200078ec0ff */
[----:B------:R-:W-:Y:S01]  /*3afd0*/  STL [R1+0x524], R11 ;  /* 0x0005240b01007387 */ /* 0x000fe20000100800 */
[----:B------:R-:W-:Y:S02]  /*3afe0*/  LOP3.LUT R9, R9, 0xffff, RZ, 0xc0, !PT ;  /* 0x0000ffff09097812 */ /* 0x000fe400078ec0ff */
[----:B------:R-:W-:Y:S01]  /*3aff0*/  LOP3.LUT R8, R8, 0xffff, RZ, 0xc0, !PT ;  /* 0x0000ffff08087812 */ /* 0x000fe200078ec0ff */
[----:B------:R-:W4:Y:S01]  /*3b000*/  LDL.LU R31, [R1+0xd04] ;  /* 0x000d0400011f7983 */ /* 0x000f220000300800 */
[----:B------:R-:W-:Y:S02]  /*3b010*/  LOP3.LUT R12, R12, 0xffff, RZ, 0xc0, !PT ;  /* 0x0000ffff0c0c7812 */ /* 0x000fe400078ec0ff */
[----:B------:R-:W-:Y:S02]  /*3b020*/  PRMT R9, R10, 0x3340, R9 ;  /* 0x000033400a097816 */ /* 0x000fe40000000009 */
[----:B------:R-:W-:Y:S01]  /*3b030*/  PRMT R8, R8, 0x3340, R12 ;  /* 0x0000334008087816 */ /* 0x000fe2000000000c */
[----:B------:R0:W-:Y:S04]  /*3b040*/  STL [R1+0x5b0], R7 ;  /* 0x0005b00701007387 */ /* 0x0001e80000100800 */
[----:B------:R1:W-:Y:S01]  /*3b050*/  STL [R1+0x44], R9 ;  /* 0x0000440901007387 */ /* 0x0003e20000100800 */
[----:B------:R-:W-:-:S03]  /*3b060*/  LOP3.LUT R12, R3, 0xffff, RZ, 0xc0, !PT ;  /* 0x0000ffff030c7812 */ /* 0x000fc600078ec0ff */
[----:B------:R2:W-:Y:S01]  /*3b070*/  STL [R1+0x40], R8 ;  /* 0x0000400801007387 */ /* 0x0005e20000100800 */
[----:B0-----:R-:W-:Y:S01]  /*3b080*/  VIADD R7, R7, UR5 ;  /* 0x0000000507077c36 */ /* 0x001fe20008000000 */
[----:B------:R-:W-:Y:S01]  /*3b090*/  ULDC UR5, c[0x0][0x248] ;  /* 0x0000920000057ab9 */ /* 0x000fe20000000800 */
[----:B-1----:R-:W-:Y:S02]  /*3b0a0*/  LOP3.LUT R9, R2, 0xffff, RZ, 0xc0, !PT ;  /* 0x0000ffff02097812 */ /* 0x002fe400078ec0ff */
[----:B------:R-:W4:Y:S01]  /*3b0b0*/  LDL.LU R2, [R1+0x1448] ;  /* 0x0014480001027983 */ /* 0x000f220000300800 */
[----:B--2---:R-:W-:-:S03]  /*3b0c0*/  LOP3.LUT R8, R37, 0xffff, RZ, 0xc0, !PT ;  /* 0x0000ffff25087812 */ /* 0x004fc600078ec0ff */
[----:B------:R0:W-:Y:S01]  /*3b0d0*/  STL [R1+0x5ac], R7 ;  /* 0x0005ac0701007387 */ /* 0x0001e20000100800 */
[----:B------:R-:W-:-:S03]  /*3b0e0*/  SHF.R.U32.HI R10, RZ, 0x8, R8 ;  /* 0x00000008ff0a7819 */ /* 0x000fc60000011608 */
[----:B------:R-:W2:Y:S01]  /*3b0f0*/  LDL.LU R3, [R1+0x1444] ;  /* 0x0014440001037983 */ /* 0x000ea20000300800 */
[----:B------:R-:W-:Y:S02]  /*3b100*/  LOP3.LUT R11, R35, 0xffff, RZ, 0xc0, !PT ;  /* 0x0000ffff230b7812 */ /* 0x000fe400078ec0ff */
        /* <DEDUP_REMOVED lines=18> */
[----:B------:R1:W-:Y:S01]  /*3b230*/  STL [R1+0x3c], R9 ;  /* 0x00003c0901007387 */ /* 0x0003e20000100800 */
[----:B------:R-:W-:-:S03]  /*3b240*/  LOP3.LUT R12, R4, 0xffff, RZ, 0xc0, !PT ;  /* 0x0000ffff040c7812 */ /* 0x000fc600078ec0ff */
[----:B------:R-:W-:Y:S01]  /*3b250*/  STL [R1+0x38], R8 ;  /* 0x0000380801007387 */ /* 0x000fe20000100800 */
[----:B0-----:R-:W-:Y:S01]  /*3b260*/  VIADD R7, R7, UR5 ;  /* 0x0000000507077c36 */ /* 0x001fe20008000000 */
[----:B------:R-:W-:Y:S01]  /*3b270*/  ULDC UR5, c[0x0][0x248] ;  /* 0x0000920000057ab9 */ /* 0x000fe20000000800 */
[----:B-1----:R-:W-:Y:S02]  /*3b280*/  LOP3.LUT R9, R0, 0xffff, RZ, 0xc0, !PT ;  /* 0x0000ffff00097812 */ /* 0x002fe400078ec0ff */
[----:B------:R-:W2:Y:S04]  /*3b290*/  LDL.LU R0, [R1+0x1440] ;  /* 0x0014400001007983 */ /* 0x000ea80000300800 */
[----:B------:R0:W-:Y:S04]  /*3b2a0*/  STL [R1+0x5a0], R7 ;  /* 0x0005a00701007387 */ /* 0x0001e80000100800 */
[----:B------:R-:W2:Y:S01]  /*3b2b0*/  LDL.LU R4, [R1+0x143c] ;  /* 0x00143c0001047983 */ /* 0x000ea20000300800 */
[----:B0-----:R-:W-:Y:S01]  /*3b2c0*/  VIADD R7, R7, UR5 ;  /* 0x0000000507077c36 */ /* 0x001fe20008000000 */
[----:B------:R-:W-:Y:S01]  /*3b2d0*/  ULDC UR5, c[0x0][0x248] ;  /* 0x0000920000057ab9 */ /* 0x000fe20000000800 */
[----:B---3--:R-:W-:-:S04]  /*3b2e0*/  LOP3.LUT R8, R33, 0xffff, RZ, 0xc0, !PT ;  /* 0x0000ffff21087812 */ /* 0x008fc800078ec0ff */
[----:B------:R-:W-:Y:S02]  /*3b2f0*/  SHF.R.U32.HI R10, RZ, 0x8, R8 ;  /* 0x00000008ff0a7819 */ /* 0x000fe40000011608 */
[----:B----4-:R-:W-:Y:S02]  /*3b300*/  LOP3.LUT R11, R31, 0xffff, RZ, 0xc0, !PT ;  /* 0x0000ffff1f0b7812 */ /* 0x010fe400078ec0ff */
[----:B------:R-:W-:Y:S02]  /*3b310*/  PRMT R13, R8, 0x3340, R9 ;  /* 0x00003340080d7816 */ /* 0x000fe40000000009 */
[----:B------:R-:W-:Y:S02]  /*3b320*/  SHF.R.U32.HI R8, RZ, 0x8, R11 ;  /* 0x00000008ff087819 */ /* 0x000fe4000001160b */
[----:B------:R-:W-:Y:S02]  /*3b330*/  SHF.R.U32.HI R9, RZ, 0x8, R9 ;  /* 0x00000008ff097819 */ /* 0x000fe40000011609 */
[----:B------:R-:W-:-:S02]  /*3b340*/  PRMT R11, R11, 0x3340, R12 ;  /* 0x000033400b0b7816 */ /* 0x000fc4000000000c */
[----:B------:R-:W-:Y:S01]  /*3b350*/  SHF.R.U32.HI R12, RZ, 0x8, R12 ;  /* 0x00000008ff0c7819 */ /* 0x000fe2000001160c */
[----:B------:R-:W-:Y:S01]  /*3b360*/  STL [R1+0x574], R13 ;  /* 0x0005740d01007387 */ /* 0x000fe20000100800 */
[----:B------:R-:W-:Y:S02]  /*3b370*/  LOP3.LUT R10, R10, 0xffff, RZ, 0xc0, !PT ;  /* 0x0000ffff0a0a7812 */ /* 0x000fe400078ec0ff */
[----:B------:R-:W-:Y:S01]  /*3b380*/  LOP3.LUT R9, R9, 0xffff, RZ, 0xc0, !PT ;  /* 0x0000ffff09097812 */ /* 0x000fe200078ec0ff */
[----:B------:R-:W3:Y:S01]  /*3b390*/  LDL.LU R33, [R1+0xd1c] ;  /* 0x000d1c0001217983 */ /* 0x000ee20000300800 */
[----:B------:R-:W-:Y:S02]  /*3b3a0*/  LOP3.LUT R8, R8, 0xffff, RZ, 0xc0, !PT ;  /* 0x0000ffff08087812 */ /* 0x000fe400078ec0ff */
[----:B------:R-:W-:Y:S01]  /*3b3b0*/  LOP3.LUT R12, R12, 0xffff, RZ, 0xc0, !PT ;  /* 0x0000ffff0c0c7812 */ /* 0x000fe200078ec0ff */
[----:B------:R-:W-:Y:S01]  /*3b3c0*/  STL [R1+0x6cc], R11 ;  /* 0x0006cc0b01007387 */ /* 0x000fe20000100800 */
[----:B------:R-:W-:-:S03]  /*3b3d0*/  PRMT R9, R10, 0x3340, R9 ;  /* 0x000033400a097816 */ /* 0x000fc60000000009 */
[----:B------:R-:W4:Y:S01]  /*3b3e0*/  LDL.LU R31, [R1+0x8b0] ;  /* 0x0008b000011f7983 */ /* 0x000f220000300800 */
[----:B------:R-:W-:-:S03]  /*3b3f0*/  PRMT R8, R8, 0x3340, R12 ;  /* 0x0000334008087816 */ /* 0x000fc6000000000c */
        /* <DEDUP_REMOVED lines=57> */
[----:B------:R-:W-:-:S02]  /*3b790*/  PRMT R9, R10, 0x3340, R9 ;  /* 0x000033400a097816 */ /* 0x000fc40000000009 */
[----:B------:R-:W-:Y:S01]  /*3b7a0*/  PRMT R8, R8, 0x3340, R12 ;  /* 0x0000334008087816 */ /* 0x000fe2000000000c */
[----:B------:R-:W4:Y:S04]  /*3b7b0*/  LDL.LU R31, [R1+0x8b8] ;  /* 0x0008b800011f7983 */ /* 0x000f280000300800 */
        /* <DEDUP_REMOVED lines=8> */
[----:B--2---:R-:W-:-:S04]  /*3b840*/  LOP3.LUT R8, R37, 0xffff, RZ, 0xc0, !PT ;  /* 0x0000ffff25087812 */ /* 0x004fc800078ec0ff */
[----:B------:R-:W-:Y:S02]  /*3b850*/  SHF.R.U32.HI R10, RZ, 0x8, R8 ;  /* 0x00000008ff0a7819 */ /* 0x000fe40000011608 */
[----:B------:R-:W-:Y:S02]  /*3b860*/  LOP3.LUT R11, R35, 0xffff, RZ, 0xc0, !PT ;  /* 0x0000ffff230b7812 */ /* 0x000fe400078ec0ff */
[----:B------:R-:W-:Y:S02]  /*3b870*/  PRMT R13, R8, 0x3340, R9 ;  /* 0x00003340080d7816 */ /* 0x000fe40000000009 */
[----:B------:R-:W-:Y:S01]  /*3b880*/  SHF.R.U32.HI R8, RZ, 0x8, R11 ;  /* 0x00000008ff087819 */ /* 0x000fe2000001160b */
[----:B------:R0:W-:Y:S01]  /*3b890*/  STL [R1+0x57c], R7 ;  /* 0x00057c0701007387 */ /* 0x0001e20000100800 */
[----:B------:R-:W-:-:S03]  /*3b8a0*/  PRMT R11, R11, 0x3340, R12 ;  /* 0x000033400b0b7816 */ /* 0x000fc6000000000c */
[----:B------:R-:W2:Y:S04]  /*3b8b0*/  LDL.LU R231, [R1+0x1424] ;  /* 0x0014240001e77983 */ /* 0x000ea80000300800 */
        /* <DEDUP_REMOVED lines=14> */
[----:B------:R0:W-:Y:S01]  /*3b9a0*/  STL [R1+0x560], R7 ;  /* 0x0005600701007387 */ /* 0x0001e20000100800 */
[----:B------:R-:W-:-:S03]  /*3b9b0*/  LOP3.LUT R12, R230, 0xffff, RZ, 0xc0, !PT ;  /* 0x0000ffffe60c7812 */ /* 0x000fc600078ec0ff */
[----:B------:R-:W-:Y:S04]  /*3b9c0*/  STL [R1+0x168], R9 ;  /* 0x0001680901007387 */ /* 0x000fe80000100800 */
[----:B------:R1:W-:Y:S01]  /*3b9d0*/  STL [R1+0x460], R8 ;  /* 0x0004600801007387 */ /* 0x0003e20000100800 */
[----:B0-----:R-:W-:Y:S01]  /*3b9e0*/  VIADD R7, R7, UR5 ;  /* 0x0000000507077c36 */ /* 0x001fe20008000000 */
[----:B------:R-:W-:Y:S02]  /*3b9f0*/  ULDC UR5, c[0x0][0x248] ;  /* 0x0000920000057ab9 */ /* 0x000fe40000000800 */
[----:B------:R-:W2:Y:S01]  /*3ba00*/  LDL.LU R230, [R1+0x1420] ;  /* 0x0014200001e67983 */ /* 0x000ea20000300800 */
[----:B-1----:R-:W-:-:S03]  /*3ba10*/  LOP3.LUT R8, R229, 0xffff, RZ, 0xc0, !PT ;  /* 0x0000ffffe5087812 */ /* 0x002fc600078ec0ff */
[----:B------:R0:W-:Y:S04]  /*3ba20*/  STL [R1+0x550], R7 ;  /* 0x0005500701007387 */ /* 0x0001e80000100800 */
[----:B------:R-:W2:Y:S01]  /*3ba30*/  LDL.LU R229, [R1+0x141c] ;  /* 0x00141c0001e57983 */ /* 0x000ea20000300800 */
[----:B0-----:R-:W-:Y:S01]  /*3ba40*/  VIADD R7, R7, UR5 ;  /* 0x0000000507077c36 */ /* 0x001fe20008000000 */
[----:B------:R-:W-:Y:S01]  /*3ba50*/  ULDC UR5, c[0x0][0x248] ;  /* 0x0000920000057ab9 */ /* 0x000fe20000000800 */
[----:B---3--:R-:W-:-:S04]  /*3ba60*/  LOP3.LUT R11, R33, 0xffff, RZ, 0xc0, !PT ;  /* 0x0000ffff210b7812 */ /* 0x008fc800078ec0ff */
[----:B------:R-:W-:Y:S02]  /*3ba70*/  SHF.R.U32.HI R10, RZ, 0x8, R11 ;  /* 0x00000008ff0a7819 */ /* 0x000fe4000001160b */
[----:B----4-:R-:W-:Y:S02]  /*3ba80*/  LOP3.LUT R9, R31, 0xffff, RZ, 0xc0, !PT ;  /* 0x0000ffff1f097812 */ /* 0x010fe400078ec0ff */
[--C-:B------:R-:W-:Y:S02]  /*3ba90*/  PRMT R13, R11, 0x3340, R12.reuse ;  /* 0x000033400b0d7816 */ /* 0x100fe4000000000c */
        /* <DEDUP_REMOVED lines=10> */
[----:B------:R-:W4:Y:S04]  /*3bb40*/  LDL.LU R31, [R1+0x8c0] ;  /* 0x0008c000011f7983 */ /* 0x000f280000300800 */
[----:B------:R0:W-:Y:S01]  /*3bb50*/  STL [R1+0x774], R9 ;  /* 0x0007740901007387 */ /* 0x0001e20000100800 */
[----:B------:R-:W-:-:S02]  /*3bb60*/  PRMT R8, R11, 0x3340, R8 ;  /* 0x000033400b087816 */ /* 0x000fc40000000008 */
[----:B0-----:R-:W-:Y:S02]  /*3bb70*/  PRMT R9, R10, 0x3340, R12 ;  /* 0x000033400a097816 */ /* 0x001fe4000000000c */
[----:B------:R-:W-:-:S03]  /*3bb80*/  LOP3.LUT R12, R228, 0xffff, RZ, 0xc0, !PT ;  /* 0x0000ffffe40c7812 */ /* 0x000fc600078ec0ff */
[----:B------:R-:W-:Y:S04]  /*3bb90*/  STL [R1+0x470], R9 ;  /* 0x0004700901007387 */ /* 0x000fe80000100800 */
[----:B------:R0:W-:Y:S04]  /*3bba0*/  STL [R1+0x528], R7 ;  /* 0x0005280701007387 */ /* 0x0001e80000100800 */
[----:B------:R1:W-:Y:S01]  /*3bbb0*/  STL [R1+0x494], R8 ;  /* 0x0004940801007387 */ /* 0x0003e20000100800 */
[----:B--2---:R-:W-:-:S03]  /*3bbc0*/  LOP3.LUT R11, R37, 0xffff, RZ, 0xc0, !PT ;  /* 0x0000ffff250b7812 */ /* 0x004fc600078ec0ff */
[----:B------:R-:W2:Y:S01]  /*3bbd0*/  LDL.LU R228, [R1+0x1418] ;  /* 0x0014180001e47983 */ /* 0x000ea20000300800 */
[----:B------:R-:W-:Y:S01]  /*3bbe0*/  SHF.R.U32.HI R10, RZ, 0x8, R11 ;  /* 0x00000008ff0a7819 */ /* 0x000fe2000001160b */
[----:B0-----:R-:W-:Y:S01]  /*3bbf0*/  VIADD R7, R7, UR5 ;  /* 0x0000000507077c36 */ /* 0x001fe20008000000 */
[----:B------:R-:W-:Y:S01]  /*3bc00*/  LOP3.LUT R9, R35, 0xffff, RZ, 0xc0, !PT ;  /* 0x0000ffff23097812 */ /* 0x000fe200078ec0ff */
[----:B------:R-:W-:Y:S01]  /*3bc10*/  ULDC UR5, c[0x0][0x248] ;  /* 0x0000920000057ab9 */ /* 0x000fe20000000800 */
[----:B-1----:R-:W-:Y:S02]  /*3bc20*/  LOP3.LUT R8, R250, 0xffff, RZ, 0xc0, !PT ;  /* 0x0000fffffa087812 */ /* 0x002fe400078ec0ff */
[--C-:B------:R-:W-:Y:S02]  /*3bc30*/  PRMT R13, R11, 0x3340, R12.reuse ;  /* 0x000033400b0d7816 */ /* 0x100fe4000000000c */
[----:B------:R-:W-:Y:S02]  /*3bc40*/  SHF.R.U32.HI R12, RZ, 0x8, R12 ;  /* 0x00000008ff0c7819 */ /* 0x000fe4000001160c */
[----:B------:R-:W-:-:S02]  /*3bc50*/  SHF.R.U32.HI R11, RZ, 0x8, R9 ;  /* 0x00000008ff0b7819 */ /* 0x000fc40000011609 */
[--C-:B------:R-:W-:Y:S02]  /*3bc60*/  PRMT R9, R9, 0x3340, R8.reuse ;  /* 0x0000334009097816 */ /* 0x100fe40000000008 */
[----:B------:R-:W-:Y:S01]  /*3bc70*/  SHF.R.U32.HI R8, RZ, 0x8, R8 ;  /* 0x00000008ff087819 */ /* 0x000fe20000011608 */
[----:B------:R0:W-:Y:S01]  /*3bc80*/  STL [R1+0x514], R7 ;  /* 0x0005140701007387 */ /* 0x0001e20000100800 */
[----:B------:R-:W-:Y:S02]  /*3bc90*/  LOP3.LUT R10, R10, 0xffff, RZ, 0xc0, !PT ;  /* 0x0000ffff0a0a7812 */ /* 0x000fe400078ec0ff */
[----:B------:R-:W-:Y:S01]  /*3bca0*/  LOP3.LUT R12, R12, 0xffff, RZ, 0xc0, !PT ;  /* 0x0000ffff0c0c7812 */ /* 0x000fe200078ec0ff */
[----:B------:R-:W2:Y:S01]  /*3bcb0*/  LDL.LU R250, [R1+0x1414] ;  /* 0x0014140001fa7983 */ /* 0x000ea20000300800 */
[----:B------:R-:W-:Y:S02]  /*3bcc0*/  LOP3.LUT R11, R11, 0xffff, RZ, 0xc0, !PT ;  /* 0x0000ffff0b0b7812 */ /* 0x000fe400078ec0ff */
[----:B------:R-:W-:Y:S01]  /*3bcd0*/  LOP3.LUT R8, R8, 0xffff, RZ, 0xc0, !PT ;  /* 0x0000ffff08087812 */ /* 0x000fe200078ec0ff */
[----:B------:R-:W-:Y:S01]  /*3bce0*/  STL [R1+0x780], R13 ;  /* 0x0007800d01007387 */ /* 0x000fe20000100800 */
[----:B0-----:R-:W-:-:S02]  /*3bcf0*/  VIADD R7, R7, UR5 ;  /* 0x0000000507077c36 */ /* 0x001fc40008000000 */
[----:B------:R-:W-:Y:S01]  /*3bd00*/  PRMT R8, R11, 0x3340, R8 ;  /* 0x000033400b087816 */ /* 0x000fe20000000008 */
[----:B------:R0:W-:Y:S01]  /*3bd10*/  STL [R1+0x794], R9 ;  /* 0x0007940901007387 */ /* 0x0001e20000100800 */
[----:B------:R-:W-:Y:S01]  /*3bd20*/  ULDC UR5, c[0x0][0x248] ;  /* 0x0000920000057ab9 */ /* 0x000fe20000000800 */
[----:B0-----:R-:W-:Y:S02]  /*3bd30*/  PRMT R9, R10, 0x3340, R12 ;  /* 0x000033400a097816 */ /* 0x001fe4000000000c */
[----:B------:R-:W-:-:S03]  /*3bd40*/  LOP3.LUT R12, R235, 0xffff, RZ, 0xc0, !PT ;  /* 0x0000ffffeb0c7812 */ /* 0x000fc600078ec0ff */
[----:B------:R-:W-:Y:S04]  /*3bd50*/  STL [R1+0x4ac], R9 ;  /* 0x0004ac0901007387 */ /* 0x000fe80000100800 */
[----:B------:R0:W-:Y:S04]  /*3bd60*/  STL [R1+0x4ec], R7 ;  /* 0x0004ec0701007387 */ /* 0x0001e80000100800 */
[----:B------:R1:W-:Y:S04]  /*3bd70*/  STL [R1+0x4cc], R8 ;  /* 0x0004cc0801007387 */ /* 0x0003e80000100800 */
[----:B------:R-:W2:Y:S01]  /*3bd80*/  LDL.LU R235, [R1+0x1410] ;  /* 0x0014100001eb7983 */ /* 0x000ea20000300800 */
[----:B0-----:R-:W-:Y:S01]  /*3bd90*/  VIADD R7, R7, UR5 ;  /* 0x0000000507077c36 */ /* 0x001fe20008000000 */
[----:B------:R-:W-:Y:S01]  /*3bda0*/  ULDC UR5, c[0x0][0x248] ;  /* 0x0000920000057ab9 */ /* 0x000fe20000000800 */
[----:B-1----:R-:W-:-:S03]  /*3bdb0*/  LOP3.LUT R8, R234, 0xffff, RZ, 0xc0, !PT ;  /* 0x0000ffffea087812 */ /* 0x002fc600078ec0ff */
[----:B------:R0:W-:Y:S04]  /*3bdc0*/  STL [R1+0x4d8], R7 ;  /* 0x0004d80701007387 */ /* 0x0001e80000100800 */
[----:B------:R-:W2:Y:S01]  /*3bdd0*/  LDL.LU R234, [R1+0x140c] ;  /* 0x00140c0001ea7983 */ /* 0x000ea20000300800 */
[----:B0-----:R-:W-:Y:S01]  /*3bde0*/  VIADD R7, R7, UR5 ;  /* 0x0000000507077c36 */ /* 0x001fe20008000000 */
[----:B------:R-:W-:Y:S01]  /*3bdf0*/  ULDC UR5, c[0x0][0x248] ;  /* 0x0000920000057ab9 */ /* 0x000fe20000000800 */
[----:B---3--:R-:W-:Y:S02]  /*3be00*/  LOP3.LUT R11, R33, 0xffff, RZ, 0xc0, !PT ;  /* 0x0000ffff210b7812 */ /* 0x008fe400078ec0ff */
[----:B----4-:R-:W-:Y:S02]  /*3be10*/  LOP3.LUT R9, R31, 0xffff, RZ, 0xc0, !PT ;  /* 0x0000ffff1f097812 */ /* 0x010fe400078ec0ff */
[----:B------:R-:W-:-:S02]  /*3be20*/  SHF.R.U32.HI R10, RZ, 0x8, R11 ;  /* 0x00000008ff0a7819 */ /* 0x000fc4000001160b */
[--C-:B------:R-:W-:Y:S02]  /*3be30*/  PRMT R13, R11, 0x3340, R12.reuse ;  /* 0x000033400b0d7816 */ /* 0x100fe4000000000c */
[----:B------:R-:W-:Y:S02]  /*3be40*/  SHF.R.U32.HI R12, RZ, 0x8, R12 ;  /* 0x00000008ff0c7819 */ /* 0x000fe4000001160c */
[----:B------:R-:W-:Y:S02]  /*3be50*/  SHF.R.U32.HI R11, RZ, 0x8, R9 ;  /* 0x00000008ff0b7819 */ /* 0x000fe40000011609 */
[--C-:B------:R-:W-:Y:S02]  /*3be60*/  PRMT R9, R9, 0x3340, R8.reuse ;  /* 0x0000334009097816 */ /* 0x100fe40000000008 */
[----:B------:R-:W-:Y:S02]  /*3be70*/  SHF.R.U32.HI R8, RZ, 0x8, R8 ;  /* 0x00000008ff087819 */ /* 0x000fe40000011608 */
[----:B------:R-:W-:-:S02]  /*3be80*/  LOP3.LUT R10, R10, 0xffff, RZ, 0xc0, !PT ;  /* 0x0000ffff0a0a7812 */ /* 0x000fc400078ec0ff */
[----:B------:R-:W-:Y:S01]  /*3be90*/  LOP3.LUT R12, R12, 0xffff, RZ, 0xc0, !PT ;  /* 0x0000ffff0c0c7812 */ /* 0x000fe200078ec0ff */
[----:B------:R-:W-:Y:S01]  /*3bea0*/  STL [R1+0x798], R13 ;  /* 0x0007980d01007387 */ /* 0x000fe20000100800 */
[----:B------:R-:W-:Y:S02]  /*3beb0*/  LOP3.LUT R11, R11, 0xffff, RZ, 0xc0, !PT ;  /* 0x0000ffff0b0b7812 */ /* 0x000fe400078ec0ff */
[----:B------:R-:W-:Y:S01]  /*3bec0*/  LOP3.LUT R8, R8, 0xffff, RZ, 0xc0, !PT ;  /* 0x0000ffff08087812 */ /* 0x000fe200078ec0ff */
[----:B------:R0:W-:Y:S03]  /*3bed0*/  STL [R1+0x7ac], R9 ;  /* 0x0007ac0901007387 */ /* 0x0001e60000100800 */
[----:B------:R-:W-:Y:S02]  /*3bee0*/  PRMT R8, R11, 0x3340, R8 ;  /* 0x000033400b087816 */ /* 0x000fe40000000008 */
[----:B0-----:R-:W-:-:S02]  /*3bef0*/  PRMT R9, R10, 0x3340, R12 ;  /* 0x000033400a097816 */ /* 0x001fc4000000000c */
[----:B------:R-:W-:-:S03]  /*3bf00*/  LOP3.LUT R12, R236, 0xffff, RZ, 0xc0, !PT ;  /* 0x0000ffffec0c7812 */ /* 0x000fc600078ec0ff */
[----:B------:R-:W-:Y:S04]  /*3bf10*/  STL [R1+0x4e4], R9 ;  /* 0x0004e40901007387 */ /* 0x000fe80000100800 */
[----:B------:R0:W-:Y:S04]  /*3bf20*/  STL [R1+0x4b0], R7 ;  /* 0x0004b00701007387 */ /* 0x0001e80000100800 */
[----:B------:R1:W-:Y:S01]  /*3bf30*/  STL [R1+0x504], R8 ;  /* 0x0005040801007387 */ /* 0x0003e20000100800 */
[----:B0-----:R-:W-:Y:S01]  /*3bf40*/  VIADD R7, R7, UR5 ;  /* 0x0000000507077c36 */ /* 0x001fe20008000000 */
[----:B------:R-:W-:Y:S01]  /*3bf50*/  ULDC UR5, c[0x0][0x248] ;  /* 0x0000920000057ab9 */ /* 0x000fe20000000800 */
[----:B--2---:R-:W-:-:S02]  /*3bf60*/  LOP3.LUT R9, R250, 0xffff, RZ, 0xc0, !PT ;  /* 0x0000fffffa097812 */ /* 0x004fc400078ec0ff */
[----:B-1----:R-:W-:Y:S02]  /*3bf70*/  LOP3.LUT R8, R30, 0xffff, RZ, 0xc0, !PT ;  /* 0x0000ffff1e087812 */ /* 0x002fe400078ec0ff */
[----:B------:R-:W-:Y:S02]  /*3bf80*/  LOP3.LUT R11, R235, 0xffff, RZ, 0xc0, !PT ;  /* 0x0000ffffeb0b7812 */ /* 0x000fe400078ec0ff */
[----:B------:R-:W2:Y:S02]  /*3bf90*/  LDL.LU R235, [R1+0x1408] ;  /* 0x0014080001eb7983 */ /* 0x000ea40000300800 */
[--C-:B------:R-:W-:Y:S02]  /*3bfa0*/  PRMT R13, R11, 0x3340, R12.reuse ;  /* 0x000033400b0d7816 */ /* 0x100fe4000000000c */
[----:B------:R-:W-:Y:S01]  /*3bfb0*/  SHF.R.U32.HI R10, RZ, 0x8, R11 ;  /* 0x00000008ff0a7819 */ /* 0x000fe2000001160b */
[----:B------:R-:W3:Y:S01]  /*3bfc0*/  LDL.LU R236, [R1+0x1404] ;  /* 0x0014040001ec7983 */ /* 0x000ee20000300800 */
[----:B------:R-:W-:-:S02]  /*3bfd0*/  SHF.R.U32.HI R12, RZ, 0x8, R12 ;  /* 0x00000008ff0c7819 */ /* 0x000fc4000001160c */
[----:B------:R-:W-:Y:S02]  /*3bfe0*/  SHF.R.U32.HI R11, RZ, 0x8, R9 ;  /* 0x00000008ff0b7819 */ /* 0x000fe40000011609 */
[--C-:B------:R-:W-:Y:S01]  /*3bff0*/  PRMT R9, R9, 0x3340, R8.reuse ;  /* 0x0000334009097816 */ /* 0x100fe20000000008 */
[----:B------:R0:W-:Y:S01]  /*3c000*/  STL [R1+0x49c], R7 ;  /* 0x00049c0701007387 */ /* 0x0001e20000100800 */
[----:B------:R-:W-:Y:S02]  /*3c010*/  LOP3.LUT R10, R10, 0xffff, RZ, 0xc0, !PT ;  /* 0x0000ffff0a0a7812 */ /* 0x000fe400078ec0ff */
[----:B------:R-:W-:Y:S01]  /*3c020*/  LOP3.LUT R12, R12, 0xffff, RZ, 0xc0, !PT ;  /* 0x0000ffff0c0c7812 */ /* 0x000fe200078ec0ff */
[----:B------:R-:W4:Y:S01]  /*3c030*/  LDL.LU R250, [R1+0x1400] ;  /* 0x0014000001fa7983 */ /* 0x000f220000300800 */
[----:B------:R-:W-:-:S03]  /*3c040*/  SHF.R.U32.HI R8, RZ, 0x8, R8 ;  /* 0x00000008ff087819 */ /* 0x000fc60000011608 */
[----:B------:R-:W-:Y:S01]  /*3c050*/  STL [R1+0x7b4], R13 ;  /* 0x0007b40d01007387 */ /* 0x000fe20000100800 */
[----:B------:R-:W-:-:S03]  /*3c060*/  LOP3.LUT R11, R11, 0xffff, RZ, 0xc0, !PT ;  /* 0x0000ffff0b0b7812 */ /* 0x000fc600078ec0ff */
[----:B------:R1:W-:Y:S01]  /*3c070*/  STL [R1+0x7c8], R9 ;  /* 0x0007c80901007387 */ /* 0x0003e20000100800 */
[----:B------:R-:W-:Y:S01]  /*3c080*/  LOP3.LUT R8, R8, 0xffff, RZ, 0xc0, !PT ;  /* 0x0000ffff08087812 */ /* 0x000fe200078ec0ff */
[----:B0-----:R-:W-:Y:S01]  /*3c090*/  VIADD R7, R7, UR5 ;  /* 0x0000000507077c36 */ /* 0x001fe20008000000 */
[----:B------:R-:W-:Y:S02]  /*3c0a0*/  ULDC UR5, c[0x0][0x248] ;  /* 0x0000920000057ab9 */ /* 0x000fe40000000800 */
[----:B------:R-:W-:Y:S02]  /*3c0b0*/  PRMT R8, R11, 0x3340, R8 ;  /* 0x000033400b087816 */ /* 0x000fe40000000008 */
[----:B-1----:R-:W-:Y:S02]  /*3c0c0*/  PRMT R9, R10, 0x3340, R12 ;  /* 0x000033400a097816 */ /* 0x002fe4000000000c */
[----:B------:R-:W-:-:S03]  /*3c0d0*/  LOP3.LUT R10, R38, 0xffff, RZ, 0xc0, !PT ;  /* 0x0000ffff260a7812 */ /* 0x000fc600078ec0ff */
[----:B------:R0:W-:Y:S04]  /*3c0e0*/  STL [R1+0x518], R9 ;  /* 0x0005180901007387 */ /* 0x0001e80000100800 */
[----:B------:R1:W-:Y:S01]  /*3c0f0*/  STL [R1+0x474], R7 ;  /* 0x0004740701007387 */ /* 0x0003e20000100800 */
[----:B0-----:R-:W-:-:S03]  /*3c100*/  LOP3.LUT R9, R228, 0xffff, RZ, 0xc0, !PT ;  /* 0x0000ffffe4097812 */ /* 0x001fc600078ec0ff */
[----:B------:R0:W-:Y:S01]  /*3c110*/  STL [R1+0x540], R8 ;  /* 0x0005400801007387 */ /* 0x0001e20000100800 */
[----:B-1----:R-:W-:Y:S01]  /*3c120*/  VIADD R7, R7, UR5 ;  /* 0x0000000507077c36 */ /* 0x002fe20008000000 */
[--C-:B------:R-:W-:Y:S02]  /*3c130*/  PRMT R13, R9, 0x3340, R10.reuse ;  /* 0x00003340090d7816 */ /* 0x100fe4000000000a */
[----:B------:R-:W2:Y:S01]  /*3c140*/  LDL.LU R228, [R1+0x13fc] ;  /* 0x0013fc0001e47983 */ /* 0x000ea20000300800 */
[----:B------:R-:W-:Y:S01]  /*3c150*/  LOP3.LUT R11, R229, 0xffff, RZ, 0xc0, !PT ;  /* 0x0000ffffe50b7812 */ /* 0x000fe200078ec0ff */
[----:B------:R-:W-:Y:S01]  /*3c160*/  ULDC UR5, c[0x0][0x248] ;  /* 0x0000920000057ab9 */ /* 0x000fe20000000800 */
[----:B------:R-:W-:Y:S02]  /*3c170*/  LOP3.LUT R12, R46, 0xffff, RZ, 0xc0, !PT ;  /* 0x0000ffff2e0c7812 */ /* 0x000fe400078ec0ff */
[----:B0-----:R-:W-:Y:S01]  /*3c180*/  SHF.R.U32.HI R8, RZ, 0x8, R9 ;  /* 0x00000008ff087819 */ /* 0x001fe20000011609 */
[----:B------:R0:W-:Y:S01]  /*3c190*/  STL [R1+0x45c], R7 ;  /* 0x00045c0701007387 */ /* 0x0001e20000100800 */
[----:B------:R-:W-:-:S03]  /*3c1a0*/  SHF.R.U32.HI R9, RZ, 0x8, R10 ;  /* 0x00000008ff097819 */ /* 0x000fc6000001160a */
[----:B------:R-:W3:Y:S01]  /*3c1b0*/  LDL.LU R229, [R1+0x13f8] ;  /* 0x0013f80001e57983 */ /* 0x000ee20000300800 */
[----:B------:R-:W-:Y:S02]  /*3c1c0*/  SHF.R.U32.HI R10, RZ, 0x8, R11 ;  /* 0x00000008ff0a7819 */ /* 0x000fe4000001160b */
[----:B------:R-:W-:Y:S01]  /*3c1d0*/  LOP3.LUT R8, R8, 0xffff, RZ, 0xc0, !PT ;  /* 0x0000ffff08087812 */ /* 0x000fe200078ec0ff */
[----:B------:R1:W-:Y:S01]  /*3c1e0*/  STL [R1+0x7d4], R13 ;  /* 0x0007d40d01007387 */ /* 0x0003e20000100800 */
[----:B------:R-:W-:Y:S01]  /*3c1f0*/  LOP3.LUT R9, R9, 0xffff, RZ, 0xc0, !PT ;  /* 0x0000ffff09097812 */ /* 0x000fe200078ec0ff */
[----:B0-----:R-:W-:Y:S01]  /*3c200*/  VIADD R7, R7, UR5 ;  /* 0x0000000507077c36 */ /* 0x001fe20008000000 */
[----:B------:R-:W-:Y:S01]  /*3c210*/  LOP3.LUT R10, R10, 0xffff, RZ, 0xc0, !PT ;  /* 0x0000ffff0a0a7812 */ /* 0x000fe200078ec0ff */
[----:B------:R-:W-:Y:S01]  /*3c220*/  ULDC UR5, c[0x0][0x248] ;  /* 0x0000920000057ab9 */ /* 0x000fe20000000800 */
[----:B------:R-:W-:Y:S02]  /*3c230*/  PRMT R9, R8, 0x3340, R9 ;  /* 0x0000334008097816 */ /* 0x000fe40000000009 */
[----:B-1----:R-:W-:-:S02]  /*3c240*/  PRMT R13, R11, 0x3340, R12 ;  /* 0x000033400b0d7816 */ /* 0x002fc4000000000c */
[----:B------:R-:W-:-:S04]  /*3c250*/  SHF.R.U32.HI R11, RZ, 0x8, R12 ;  /* 0x00000008ff0b7819 */ /* 0x000fc8000001160c */
[----:B------:R-:W-:Y:S01]  /*3c260*/  LOP3.LUT R11, R11, 0xffff, RZ, 0xc0, !PT ;  /* 0x0000ffff0b0b7812 */ /* 0x000fe200078ec0ff */
[----:B------:R-:W-:Y:S03]  /*3c270*/  STL [R1+0x7e8], R13 ;  /* 0x0007e80d01007387 */ /* 0x000fe60000100800 */
[----:B------:R-:W-:Y:S01]  /*3c280*/  PRMT R8, R10, 0x3340, R11 ;  /* 0x000033400a087816 */ /* 0x000fe2000000000b */
[----:B------:R0:W-:Y:S01]  /*3c290*/  STL [R1+0x558], R9 ;  /* 0x0005580901007387 */ /* 0x0001e20000100800 */
[----:B------:R-:W-:-:S03]  /*3c2a0*/  LOP3.LUT R10, R54, 0xffff, RZ, 0xc0, !PT ;  /* 0x0000ffff360a7812 */ /* 0x000fc600078ec0ff */
[----:B------:R1:W-:Y:S01]  /*3c2b0*/  STL [R1+0x334], R7 ;  /* 0x0003340701007387 */ /* 0x0003e20000100800 */
[----:B0-----:R-:W-:-:S03]  /*3c2c0*/  LOP3.LUT R9, R230, 0xffff, RZ, 0xc0, !PT ;  /* 0x0000ffffe6097812 */ /* 0x001fc600078ec0ff */
[----:B------:R0:W-:Y:S01]  /*3c2d0*/  STL [R1+0x570], R8 ;  /* 0x0005700801007387 */ /* 0x0001e20000100800 */
[----:B-1----:R-:W-:Y:S01]  /*3c2e0*/  VIADD R7, R7, UR5 ;  /* 0x0000000507077c36 */ /* 0x002fe20008000000 */
[--C-:B------:R-:W-:Y:S02]  /*3c2f0*/  PRMT R13, R9, 0x3340, R10.reuse ;  /* 0x00003340090d7816 */ /* 0x100fe4000000000a */
[----:B------:R-:W4:Y:S01]  /*3c300*/  LDL.LU R230, [R1+0x13f4] ;  /* 0x0013f40001e67983 */ /* 0x000f220000300800 */
[----:B------:R-:W-:Y:S01]  /*3c310*/  LOP3.LUT R11, R231, 0xffff, RZ, 0xc0, !PT ;  /* 0x0000ffffe70b7812 */ /* 0x000fe200078ec0ff */
[----:B------:R-:W-:Y:S01]  /*3c320*/  ULDC UR5, c[0x0][0x248] ;  /* 0x0000920000057ab9 */ /* 0x000fe20000000800 */
[----:B------:R-:W-:Y:S01]  /*3c330*/  LOP3.LUT R12, R62, 0xffff, RZ, 0xc0, !PT ;  /* 0x0000ffff3e0c7812 */ /* 0x000fe200078ec0ff */
[----:B------:R-:W-:Y:S01]  /*3c340*/  STL [R1+0x318], R7 ;  /* 0x0003180701007387 */ /* 0x000fe20000100800 */
[----:B0-----:R-:W-:Y:S02]  /*3c350*/  SHF.R.U32.HI R8, RZ, 0x8, R9 ;  /* 0x00000008ff087819 */ /* 0x001fe40000011609 */
[----:B------:R-:W-:Y:S01]  /*3c360*/  SHF.R.U32.HI R9, RZ, 0x8, R10 ;  /* 0x00000008ff097819 */ /* 0x000fe2000001160a */
[----:B------:R-:W2:Y:S01]  /*3c370*/  LDL.LU R231, [R1+0x13f0] ;  /* 0x0013f00001e77983 */ /* 0x000ea20000300800 */
[----:B------:R-:W-:-:S03]  /*3c380*/  SHF.R.U32.HI R10, RZ, 0x8, R11 ;  /* 0x00000008ff0a7819 */ /* 0x000fc6000001160b */
[----:B------:R0:W-:Y:S01]  /*3c390*/  STL [R1+0x7f0], R13 ;  /* 0x0007f00d01007387 */ /* 0x0001e20000100800 */
[----:B------:R-:W-:Y:S02]  /*3c3a0*/  LOP3.LUT R8, R8, 0xffff, RZ, 0xc0, !PT ;  /* 0x0000ffff08087812 */ /* 0x000fe400078ec0ff */
[----:B------:R-:W-:Y:S02]  /*3c3b0*/  LOP3.LUT R9, R9, 0xffff, RZ, 0xc0, !PT ;  /* 0x0000ffff09097812 */ /* 0x000fe400078ec0ff */
[----:B------:R-:W-:Y:S02]  /*3c3c0*/  LOP3.LUT R10, R10, 0xffff, RZ, 0xc0, !PT ;  /* 0x0000ffff0a0a7812 */ /* 0x000fe400078ec0ff */
[--C-:B0-----:R-:W-:Y:S02]  /*3c3d0*/  PRMT R13, R11, 0x3340, R12.reuse ;  /* 0x000033400b0d7816 */ /* 0x101fe4000000000c */
[----:B------:R-:W-:Y:S01]  /*3c3e0*/  SHF.R.U32.HI R11, RZ, 0x8, R12 ;  /* 0x00000008ff0b7819 */ /* 0x000fe2000001160c */
[----:B------:R-:W-:Y:S01]  /*3c3f0*/  VIADD R7, R7, UR5 ;  /* 0x0000000507077c36 */ /* 0x000fe20008000000 */
[----:B------:R-:W-:Y:S01]  /*3c400*/  PRMT R9, R8, 0x3340, R9 ;  /* 0x0000334008097816 */ /* 0x000fe20000000009 */
[----:B------:R-:W-:Y:S01]  /*3c410*/  STL [R1+0x800], R13 ;  /* 0x0008000d01007387 */ /* 0x000fe20000100800 */
[----:B------:R-:W-:Y:S01]  /*3c420*/  LOP3.LUT R11, R11, 0xffff, RZ, 0xc0, !PT ;  /* 0x0000ffff0b0b7812 */ /* 0x000fe200078ec0ff */
[----:B------:R-:W-:-:S03]  /*3c430*/  ULDC UR5, c[0x0][0x248] ;  /* 0x0000920000057ab9 */ /* 0x000fc60000000800 */
[----:B------:R-:W-:Y:S01]  /*3c440*/  PRMT R8, R10, 0x3340, R11 ;  /* 0x000033400a087816 */ /* 0x000fe2000000000b */
[----:B------:R-:W-:Y:S01]  /*3c450*/  STL [R1+0x580], R9 ;  /* 0x0005800901007387 */ /* 0x000fe20000100800 */
[----:B------:R-:W-:-:S03]  /*3c460*/  LOP3.LUT R11, R70, 0xffff, RZ, 0xc0, !PT ;  /* 0x0000ffff460b7812 */ /* 0x000fc600078ec0ff */
[----:B------:R0:W-:Y:S04]  /*3c470*/  STL [R1+0x300], R7 ;  /* 0x0003000701007387 */ /* 0x0001e80000100800 */
[----:B------:R1:W-:Y:S01]  /*3c480*/  STL [R1+0x5dc], R8 ;  /* 0x0005dc0801007387 */ /* 0x0003e20000100800 */
[----:B------:R-:W-:Y:S01]  /*3c490*/  LOP3.LUT R12, R78, 0xffff, RZ, 0xc0, !PT ;  /* 0x0000ffff4e0c7812 */ /* 0x000fe200078ec0ff */
[----:B0-----:R-:W-:Y:S01]  /*3c4a0*/  VIADD R7, R7, UR5 ;  /* 0x0000000507077c36 */ /* 0x001fe20008000000 */
[----:B------:R-:W-:Y:S01]  /*3c4b0*/  LOP3.LUT R9, R238, 0xffff, RZ, 0xc0, !PT ;  /* 0x0000ffffee097812 */ /* 0x000fe200078ec0ff */
[----:B------:R-:W-:Y:S01]  /*3c4c0*/  ULDC UR5, c[0x0][0x248] ;  /* 0x0000920000057ab9 */ /* 0x000fe20000000800 */
[----:B-1----:R-:W-:Y:S02]  /*3c4d0*/  LOP3.LUT R8, R232, 0xffff, RZ, 0xc0, !PT ;  /* 0x0000ffffe8087812 */ /* 0x002fe400078ec0ff */
[----:B------:R-:W3:Y:S02]  /*3c4e0*/  LDL.LU R232, [R1+0x13ec] ;  /* 0x0013ec0001e87983 */ /* 0x000ee40000300800 */
[----:B------:R-:W-:-:S02]  /*3c4f0*/  PRMT R13, R8, 0x3340, R11 ;  /* 0x00003340080d7816 */ /* 0x000fc4000000000b */
[----:B------:R0:W-:Y:S01]  /*3c500*/  STL [R1+0x2e8], R7 ;  /* 0x0002e80701007387 */ /* 0x0001e20000100800 */
[----:B------:R-:W-:Y:S02]  /*3c510*/  SHF.R.U32.HI R10, RZ, 0x8, R8 ;  /* 0x00000008ff0a7819 */ /* 0x000fe40000011608 */
[----:B------:R-:W-:Y:S01]  /*3c520*/  SHF.R.U32.HI R11, RZ, 0x8, R11 ;  /* 0x00000008ff0b7819 */ /* 0x000fe2000001160b */
[----:B------:R-:W4:Y:S01]  /*3c530*/  LDL.LU R238, [R1+0x13e8] ;  /* 0x0013e80001ee7983 */ /* 0x000f220000300800 */
[----:B------:R-:W-:-:S03]  /*3c540*/  SHF.R.U32.HI R8, RZ, 0x8, R9 ;  /* 0x00000008ff087819 */ /* 0x000fc60000011609 */
[----:B------:R1:W-:Y:S01]  /*3c550*/  STL [R1+0x810], R13 ;  /* 0x0008100d01007387 */ /* 0x0003e20000100800 */
[----:B------:R-:W-:Y:S01]  /*3c560*/  LOP3.LUT R10, R10, 0xffff, RZ, 0xc0, !PT ;  /* 0x0000ffff0a0a7812 */ /* 0x000fe200078ec0ff */
[----:B0-----:R-:W-:Y:S01]  /*3c570*/  VIADD R7, R7, UR5 ;  /* 0x0000000507077c36 */ /* 0x001fe20008000000 */
[----:B------:R-:W-:Y:S01]  /*3c580*/  LOP3.LUT R11, R11, 0xffff, RZ, 0xc0, !PT ;  /* 0x0000ffff0b0b7812 */ /* 0x000fe200078ec0ff */
[----:B------:R-:W-:Y:S01]  /*3c590*/  ULDC UR5, c[0x0][0x248] ;  /* 0x0000920000057ab9 */ /* 0x000fe20000000800 */
[--C-:B-1----:R-:W-:Y:S02]  /*3c5a0*/  PRMT R13, R9, 0x3340, R12.reuse ;  /* 0x00003340090d7816 */ /* 0x102fe4000000000c */
[----:B------:R-:W-:Y:S02]  /*3c5b0*/  SHF.R.U32.HI R9, RZ, 0x8, R12 ;  /* 0x00000008ff097819 */ /* 0x000fe4000001160c */
[----:B------:R-:W-:Y:S01]  /*3c5c0*/  PRMT R10, R10, 0x3340, R11 ;  /* 0x000033400a0a7816 */ /* 0x000fe2000000000b */
[----:B------:R-:W-:Y:S01]  /*3c5d0*/  STL [R1+0x81c], R13 ;  /* 0x00081c0d01007387 */ /* 0x000fe20000100800 */
[----:B------:R-:W-:-:S02]  /*3c5e0*/  LOP3.LUT R8, R8, 0xffff, RZ, 0xc0, !PT ;  /* 0x0000ffff08087812 */ /* 0x000fc400078ec0ff */
[----:B------:R-:W-:Y:S01]  /*3c5f0*/  LOP3.LUT R9, R9, 0xffff, RZ, 0xc0, !PT ;  /* 0x0000ffff09097812 */ /* 0x000fe200078ec0ff */
[----:B------:R0:W-:Y:S03]  /*3c600*/  STL [R1+0x2e4], R7 ;  /* 0x0002e40701007387 */ /* 0x0001e60000100800 */
[----:B------:R-:W-:Y:S01]  /*3c610*/  PRMT R8, R8, 0x3340, R9 ;  /* 0x0000334008087816 */ /* 0x000fe20000000009 */
[----:B------:R1:W-:Y:S01]  /*3c620*/  STL [R1+0x61c], R10 ;  /* 0x00061c0a01007387 */ /* 0x0003e20000100800 */
[----:B------:R-:W-:Y:S01]  /*3c630*/  LOP3.LUT R9, R5, 0xffff, RZ, 0xc0, !PT ;  /* 0x0000ffff05097812 */ /* 0x000fe200078ec0ff */
[----:B0-----:R-:W-:Y:S01]  /*3c640*/  VIADD R7, R7, UR5 ;  /* 0x0000000507077c36 */ /* 0x001fe20008000000 */
[----:B------:R-:W-:Y:S01]  /*3c650*/  ULDC UR5, c[0x0][0x248] ;  /* 0x0000920000057ab9 */ /* 0x000fe20000000800 */
[----:B-1----:R-:W-:-:S03]  /*3c660*/  LOP3.LUT R10, R86, 0xffff, RZ, 0xc0, !PT ;  /* 0x0000ffff560a7812 */ /* 0x002fc600078ec0ff */
[----:B------:R0:W-:Y:S01]  /*3c670*/  STL [R1+0x2c8], R7 ;  /* 0x0002c80701007387 */ /* 0x0001e20000100800 */
[----:B------:R-:W-:Y:S02]  /*3c680*/  LOP3.LUT R11, R14, 0xffff, RZ, 0xc0, !PT ;  /* 0x0000ffff0e0b7812 */ /* 0x000fe400078ec0ff */
[----:B------:R-:W-:Y:S01]  /*3c690*/  PRMT R13, R9, 0x3340, R10 ;  /* 0x00003340090d7816 */ /* 0x000fe2000000000a */
[----:B------:R1:W-:Y:S01]  /*3c6a0*/  STL [R1+0x6d0], R8 ;  /* 0x0006d00801007387 */ /* 0x0003e20000100800 */
[----:B------:R-:W-:-:S03]  /*3c6b0*/  LOP3.LUT R12, R94, 0xffff, RZ, 0xc0, !PT ;  /* 0x0000ffff5e0c7812 */ /* 0x000fc600078ec0ff */
[----:B------:R-:W4:Y:S01]  /*3c6c0*/  LDL.LU R5, [R1+0x13e4] ;  /* 0x0013e40001057983 */ /* 0x000f220000300800 */
[----:B0-----:R-:W-:Y:S01]  /*3c6d0*/  VIADD R7, R7, UR5 ;  /* 0x0000000507077c36 */ /* 0x001fe20008000000 */
[----:B------:R-:W-:Y:S01]  /*3c6e0*/  ULDC UR5, c[0x0][0x248] ;  /* 0x0000920000057ab9 */ /* 0x000fe20000000800 */
[----:B-1----:R-:W-:-:S03]  /*3c6f0*/  SHF.R.U32.HI R8, RZ, 0x8, R9 ;  /* 0x00000008ff087819 */ /* 0x002fc60000011609 */
[----:B------:R-:W-:Y:S01]  /*3c700*/  STL [R1+0x2b0], R7 ;  /* 0x0002b00701007387 */ /* 0x000fe20000100800 */
[----:B------:R-:W-:-:S03]  /*3c710*/  SHF.R.U32.HI R9, RZ, 0x8, R10 ;  /* 0x00000008ff097819 */ /* 0x000fc6000001160a */
[----:B------:R-:W4:Y:S01]  /*3c720*/  LDL.LU R14, [R1+0x13e0] ;  /* 0x0013e000010e7983 */ /* 0x000f220000300800 */
        /* <DEDUP_REMOVED lines=22> */
[----:B------:R-:W4:Y:S02]  /*3c890*/  LDL.LU R6, [R1+0x13dc] ;  /* 0x0013dc0001067983 */ /* 0x000f240000300800 */
[----:B------:R-:W-:-:S02]  /*3c8a0*/  PRMT R13, R8, 0x3340, R11 ;  /* 0x00003340080d7816 */ /* 0x000fc4000000000b */
[----:B------:R0:W-:Y:S01]  /*3c8b0*/  STL [R1+0x280], R7 ;  /* 0x0002800701007387 */ /* 0x0001e20000100800 */
[----:B------:R-:W-:Y:S02]  /*3c8c0*/  SHF.R.U32.HI R10, RZ, 0x8, R8 ;  /* 0x00000008ff0a7819 */ /* 0x000fe40000011608 */
[----:B------:R-:W-:Y:S01]  /*3c8d0*/  SHF.R.U32.HI R11, RZ, 0x8, R11 ;  /* 0x00000008ff0b7819 */ /* 0x000fe2000001160b */
[----:B------:R-:W4:Y:S01]  /*3c8e0*/  LDL.LU R4, [R1+0x13d8] ;  /* 0x0013d80001047983 */ /* 0x000f220000300800 */
[----:B------:R-:W-:-:S03]  /*3c8f0*/  LOP3.LUT R10, R10, 0xffff, RZ, 0xc0, !PT ;  /* 0x0000ffff0a0a7812 */ /* 0x000fc600078ec0ff */
[----:B------:R1:W-:Y:S01]  /*3c900*/  STL [R1+0xa54], R13 ;  /* 0x000a540d01007387 */ /* 0x0003e20000100800 */
[----:B------:R-:W-:Y:S01]  /*3c910*/  LOP3.LUT R11, R11, 0xffff, RZ, 0xc0, !PT ;  /* 0x0000ffff0b0b7812 */ /* 0x000fe200078ec0ff */
[----:B0-----:R-:W-:Y:S01]  /*3c920*/  VIADD R7, R7, UR5 ;  /* 0x0000000507077c36 */ /* 0x001fe20008000000 */
[----:B------:R-:W-:Y:S01]  /*3c930*/  SHF.R.U32.HI R8, RZ, 0x8, R9 ;  /* 0x00000008ff087819 */ /* 0x000fe20000011609 */
[----:B------:R-:W-:Y:S01]  /*3c940*/  ULDC UR5, c[0x0][0x248] ;  /* 0x0000920000057ab9 */ /* 0x000fe20000000800 */
[--C-:B-1----:R-:W-:Y:S02]  /*3c950*/  PRMT R13, R9, 0x3340, R12.reuse ;  /* 0x00003340090d7816 */ /* 0x102fe4000000000c */
[----:B------:R-:W-:Y:S02]  /*3c960*/  SHF.R.U32.HI R9, RZ, 0x8, R12 ;  /* 0x00000008ff097819 */ /* 0x000fe4000001160c */
[----:B------:R-:W-:Y:S01]  /*3c970*/  PRMT R10, R10, 0x3340, R11 ;  /* 0x000033400a0a7816 */ /* 0x000fe2000000000b */
[----:B------:R-:W-:Y:S01]  /*3c980*/  STL [R1+0xa68], R13 ;  /* 0x000a680d01007387 */ /* 0x000fe20000100800 */
[----:B------:R-:W-:-:S03]  /*3c990*/  LOP3.LUT R8, R8, 0xffff, RZ, 0xc0, !PT ;  /* 0x0000ffff08087812 */ /* 0x000fc600078ec0ff */
[----:B------:R0:W-:Y:S01]  /*3c9a0*/  STL [R1+0x278], R7 ;  /* 0x0002780701007387 */ /* 0x0001e20000100800 */
[----:B------:R-:W-:-:S03]  /*3c9b0*/  LOP3.LUT R9, R9, 0xffff, RZ, 0xc0, !PT ;  /* 0x0000ffff09097812 */ /* 0x000fc600078ec0ff */
[----:B------:R-:W-:Y:S01]  /*3c9c0*/  STL [R1+0x6fc], R10 ;  /* 0x0006fc0a01007387 */ /* 0x000fe20000100800 */
[----:B------:R-:W-:Y:S01]  /*3c9d0*/  PRMT R8, R8, 0x3340, R9 ;  /* 0x0000334008087816 */ /* 0x000fe20000000009 */
[----:B0-----:R-:W-:Y:S01]  /*3c9e0*/  VIADD R7, R7, UR5 ;  /* 0x0000000507077c36 */ /* 0x001fe20008000000 */
[----:B------:R-:W-:-:S04]  /*3c9f0*/  ULDC UR5, c[0x0][0x248] ;  /* 0x0000920000057ab9 */ /* 0x000fc80000000800 */
[----:B------:R0:W-:Y:S04]  /*3ca00*/  STL [R1+0x260], R7 ;  /* 0x0002600701007387 */ /* 0x0001e80000100800 */
[----:B------:R-:W-:Y:S01]  /*3ca10*/  STL [R1+0x708], R8 ;  /* 0x0007080801007387 */ /* 0x000fe20000100800 */
        /* <DEDUP_REMOVED lines=369> */
[----:B------:R-:W-:Y:S02]  /*3e130*/  VIADD R188, R0, 0x125 ;  /* 0x0000012500bc7836 */ /* 0x000fe40000000000 */
[----:B0-----:R-:W-:Y:S01]  /*3e140*/  VIADD R7, R7, UR5 ;  /* 0x0000000507077c36 */ /* 0x001fe20008000000 */
[----:B------:R-:W-:-:S04]  /*3e150*/  ULDC UR5, c[0x0][0x248] ;  /* 0x0000920000057ab9 */ /* 0x000fc80000000800 */
[----:B------:R0:W-:Y:S01]  /*3e160*/  STL [R1+0x958], R7 ;  /* 0x0009580701007387 */ /* 0x0001e20000100800 */
[----:B------:R-:W-:Y:S01]  /*3e170*/  ISETP.GE.AND P0, PT, R188, UR12, PT ;  /* 0x0000000cbc007c0c */ /* 0x000fe2000bf06270 */
[----:B0-----:R-:W-:Y:S01]  /*3e180*/  VIADD R7, R7, UR5 ;  /* 0x0000000507077c36 */ /* 0x001fe20008000000 */
[----:B------:R-:W-:Y:S02]  /*3e190*/  ULDC UR5, c[0x0][0x248] ;  /* 0x0000920000057ab9 */ /* 0x000fe40000000800 */
[----:B------:R-:W-:Y:S01]  /*3e1a0*/  ISETP.LT.AND P1, PT, R3, UR6, !P0 ;  /* 0x0000000603007c0c */ /* 0x000fe2000c721270 */
[----:B------:R-:W-:Y:S01]  /*3e1b0*/  VIADD R189, R0, 0x123 ;  /* 0x0000012300bd7836 */ /* 0x000fe20000000000 */
[----:B---3--:R-:W-:Y:S01]  /*3e1c0*/  LOP3.LUT R232, R232, 0x7fffffff, RZ, 0xc0, !PT ;  /* 0x7fffffffe8e87812 */ /* 0x008fe200078ec0ff */
[----:B------:R0:W-:Y:S01]  /*3e1d0*/  STL [R1+0x95c], R7 ;  /* 0x00095c0701007387 */ /* 0x0001e20000100800 */
[----:B------:R-:W-:Y:S01]  /*3e1e0*/  LOP3.LUT R233, R233, 0xfffffffe, RZ, 0xc0, !PT ;  /* 0xfffffffee9e97812 */ /* 0x000fe200078ec0ff */
[----:B------:R-:W-:Y:S01]  /*3e1f0*/  ULDC UR6, c[0x0][0x228] ;  /* 0x00008a0000067ab9 */ /* 0x000fe20000000800 */
[----:B0-----:R-:W-:Y:S01]  /*3e200*/  VIADD R7, R7, UR5 ;  /* 0x0000000507077c36 */ /* 0x001fe20008000000 */
[----:B------:R-:W-:-:S02]  /*3e210*/  ULDC UR5, c[0x0][0x228] ;  /* 0x00008a0000057ab9 */ /* 0x000fc40000000800 */
[----:B------:R-:W-:Y:S01]  /*3e220*/  ISETP.LT.AND P0, PT, R2, UR5, !P0 ;  /* 0x0000000502007c0c */ /* 0x000fe2000c701270 */
[----:B------:R-:W-:-:S03]  /*3e230*/  ULDC UR5, c[0x0][0x248] ;  /* 0x0000920000057ab9 */ /* 0x000fc60000000800 */
[----:B------:R-:W-:Y:S01]  /*3e240*/  @P1 LOP3.LUT R233, R233, 0x1, RZ, 0xfc, !PT ;  /* 0x00000001e9e91812 */ /* 0x000fe200078efcff */
[----:B------:R-:W-:Y:S01]  /*3e250*/  VIADD R188, R7, UR5 ;  /* 0x0000000507bc7c36 */ /* 0x000fe20008000000 */
[----:B------:R-:W-:-:S07]  /*3e260*/  ULDC UR5, c[0x0][0x228] ;  /* 0x00008a0000057ab9 */ /* 0x000fce0000000800 */
[----:B------:R-:W-:Y:S02]  /*3e270*/  @P0 LOP3.LUT R232, R232, 0x80000000, RZ, 0xfc, !PT ;  /* 0x80000000e8e80812 */ /* 0x000fe400078efcff */
[----:B------:R-:W-:Y:S01]  /*3e280*/  ISETP.GE.AND P0, PT, R189, UR48, PT ;  /* 0x00000030bd007c0c */ /* 0x000fe2000bf06270 */
[----:B------:R-:W-:Y:S01]  /*3e290*/  VIADD R190, R0, 0x121 ;  /* 0x0000012100be7836 */ /* 0x000fe20000000000 */
[----:B------:R-:W-:Y:S01]  /*3e2a0*/  LOP3.LUT R232, R232, 0xefffffff, RZ, 0xc0, !PT ;  /* 0xefffffffe8e87812 */ /* 0x000fe200078ec0ff */
[----:B------:R-:W-:Y:S01]  /*3e2b0*/  UMOV UR12, UR10 ;  /* 0x0000000a000c7c82 */ /* 0x000fe20008000000 */
[----:B------:R-:W-:Y:S01]  /*3e2c0*/  ISETP.LT.AND P1, PT, R3, UR6, !P0 ;  /* 0x0000000603007c0c */ /* 0x000fe2000c721270 */
[----:B------:R-:W-:Y:S01]  /*3e2d0*/  ULDC UR10, c[0x0][0x228] ;  /* 0x00008a00000a7ab9 */ /* 0x000fe20000000800 */
[----:B------:R-:W-:Y:S01]  /*3e2e0*/  ISETP.LT.AND P0, PT, R2, UR5, !P0 ;  /* 0x0000000502007c0c */ /* 0x000fe2000c701270 */
[----:B------:R-:W-:Y:S01]  /*3e2f0*/  ULDC UR5, c[0x0][0x228] ;  /* 0x00008a0000057ab9 */ /* 0x000fe20000000800 */
[C---:B------:R-:W-:Y:S01]  /*3e300*/  VIADD R191, R0.reuse, 0x11f ;  /* 0x0000011f00bf7836 */ /* 0x040fe20000000000 */
[----:B------:R0:W-:Y:S01]  /*3e310*/  STL [R1+0x960], R7 ;  /* 0x0009600701007387 */ /* 0x0001e20000100800 */
[----:B------:R-:W-:Y:S01]  /*3e320*/  ULDC UR6, c[0x0][0x248] ;  /* 0x0000920000067ab9 */ /* 0x000fe20000000800 */
[----:B------:R-:W-:-:S02]  /*3e330*/  VIADD R192, R0, 0x11d ;  /* 0x0000011d00c07836 */ /* 0x000fc40000000000 */
[C---:B------:R-:W-:Y:S02]  /*3e340*/  VIADD R193, R0.reuse, 0x11b ;  /* 0x0000011b00c17836 */ /* 0x040fe40000000000 */
[C---:B------:R-:W-:Y:S02]  /*3e350*/  VIADD R194, R0.reuse, 0x119 ;  /* 0x0000011900c27836 */ /* 0x040fe40000000000 */
[----:B------:R-:W-:Y:S01]  /*3e360*/  VIADD R195, R0, 0x117 ;  /* 0x0000011700c37836 */ /* 0x000fe20000000000 */
[----:B------:R-:W-:Y:S01]  /*3e370*/  @P1 LOP3.LUT R232, R232, 0x10000000, RZ, 0xfc, !PT ;  /* 0x10000000e8e81812 */ /* 0x000fe200078efcff */
[----:B0-----:R-:W3:Y:S01]  /*3e380*/  LDL.LU R7, [R1+0x13d4] ;  /* 0x0013d40001077983 */ /* 0x001ee20000300800 */
[C---:B------:R-:W-:Y:S01]  /*3e390*/  VIADD R196, R0.reuse, 0x115 ;  /* 0x0000011500c47836 */ /* 0x040fe20000000000 */
[----:B--2---:R-:W-:Y:S01]  /*3e3a0*/  LOP3.LUT R231, R231, 0x7fffffff, RZ, 0xc0, !PT ;  /* 0x7fffffffe7e77812 */ /* 0x004fe200078ec0ff */
[----:B------:R-:W-:Y:S01]  /*3e3b0*/  VIADD R197, R0, 0x113 ;  /* 0x0000011300c57836 */ /* 0x000fe20000000000 */
[----:B------:R-:W-:Y:S01]  /*3e3c0*/  LOP3.LUT R232, R232, 0xf7ffffff, RZ, 0xc0, !PT ;  /* 0xf7ffffffe8e87812 */ /* 0x000fe200078ec0ff */
[----:B------:R-:W-:-:S02]  /*3e3d0*/  VIADD R198, R0, 0x111 ;  /* 0x0000011100c67836 */ /* 0x000fc40000000000 */
[----:B------:R-:W-:Y:S01]  /*3e3e0*/  VIADD R199, R0, 0x10f ;  /* 0x0000010f00c77836 */ /* 0x000fe20000000000 */
[----:B------:R-:W-:Y:S01]  /*3e3f0*/  @P0 LOP3.LUT R232, R232, 0x8000000, RZ, 0xfc, !PT ;  /* 0x08000000e8e80812 */ /* 0x000fe200078efcff */
[----:B------:R-:W-:Y:S01]  /*3e400*/  VIADD R200, R0, 0x10d ;  /* 0x0000010d00c87836 */ /* 0x000fe20000000000 */
[----:B------:R-:W-:Y:S01]  /*3e410*/  ISETP.GE.AND P0, PT, R190, UR52, PT ;  /* 0x00000034be007c0c */ /* 0x000fe2000bf06270 */
[C---:B------:R-:W-:Y:S02]  /*3e420*/  VIADD R201, R0.reuse, 0x10b ;  /* 0x0000010b00c97836 */ /* 0x040fe40000000000 */
[----:B------:R-:W-:Y:S01]  /*3e430*/  VIADD R202, R0, 0x109 ;  /* 0x0000010900ca7836 */ /* 0x000fe20000000000 */
[----:B------:R-:W-:Y:S01]  /*3e440*/  ISETP.LT.AND P1, PT, R3, UR10, !P0 ;  /* 0x0000000a03007c0c */ /* 0x000fe2000c721270 */
[----:B------:R0:W-:Y:S01]  /*3e450*/  STL [R1+0x964], R188 ;  /* 0x000964bc01007387 */ /* 0x0001e20000100800 */
[----:B------:R-:W-:Y:S01]  /*3e460*/  ISETP.LT.AND P0, PT, R2, UR5, !P0 ;  /* 0x0000000502007c0c */ /* 0x000fe2000c701270 */
[----:B------:R-:W-:Y:S01]  /*3e470*/  ULDC UR10, c[0x0][0x228] ;  /* 0x00008a00000a7ab9 */ /* 0x000fe20000000800 */
[----:B------:R-:W-:Y:S01]  /*3e480*/  LOP3.LUT R232, R232, 0xfeffffff, RZ, 0xc0, !PT ;  /* 0xfeffffffe8e87812 */ /* 0x000fe200078ec0ff */
[----:B------:R-:W-:Y:S01]  /*3e490*/  ULDC UR5, c[0x0][0x248] ;  /* 0x0000920000057ab9 */ /* 0x000fe20000000800 */
[----:B------:R-:W-:-:S02]  /*3e4a0*/  VIADD R203, R0, 0x107 ;  /* 0x0000010700cb7836 */ /* 0x000fc40000000000 */
[----:B------:R-:W-:Y:S01]  /*3e4b0*/  VIADD R204, R0, 0x105 ;  /* 0x0000010500cc7836 */ /* 0x000fe20000000000 */
[----:B----4-:R-:W-:Y:S01]  /*3e4c0*/  LOP3.LUT R230, R230, 0x7fffffff, RZ, 0xc0, !PT ;  /* 0x7fffffffe6e67812 */ /* 0x010fe200078ec0ff */
[C---:B------:R-:W-:Y:S02]  /*3e4d0*/  VIADD R205, R0.reuse, 0x103 ;  /* 0x0000010300cd7836 */ /* 0x040fe40000000000 */
[----:B------:R-:W-:Y:S01]  /*3e4e0*/  VIADD R206, R0, 0x101 ;  /* 0x0000010100ce7836 */ /* 0x000fe20000000000 */
[----:B------:R-:W-:Y:S01]  /*3e4f0*/  @P1 LOP3.LUT R232, R232, 0x1000000, RZ, 0xfc, !PT ;  /* 0x01000000e8e81812 */ /* 0x000fe200078efcff */
[C---:B------:R-:W-:Y:S02]  /*3e500*/  VIADD R207, R0.reuse, 0xff ;  /* 0x000000ff00cf7836 */ /* 0x040fe40000000000 */
[----:B------:R-:W-:Y:S01]  /*3e510*/  VIADD R208, R0, 0xfd ;  /* 0x000000fd00d07836 */ /* 0x000fe20000000000 */
[----:B------:R-:W-:Y:S01]  /*3e520*/  LOP3.LUT R232, R232, 0xff7fffff, RZ, 0xc0, !PT ;  /* 0xff7fffffe8e87812 */ /* 0x000fe200078ec0ff */
[----:B0-----:R-:W-:Y:S01]  /*3e530*/  VIADD R188, R188, UR6 ;  /* 0x00000006bcbc7c36 */ /* 0x001fe20008000000 */
[----:B------:R-:W-:Y:S01]  /*3e540*/  ULDC UR6, c[0x0][0x228] ;  /* 0x00008a0000067ab9 */ /* 0x000fe20000000800 */
[----:B------:R-:W-:Y:S01]  /*3e550*/  R2UR UR60, R4 ;  /* 0x00000000043c72ca */ /* 0x000fe200000e0000 */
[----:B------:R-:W-:Y:S01]  /*3e560*/  VIADD R209, R0, 0xfb ;  /* 0x000000fb00d17836 */ /* 0x000fe20000000000 */
[----:B------:R-:W-:Y:S01]  /*3e570*/  @P0 LOP3.LUT R232, R232, 0x800000, RZ, 0xfc, !PT ;  /* 0x00800000e8e80812 */ /* 0x000fe200078efcff */
[----:B------:R-:W-:Y:S01]  /*3e580*/  VIADD R210, R0, 0xf9 ;  /* 0x000000f900d27836 */ /* 0x000fe20000000000 */
[----:B------:R-:W-:Y:S01]  /*3e590*/  ISETP.GE.AND P0, PT, R191, UR12, PT ;  /* 0x0000000cbf007c0c */ /* 0x000fe2000bf06270 */
[----:B------:R0:W-:Y:S01]  /*3e5a0*/  STL [R1+0x968], R188 ;  /* 0x000968bc01007387 */ /* 0x0001e20000100800 */
[----:B------:R-:W-:Y:S01]  /*3e5b0*/  LOP3.LUT R232, R232, 0xffefffff, RZ, 0xc0, !PT ;  /* 0xffefffffe8e87812 */ /* 0x000fe200078ec0ff */
[----:B------:R-:W-:Y:S01]  /*3e5c0*/  ULDC UR12, c[0x0][0x228] ;  /* 0x00008a00000c7ab9 */ /* 0x000fe20000000800 */
[----:B------:R-:W-:Y:S01]  /*3e5d0*/  ISETP.LT.AND P1, PT, R3, UR6, !P0 ;  /* 0x0000000603007c0c */ /* 0x000fe2000c721270 */
[----:B------:R-:W-:Y:S01]  /*3e5e0*/  ULDC UR6, c[0x0][0x248] ;  /* 0x0000920000067ab9 */ /* 0x000fe20000000800 */
[----:B------:R-:W-:Y:S01]  /*3e5f0*/  ISETP.LT.AND P0, PT, R2, UR8, !P0 ;  /* 0x0000000802007c0c */ /* 0x000fe2000c701270 */
[----:B------:R-:W-:Y:S01]  /*3e600*/  ULDC UR8, c[0x0][0x228] ;  /* 0x00008a0000087ab9 */ /* 0x000fe20000000800 */
[----:B------:R-:W-:-:S02]  /*3e610*/  VIADD R211, R0, 0xf7 ;  /* 0x000000f700d37836 */ /* 0x000fc40000000000 */
[C---:B------:R-:W-:Y:S01]  /*3e620*/  VIADD R212, R0.reuse, 0xf5 ;  /* 0x000000f500d47836 */ /* 0x040fe20000000000 */
[----:B------:R-:W-:Y:S01]  /*3e630*/  LOP3.LUT R229, R229, 0x7fffffff, RZ, 0xc0, !PT ;  /* 0x7fffffffe5e57812 */ /* 0x000fe200078ec0ff */
[----:B------:R-:W-:Y:S01]  /*3e640*/  VIADD R213, R0, 0xf3 ;  /* 0x000000f300d57836 */ /* 0x000fe20000000000 */
[----:B------:R-:W-:-:S04]  /*3e650*/  ULDC UR48, c[0x0][0x228] ;  /* 0x00008a0000307ab9 */ /* 0x000fc80000000800 */
[----:B------:R-:W-:-:S04]  /*3e660*/  @P1 LOP3.LUT R232, R232, 0x100000, RZ, 0xfc, !PT ;  /* 0x00100000e8e81812 */ /* 0x000fc800078efcff */
[----:B------:R-:W-:-:S04]  /*3e670*/  LOP3.LUT R232, R232, 0xfff7ffff, RZ, 0xc0, !PT ;  /* 0xfff7ffffe8e87812 */ /* 0x000fc800078ec0ff */
[----:B------:R-:W-:Y:S02]  /*3e680*/  @P0 LOP3.LUT R232, R232, 0x80000, RZ, 0xfc, !PT ;  /* 0x00080000e8e80812 */ /* 0x000fe400078efcff */
[----:B------:R-:W-:Y:S01]  /*3e690*/  ISETP.GE.AND P0, PT, R192, UR22, PT ;  /* 0x00000016c0007c0c */ /* 0x000fe2000bf06270 */
[----:B0-----:R-:W-:Y:S01]  /*3e6a0*/  VIADD R188, R188, UR5 ;  /* 0x00000005bcbc7c36 */ /* 0x001fe20008000000 */
[----:B------:R-:W-:Y:S01]  /*3e6b0*/  ULDC UR5, c[0x0][0x228] ;  /* 0x00008a0000057ab9 */ /* 0x000fe20000000800 */
[----:B------:R-:W-:Y:S01]  /*3e6c0*/  LOP3.LUT R232, R232, 0xfffeffff, RZ, 0xc0, !PT ;  /* 0xfffeffffe8e87812 */ /* 0x000fe200078ec0ff */
[----:B------:R-:W-:Y:S01]  /*3e6d0*/  ULDC UR22, c[0x0][0x228] ;  /* 0x00008a0000167ab9 */ /* 0x000fe20000000800 */
[----:B------:R-:W-:Y:S01]  /*3e6e0*/  ISETP.LT.AND P1, PT, R3, UR10, !P0 ;  /* 0x0000000a03007c0c */ /* 0x000fe2000c721270 */
[----:B------:R0:W-:Y:S01]  /*3e6f0*/  STL [R1+0x96c], R188 ;  /* 0x00096cbc01007387 */ /* 0x0001e20000100800 */
[----:B------:R-:W-:Y:S01]  /*3e700*/  ISETP.LT.AND P0, PT, R2, UR5, !P0 ;  /* 0x0000000502007c0c */ /* 0x000fe2000c701270 */
[----:B------:R-:W-:Y:S01]  /*3e710*/  ULDC UR5, c[0x0][0x248] ;  /* 0x0000920000057ab9 */ /* 0x000fe20000000800 */
[----:B------:R-:W-:-:S09]  /*3e720*/  ULDC UR10, c[0x0][0x228] ;  /* 0x00008a00000a7ab9 */ /* 0x000fd20000000800 */
[----:B------:R-:W-:-:S04]  /*3e730*/  @P1 LOP3.LUT R232, R232, 0x10000, RZ, 0xfc, !PT ;  /* 0x00010000e8e81812 */ /* 0x000fc800078efcff */
[----:B------:R-:W-:-:S04]  /*3e740*/  LOP3.LUT R232, R232, 0xffff7fff, RZ, 0xc0, !PT ;  /* 0xffff7fffe8e87812 */ /* 0x000fc800078ec0ff */
[----:B------:R-:W-:Y:S02]  /*3e750*/  @P0 LOP3.LUT R232, R232, 0x8000, RZ, 0xfc, !PT ;  /* 0x00008000e8e80812 */ /* 0x000fe400078efcff */
[----:B------:R-:W-:-:S04]  /*3e760*/  ISETP.GE.AND P0, PT, R193, UR36, PT ;  /* 0x00000024c1007c0c */ /* 0x000fc8000bf06270 */
[----:B------:R-:W-:Y:S01]  /*3e770*/  ISETP.LT.AND P1, PT, R3, UR14, !P0 ;  /* 0x0000000e03007c0c */ /* 0x000fe2000c721270 */
[----:B0-----:R-:W-:Y:S01]  /*3e780*/  VIADD R188, R188, UR6 ;  /* 0x00000006bcbc7c36 */ /* 0x001fe20008000000 */
[----:B------:R-:W-:Y:S01]  /*3e790*/  ISETP.LT.AND P0, PT, R2, UR8, !P0 ;  /* 0x0000000802007c0c */ /* 0x000fe2000c701270 */
[----:B------:R-:W-:Y:S01]  /*3e7a0*/  ULDC UR6, c[0x0][0x228] ;  /* 0x00008a0000067ab9 */ /* 0x000fe20000000800 */
[----:B------:R-:W-:Y:S01]  /*3e7b0*/  LOP3.LUT R232, R232, 0xffffefff, RZ, 0xc0, !PT ;  /* 0xffffefffe8e87812 */ /* 0x000fe200078ec0ff */
[----:B------:R-:W-:Y:S01]  /*3e7c0*/  ULDC UR14, c[0x0][0x248] ;  /* 0x00009200000e7ab9 */ /* 0x000fe20000000800 */
[----:B------:R0:W-:Y:S01]  /*3e7d0*/  STL [R1+0x970], R188 ;  /* 0x000970bc01007387 */ /* 0x0001e20000100800 */
[----:B------:R-:W-:-:S06]  /*3e7e0*/  ULDC UR8, c[0x0][0x228] ;  /* 0x00008a0000087ab9 */ /* 0x000fcc0000000800 */
[----:B------:R-:W-:-:S04]  /*3e7f0*/  @P1 LOP3.LUT R232, R232, 0x1000, RZ, 0xfc, !PT ;  /* 0x00001000e8e81812 */ /* 0x000fc800078efcff */
[----:B------:R-:W-:-:S04]  /*3e800*/  LOP3.LUT R232, R232, 0xfffff7ff, RZ, 0xc0, !PT ;  /* 0xfffff7ffe8e87812 */ /* 0x000fc800078ec0ff */
[----:B------:R-:W-:Y:S02]  /*3e810*/  @P0 LOP3.LUT R232, R232, 0x800, RZ, 0xfc, !PT ;  /* 0x00000800e8e80812 */ /* 0x000fe400078efcff */
[----:B------:R-:W-:Y:S01]  /*3e820*/  ISETP.GE.AND P0, PT, R194, UR30, PT ;  /* 0x0000001ec2007c0c */ /* 0x000fe2000bf06270 */
[----:B0-----:R-:W-:Y:S01]  /*3e830*/  VIADD R188, R188, UR5 ;  /* 0x00000005bcbc7c36 */ /* 0x001fe20008000000 */
[----:B------:R-:W-:Y:S01]  /*3e840*/  LOP3.LUT R232, R232, 0xfffffeff, RZ, 0xc0, !PT ;  /* 0xfffffeffe8e87812 */ /* 0x000fe200078ec0ff */
[----:B------:R-:W-:Y:S01]  /*3e850*/  ULDC UR5, c[0x0][0x228] ;  /* 0x00008a0000057ab9 */ /* 0x000fe20000000800 */
[----:B------:R-:W-:Y:S01]  /*3e860*/  ISETP.LT.AND P1, PT, R3, UR18, !P0 ;  /* 0x0000001203007c0c */ /* 0x000fe2000c721270 */
[----:B------:R-:W-:Y:S01]  /*3e870*/  ULDC UR18, c[0x0][0x248] ;  /* 0x0000920000127ab9 */ /* 0x000fe20000000800 */
[----:B------:R-:W-:Y:S01]  /*3e880*/  ISETP.LT.AND P0, PT, R2, UR6, !P0 ;  /* 0x0000000602007c0c */ /* 0x000fe2000c701270 */
[----:B------:R0:W-:Y:S01]  /*3e890*/  STL [R1+0x974], R188 ;  /* 0x000974bc01007387 */ /* 0x0001e20000100800 */
[----:B------:R-:W-:Y:S01]  /*3e8a0*/  UMOV UR36, UR16 ;  /* 0x0000001000247c82 */ /* 0x000fe20008000000 */
[----:B------:R-:W-:Y:S01]  /*3e8b0*/  ULDC UR16, c[0x0][0x228] ;  /* 0x00008a0000107ab9 */ /* 0x000fe20000000800 */
[----:B------:R-:W-:Y:S01]  /*3e8c0*/  ULDC UR6, c[0x0][0x228] ;  /* 0x00008a0000067ab9 */ /* 0x000fe20000000800 */
[----:B------:R-:W-:-:S06]  /*3e8d0*/  ULDC UR30, c[0x0][0x228] ;  /* 0x00008a00001e7ab9 */ /* 0x000fcc0000000800 */
[----:B------:R-:W-:Y:S01]  /*3e8e0*/  @P1 LOP3.LUT R232, R232, 0x100, RZ, 0xfc, !PT ;  /* 0x00000100e8e81812 */ /* 0x000fe200078efcff */
[----:B0-----:R-:W-:Y:S01]  /*3e8f0*/  VIADD R188, R188, UR14 ;  /* 0x0000000ebcbc7c36 */ /* 0x001fe20008000000 */
[----:B------:R-:W-:Y:S02]  /*3e900*/  ULDC UR14, c[0x0][0x228] ;  /* 0x00008a00000e7ab9 */ /* 0x000fe40000000800 */
[----:B------:R-:W-:Y:S02]  /*3e910*/  LOP3.LUT R232, R232, 0xffffff7f, RZ, 0xc0, !PT ;  /* 0xffffff7fe8e87812 */ /* 0x000fe400078ec0ff */
[----:B------:R0:W-:Y:S02]  /*3e920*/  STL [R1+0x978], R188 ;  /* 0x000978bc01007387 */ /* 0x0001e40000100800 */
[----:B------:R-:W-:Y:S02]  /*3e930*/  @P0 LOP3.LUT R232, R232, 0x80, RZ, 0xfc, !PT ;  /* 0x00000080e8e80812 */ /* 0x000fe400078efcff */
[----:B------:R-:W-:Y:S01]  /*3e940*/  ISETP.GE.AND P0, PT, R195, UR26, PT ;  /* 0x0000001ac3007c0c */ /* 0x000fe2000bf06270 */
[----:B------:R-:W-:Y:S01]  /*3e950*/  ULDC UR26, c[0x0][0x228] ;  /* 0x00008a00001a7ab9 */ /* 0x000fe20000000800 */
[----:B0-----:R-:W-:-:S02]  /*3e960*/  VIADD R188, R188, UR18 ;  /* 0x00000012bcbc7c36 */ /* 0x001fc40008000000 */
[----:B------:R-:W-:Y:S01]  /*3e970*/  ISETP.LT.AND P1, PT, R3, UR12, !P0 ;  /* 0x0000000c03007c0c */ /* 0x000fe2000c721270 */
[----:B------:R-:W-:Y:S01]  /*3e980*/  ULDC UR12, c[0x0][0x248] ;  /* 0x00009200000c7ab9 */ /* 0x000fe20000000800 */
[----:B------:R-:W-:Y:S01]  /*3e990*/  LOP3.LUT R232, R232, 0xffffffef, RZ, 0xc0, !PT ;  /* 0xffffffefe8e87812 */ /* 0x000fe200078ec0ff */
[----:B------:R-:W-:Y:S01]  /*3e9a0*/  ULDC UR18, c[0x0][0x228] ;  /* 0x00008a0000127ab9 */ /* 0x000fe20000000800 */
[----:B------:R0:W-:Y:S01]  /*3e9b0*/  STL [R1+0x97c], R188 ;  /* 0x00097cbc01007387 */ /* 0x0001e20000100800 */
[----:B------:R-:W-:Y:S01]  /*3e9c0*/  ISETP.LT.AND P0, PT, R2, UR10, !P0 ;  /* 0x0000000a02007c0c */ /* 0x000fe2000c701270 */
[----:B------:R-:W-:Y:S01]  /*3e9d0*/  ULDC UR10, c[0x0][0x228] ;  /* 0x00008a00000a7ab9 */ /* 0x000fe20000000800 */
[----:B0-----:R-:W-:-:S06]  /*3e9e0*/  VIADD R188, R188, UR12 ;  /* 0x0000000cbcbc7c36 */ /* 0x001fcc0008000000 */
[----:B------:R-:W-:Y:S01]  /*3e9f0*/  @P1 LOP3.LUT R232, R232, 0x10, RZ, 0xfc, !PT ;  /* 0x00000010e8e81812 */ /* 0x000fe200078efcff */
[----:B------:R-:W-:Y:S01]  /*3ea00*/  ULDC UR12, c[0x0][0x248] ;  /* 0x00009200000c7ab9 */ /* 0x000fe20000000800 */
[----:B------:R0:W-:Y:S04]  /*3ea10*/  STL [R1+0x980], R188 ;  /* 0x000980bc01007387 */ /* 0x0001e80000100800 */
[----:B------:R-:W2:Y:S01]  /*3ea20*/  LDL.LU R190, [R1+0xfc4] ;  /* 0x000fc40001be7983 */ /* 0x000ea20000300800 */
[----:B------:R-:W-:-:S04]  /*3ea30*/  LOP3.LUT R232, R232, 0xfffffff7, RZ, 0xc0, !PT ;  /* 0xfffffff7e8e87812 */ /* 0x000fc800078ec0ff */
[----:B------:R-:W-:Y:S02]  /*3ea40*/  @P0 LOP3.LUT R232, R232, 0x8, RZ, 0xfc, !PT ;  /* 0x00000008e8e80812 */ /* 0x000fe400078efcff */
[----:B------:R-:W-:Y:S01]  /*3ea50*/  ISETP.GE.AND P0, PT, R196, UR20, PT ;  /* 0x00000014c4007c0c */ /* 0x000fe2000bf06270 */
[----:B------:R-:W-:-:S03]  /*3ea60*/  ULDC UR20, c[0x0][0x228] ;  /* 0x00008a0000147ab9 */ /* 0x000fc60000000800 */
[----:B------:R-:W-:Y:S01]  /*3ea70*/  ISETP.LT.AND P1, PT, R3, UR5, !P0 ;  /* 0x0000000503007c0c */ /* 0x000fe2000c721270 */
[----:B------:R-:W-:Y:S02]  /*3ea80*/  ULDC UR5, c[0x0][0x248] ;  /* 0x0000920000057ab9 */ /* 0x000fe40000000800 */
[----:B0-----:R-:W-:Y:S01]  /*3ea90*/  VIADD R188, R188, UR5 ;  /* 0x00000005bcbc7c36 */ /* 0x001fe20008000000 */
[----:B------:R-:W-:Y:S01]  /*3eaa0*/  ISETP.LT.AND P0, PT, R2, UR8, !P0 ;  /* 0x0000000802007c0c */ /* 0x000fe2000c701270 */
[----:B------:R-:W-:Y:S01]  /*3eab0*/  ULDC UR8, c[0x0][0x228] ;  /* 0x00008a0000087ab9 */ /* 0x000fe20000000800 */
[----:B------:R-:W-:Y:S01]  /*3eac0*/  LOP3.LUT R232, R232, 0xfffffffe, RZ, 0xc0, !PT ;  /* 0xfffffffee8e87812 */ /* 0x000fe200078ec0ff */
[----:B------:R-:W-:Y:S01]  /*3ead0*/  ULDC UR5, c[0x0][0x228] ;  /* 0x00008a0000057ab9 */ /* 0x000fe20000000800 */
[----:B------:R0:W-:Y:S04]  /*3eae0*/  STL [R1+0x984], R188 ;  /* 0x000984bc01007387 */ /* 0x0001e80000100800 */
[----:B------:R-:W4:Y:S01]  /*3eaf0*/  LDL.LU R189, [R1+0xfbc] ;  /* 0x000fbc0001bd7983 */ /* 0x000f220000300800 */
[----:B------:R-:W-:-:S04]  /*3eb00*/  @P1 LOP3.LUT R232, R232, 0x1, RZ, 0xfc, !PT ;  /* 0x00000001e8e81812 */ /* 0x000fc800078efcff */
        /* <DEDUP_REMOVED lines=9> */
[----:B------:R-:W-:Y:S01]  /*3eba0*/  ULDC UR16, c[0x0][0x228] ;  /* 0x00008a0000107ab9 */ /* 0x000fe20000000800 */
[----:B------:R-:W-:Y:S01]  /*3ebb0*/  VIADD R214, R0, 0xf1 ;  /* 0x000000f100d67836 */ /* 0x000fe20000000000 */
[----:B------:R-:W-:Y:S01]  /*3ebc0*/  ULDC UR36, c[0x0][0x228] ;  /* 0x00008a0000247ab9 */ /* 0x000fe20000000800 */
[----:B------:R-:W3:Y:S06]  /*3ebd0*/  LDL.LU R191, [R1+0xfb8] ;  /* 0x000fb80001bf7983 */ /* 0x000eec0000300800 */
[----:B------:R-:W-:-:S04]  /*3ebe0*/  @P1 LOP3.LUT R231, R231, 0x10000000, RZ, 0xfc, !PT ;  /* 0x10000000e7e71812 */ /* 0x000fc800078efcff */
[----:B------:R-:W-:-:S04]  /*3ebf0*/  LOP3.LUT R231, R231, 0xf7ffffff, RZ, 0xc0, !PT ;  /* 0xf7ffffffe7e77812 */ /* 0x000fc800078ec0ff */
[----:B------:R-:W-:Y:S02]  /*3ec00*/  @P0 LOP3.LUT R231, R231, 0x8000000, RZ, 0xfc, !PT ;  /* 0x08000000e7e70812 */ /* 0x000fe400078efcff */
[----:B------:R-:W-:Y:S01]  /*3ec10*/  ISETP.GE.AND P0, PT, R198, UR54, PT ;  /* 0x00000036c6007c0c */ /* 0x000fe2000bf06270 */
[----:B------:R-:W-:-:S03]  /*3ec20*/  ULDC UR54, c[0x0][0x228] ;  /* 0x00008a0000367ab9 */ /* 0x000fc60000000800 */
[----:B------:R-:W-:Y:S01]  /*3ec30*/  ISETP.LT.AND P1, PT, R3, UR6, !P0 ;  /* 0x0000000603007c0c */ /* 0x000fe2000c721270 */
[----:B------:R-:W-:Y:S01]  /*3ec40*/  ULDC UR6, c[0x0][0x248] ;  /* 0x0000920000067ab9 */ /* 0x000fe20000000800 */
[----:B------:R-:W-:Y:S02]  /*3ec50*/  ISETP.LT.AND P0, PT, R2, UR18, !P0 ;  /* 0x0000001202007c0c */ /* 0x000fe4000c701270 */
[----:B------:R-:W-:Y:S01]  /*3ec60*/  LOP3.LUT R231, R231, 0xfeffffff, RZ, 0xc0, !PT ;  /* 0xfeffffffe7e77812 */ /* 0x000fe200078ec0ff */
[----:B0-----:R-:W-:Y:S01]  /*3ec70*/  VIADD R188, R188, UR6 ;  /* 0x00000006bcbc7c36 */ /* 0x001fe20008000000 */
[----:B------:R-:W-:Y:S01]  /*3ec80*/  ULDC UR18, c[0x0][0x228] ;  /* 0x00008a0000127ab9 */ /* 0x000fe20000000800 */
[----:B------:R-:W-:-:S06]  /*3ec90*/  ULDC UR6, c[0x0][0x228] ;  /* 0x00008a0000067ab9 */ /* 0x000fcc0000000800 */
[----:B------:R-:W-:-:S04]  /*3eca0*/  @P1 LOP3.LUT R231, R231, 0x1000000, RZ, 0xfc, !PT ;  /* 0x01000000e7e71812 */ /* 0x000fc800078efcff */
[----:B------:R-:W-:-:S04]  /*3ecb0*/  LOP3.LUT R231, R231, 0xff7fffff, RZ, 0xc0, !PT ;  /* 0xff7fffffe7e77812 */ /* 0x000fc800078ec0ff */
[----:B------:R-:W-:Y:S02]  /*3ecc0*/  @P0 LOP3.LUT R231, R231, 0x800000, RZ, 0xfc, !PT ;  /* 0x00800000e7e70812 */ /* 0x000fe400078efcff */
[----:B------:R-:W-:Y:S01]  /*3ecd0*/  ISETP.GE.AND P0, PT, R199, UR42, PT ;  /* 0x0000002ac7007c0c */ /* 0x000fe2000bf06270 */
[----:B------:R0:W-:Y:S03]  /*3ece0*/  STL [R1+0x98c], R188 ;  /* 0x00098cbc01007387 */ /* 0x0001e60000100800 */
[----:B------:R-:W-:Y:S01]  /*3ecf0*/  ISETP.LT.AND P1, PT, R3, UR22, !P0 ;  /* 0x0000001603007c0c */ /* 0x000fe2000c721270 */
[----:B------:R-:W-:Y:S01]  /*3ed00*/  ULDC UR22, c[0x0][0x228] ;  /* 0x00008a0000167ab9 */ /* 0x000fe20000000800 */
[----:B------:R-:W-:Y:S01]  /*3ed10*/  ISETP.LT.AND P0, PT, R2, UR10, !P0 ;  /* 0x0000000a02007c0c */ /* 0x000fe2000c701270 */
[----:B------:R-:W-:Y:S02]  /*3ed20*/  ULDC UR10, c[0x0][0x248] ;  /* 0x00009200000a7ab9 */ /* 0x000fe40000000800 */
[----:B0-----:R-:W-:Y:S01]  /*3ed30*/  VIADD R188, R188, UR10 ;  /* 0x0000000abcbc7c36 */ /* 0x001fe20008000000 */
[----:B------:R-:W-:Y:S01]  /*3ed40*/  LOP3.LUT R231, R231, 0xffefffff, RZ, 0xc0, !PT ;  /* 0xffefffffe7e77812 */ /* 0x000fe200078ec0ff */
[----:B------:R-:W-:-:S03]  /*3ed50*/  ULDC UR10, c[0x0][0x228] ;  /* 0x00008a00000a7ab9 */ /* 0x000fc60000000800 */
[----:B------:R0:W-:Y:S03]  /*3ed60*/  STL [R1+0x990], R188 ;  /* 0x000990bc01007387 */ /* 0x0001e60000100800 */
[----:B------:R-:W-:-:S04]  /*3ed70*/  @P1 LOP3.LUT R231, R231, 0x100000, RZ, 0xfc, !PT ;  /* 0x00100000e7e71812 */ /* 0x000fc800078efcff */
[----:B------:R-:W-:-:S04]  /*3ed80*/  LOP3.LUT R231, R231, 0xfff7ffff, RZ, 0xc0, !PT ;  /* 0xfff7ffffe7e77812 */ /* 0x000fc800078ec0ff */
[----:B------:R-:W-:Y:S02]  /*3ed90*/  @P0 LOP3.LUT R231, R231, 0x80000, RZ, 0xfc, !PT ;  /* 0x00080000e7e70812 */ /* 0x000fe400078efcff */
[----:B------:R-:W-:-:S04]  /*3eda0*/  ISETP.GE.AND P0, PT, R200, UR50, PT ;  /* 0x00000032c8007c0c */ /* 0x000fc8000bf06270 */
[----:B------:R-:W-:Y:S01]  /*3edb0*/  ISETP.LT.AND P1, PT, R3, UR28, !P0 ;  /* 0x0000001c03007c0c */ /* 0x000fe2000c721270 */
[----:B------:R-:W-:Y:S01]  /*3edc0*/  ULDC UR28, c[0x0][0x248] ;  /* 0x00009200001c7ab9 */ /* 0x000fe20000000800 */
[----:B------:R-:W-:Y:S02]  /*3edd0*/  ISETP.LT.AND P0, PT, R2, UR26, !P0 ;  /* 0x0000001a02007c0c */ /* 0x000fe4000c701270 */
[----:B------:R-:W-:Y:S02]  /*3ede0*/  LOP3.LUT R231, R231, 0xfffeffff, RZ, 0xc0, !PT ;  /* 0xfffeffffe7e77812 */ /* 0x000fe400078ec0ff */
[----:B--2---:R-:W-:Y:S02]  /*3edf0*/  R2UR UR42, R190 ;  /* 0x00000000be2a72ca */ /* 0x004fe400000e0000 */
[----:B----4-:R-:W-:Y:S01]  /*3ee00*/  R2UR UR50, R189 ;  /* 0x00000000bd3272ca */ /* 0x010fe200000e0000 */
[----:B------:R-:W2:Y:S01]  /*3ee10*/  LDL.LU R190, [R1+0xfc0] ;  /* 0x000fc00001be7983 */ /* 0x000ea20000300800 */
[----:B0-----:R-:W-:-:S03]  /*3ee20*/  VIADD R188, R188, UR28 ;  /* 0x0000001cbcbc7c36 */ /* 0x001fc60008000000 */
[----:B------:R-:W-:Y:S01]  /*3ee30*/  @P1 LOP3.LUT R231, R231, 0x10000, RZ, 0xfc, !PT ;  /* 0x00010000e7e71812 */ /* 0x000fe200078efcff */
[----:B------:R-:W-:Y:S01]  /*3ee40*/  ULDC UR26, c[0x0][0x228] ;  /* 0x00008a00001a7ab9 */ /* 0x000fe20000000800 */
[----:B------:R-:W4:Y:S01]  /*3ee50*/  LDL.LU R189, [R1+0xfb4] ;  /* 0x000fb40001bd7983 */ /* 0x000f220000300800 */
[----:B---3--:R-:W-:Y:S01]  /*3ee60*/  R2UR UR52, R7 ;  /* 0x00000000073472ca */ /* 0x008fe200000e0000 */
[----:B------:R-:W-:Y:S01]  /*3ee70*/  ULDC UR28, c[0x0][0x228] ;  /* 0x00008a00001c7ab9 */ /* 0x000fe20000000800 */
[----:B------:R-:W-:-:S04]  /*3ee80*/  LOP3.LUT R231, R231, 0xffff7fff, RZ, 0xc0, !PT ;  /* 0xffff7fffe7e77812 */ /* 0x000fc800078ec0ff */
[----:B------:R-:W-:Y:S02]  /*3ee90*/  @P0 LOP3.LUT R231, R231, 0x8000, RZ, 0xfc, !PT ;  /* 0x00008000e7e70812 */ /* 0x000fe400078efcff */
[----:B------:R-:W-:-:S04]  /*3eea0*/  ISETP.GE.AND P0, PT, R201, UR46, PT ;  /* 0x0000002ec9007c0c */ /* 0x000fc8000bf06270 */
[----:B------:R-:W-:Y:S01]  /*3eeb0*/  ISETP.LT.AND P1, PT, R3, UR8, !P0 ;  /* 0x0000000803007c0c */ /* 0x000fe2000c721270 */
[----:B------:R0:W-:Y:S01]  /*3eec0*/  STL [R1+0x994], R188 ;  /* 0x000994bc01007387 */ /* 0x0001e20000100800 */
[----:B------:R-:W-:Y:S01]  /*3eed0*/  ISETP.LT.AND P0, PT, R2, UR5, !P0 ;  /* 0x0000000502007c0c */ /* 0x000fe2000c701270 */
[----:B------:R-:W-:Y:S01]  /*3eee0*/  ULDC UR5, c[0x0][0x248] ;  /* 0x0000920000057ab9 */ /* 0x000fe20000000800 */
[----:B------:R-:W-:Y:S01]  /*3eef0*/  LOP3.LUT R231, R231, 0xffffefff, RZ, 0xc0, !PT ;  /* 0xffffefffe7e77812 */ /* 0x000fe200078ec0ff */
[----:B------:R-:W-:-:S08]  /*3ef00*/  ULDC UR8, c[0x0][0x228] ;  /* 0x00008a0000087ab9 */ /* 0x000fd00000000800 */
[----:B------:R-:W-:-:S04]  /*3ef10*/  @P1 LOP3.LUT R231, R231, 0x1000, RZ, 0xfc, !PT ;  /* 0x00001000e7e71812 */ /* 0x000fc800078efcff */
[----:B------:R-:W-:-:S04]  /*3ef20*/  LOP3.LUT R231, R231, 0xfffff7ff, RZ, 0xc0, !PT ;  /* 0xfffff7ffe7e77812 */ /* 0x000fc800078ec0ff */
[----:B------:R-:W-:Y:S02]  /*3ef30*/  @P0 LOP3.LUT R231, R231, 0x800, RZ, 0xfc, !PT ;  /* 0x00000800e7e70812 */ /* 0x000fe400078efcff */
[----:B------:R-:W-:Y:S02]  /*3ef40*/  ISETP.GE.AND P0, PT, R202, UR38, PT ;  /* 0x00000026ca007c0c */ /* 0x000fe4000bf06270 */
[----:B------:R-:W-:Y:S01]  /*3ef50*/  R2UR UR46, R191 ;  /* 0x00000000bf2e72ca */ /* 0x000fe200000e0000 */
[----:B0-----:R-:W-:Y:S01]  /*3ef60*/  VIADD R188, R188, UR5 ;  /* 0x00000005bcbc7c36 */ /* 0x001fe20008000000 */
[----:B------:R-:W-:Y:S01]  /*3ef70*/  ISETP.LT.AND P1, PT, R3, UR34, !P0 ;  /* 0x0000002203007c0c */ /* 0x000fe2000c721270 */
[----:B------:R-:W-:Y:S01]  /*3ef80*/  ULDC UR5, c[0x0][0x228] ;  /* 0x00008a0000057ab9 */ /* 0x000fe20000000800 */
[----:B------:R-:W-:Y:S01]  /*3ef90*/  ISETP.LT.AND P0, PT, R2, UR16, !P0 ;  /* 0x0000001002007c0c */ /* 0x000fe2000c701270 */
[----:B------:R-:W-:Y:S01]  /*3efa0*/  ULDC UR16, c[0x0][0x248] ;  /* 0x0000920000107ab9 */ /* 0x000fe20000000800 */
[----:B------:R-:W-:Y:S01]  /*3efb0*/  LOP3.LUT R231, R231, 0xfffffeff, RZ, 0xc0, !PT ;  /* 0xfffffeffe7e77812 */ /* 0x000fe200078ec0ff */
[----:B------:R0:W-:Y:S01]  /*3efc0*/  STL [R1+0x998], R188 ;  /* 0x000998bc01007387 */ /* 0x0001e20000100800 */
[----:B------:R-:W-:Y:S01]  /*3efd0*/  ULDC UR38, c[0x0][0x228] ;  /* 0x00008a0000267ab9 */ /* 0x000fe20000000800 */
        /* <DEDUP_REMOVED lines=11> */
[----:B------:R-:W-:-:S10]  /*3f090*/  ULDC UR12, c[0x0][0x248] ;  /* 0x00009200000c7ab9 */ /* 0x000fd40000000800 */
[----:B------:R-:W-:-:S04]  /*3f0a0*/  @P1 LOP3.LUT R231, R231, 0x10, RZ, 0xfc, !PT ;  /* 0x00000010e7e71812 */ /* 0x000fc800078efcff */
[----:B------:R-:W-:-:S04]  /*3f0b0*/  LOP3.LUT R231, R231, 0xfffffff7, RZ, 0xc0, !PT ;  /* 0xfffffff7e7e77812 */ /* 0x000fc800078ec0ff */
[----:B------:R-:W-:Y:S02]  /*3f0c0*/  @P0 LOP3.LUT R231, R231, 0x8, RZ, 0xfc, !PT ;  /* 0x00000008e7e70812 */ /* 0x000fe400078efcff */
[----:B------:R-:W-:Y:S01]  /*3f0d0*/  ISETP.GE.AND P0, PT, R204, UR50, PT ;  /* 0x00000032cc007c0c */ /* 0x000fe2000bf06270 */
[----:B------:R0:W-:Y:S01]  /*3f0e0*/  STL [R1+0x99c], R188 ;  /* 0x00099cbc01007387 */ /* 0x0001e20000100800 */
[----:B------:R-:W-:Y:S01]  /*3f0f0*/  LOP3.LUT R231, R231, 0xfffffffe, RZ, 0xc0, !PT ;  /* 0xfffffffee7e77812 */ /* 0x000fe200078ec0ff */
[----:B------:R-:W-:Y:S01]  /*3f100*/  ULDC UR50, c[0x0][0x228] ;  /* 0x00008a0000327ab9 */ /* 0x000fe20000000800 */
[----:B------:R-:W-:Y:S01]  /*3f110*/  ISETP.LT.AND P1, PT, R3, UR20, !P0 ;  /* 0x0000001403007c0c */ /* 0x000fe2000c721270 */
[----:B------:R-:W-:Y:S01]  /*3f120*/  VIADD R215, R0, 0xef ;  /* 0x000000ef00d77836 */ /* 0x000fe20000000000 */
[----:B------:R-:W-:Y:S01]  /*3f130*/  ISETP.LT.AND P0, PT, R2, UR18, !P0 ;  /* 0x0000001202007c0c */ /* 0x000fe2000c701270 */
[C---:B------:R-:W-:Y:S01]  /*3f140*/  VIADD R216, R0.reuse, 0xed ;  /* 0x000000ed00d87836 */ /* 0x040fe20000000000 */
[----:B------:R-:W-:Y:S01]  /*3f150*/  ULDC UR18, c[0x0][0x228] ;  /* 0x00008a0000127ab9 */ /* 0x000fe20000000800 */
[----:B------:R-:W-:Y:S01]  /*3f160*/  VIADD R217, R0, 0xeb ;  /* 0x000000eb00d97836 */ /* 0x000fe20000000000 */
[----:B------:R-:W-:-:S09]  /*3f170*/  ULDC UR20, c[0x0][0x228] ;  /* 0x00008a0000147ab9 */ /* 0x000fd20000000800 */
[----:B------:R-:W-:Y:S02]  /*3f180*/  @P0 LOP3.LUT R230, R230, 0x80000000, RZ, 0xfc, !PT ;  /* 0x80000000e6e60812 */ /* 0x000fe400078efcff */
[----:B------:R-:W-:Y:S01]  /*3f190*/  ISETP.GE.AND P0, PT, R205, UR46, PT ;  /* 0x0000002ecd007c0c */ /* 0x000fe2000bf06270 */
[----:B0-----:R-:W-:Y:S01]  /*3f1a0*/  VIADD R188, R188, UR12 ;  /* 0x0000000cbcbc7c36 */ /* 0x001fe20008000000 */
[----:B------:R-:W-:Y:S01]  /*3f1b0*/  @P1 LOP3.LUT R231, R231, 0x1, RZ, 0xfc, !PT ;  /* 0x00000001e7e71812 */ /* 0x000fe200078efcff */
[----:B------:R-:W-:Y:S01]  /*3f1c0*/  ULDC UR12, c[0x0][0x248] ;  /* 0x00009200000c7ab9 */ /* 0x000fe20000000800 */
[----:B------:R-:W-:Y:S01]  /*3f1d0*/  ISETP.LT.AND P1, PT, R3, UR6, !P0 ;  /* 0x0000000603007c0c */ /* 0x000fe2000c721270 */
[----:B------:R-:W-:Y:S01]  /*3f1e0*/  ULDC UR6, c[0x0][0x248] ;  /* 0x0000920000067ab9 */ /* 0x000fe20000000800 */
[----:B------:R-:W-:Y:S02]  /*3f1f0*/  ISETP.LT.AND P0, PT, R2, UR22, !P0 ;  /* 0x0000001602007c0c */ /* 0x000fe4000c701270 */
[----:B------:R-:W-:-:S02]  /*3f200*/  LOP3.LUT R230, R230, 0xefffffff, RZ, 0xc0, !PT ;  /* 0xefffffffe6e67812 */ /* 0x000fc400078ec0ff */
[----:B--2---:R-:W-:Y:S02]  /*3f210*/  R2UR UR16, R190 ;  /* 0x00000000be1072ca */ /* 0x004fe400000e0000 */
[----:B----4-:R-:W-:Y:S01]  /*3f220*/  R2UR UR61, R189 ;  /* 0x00000000bd3d72ca */ /* 0x010fe200000e0000 */
[----:B------:R0:W-:Y:S04]  /*3f230*/  STL [R1+0x9a0], R188 ;  /* 0x0009a0bc01007387 */ /* 0x0001e80000100800 */
[----:B------:R-:W-:Y:S01]  /*3f240*/  @P1 LOP3.LUT R230, R230, 0x10000000, RZ, 0xfc, !PT ;  /* 0x10000000e6e61812 */ /* 0x000fe200078efcff */
[----:B------:R-:W-:Y:S01]  /*3f250*/  ULDC UR22, c[0x0][0x248] ;  /* 0x0000920000167ab9 */ /* 0x000fe20000000800 */
[----:B------:R-:W-:Y:S01]  /*3f260*/  ULDC UR46, c[0x0][0x228] ;  /* 0x00008a00002e7ab9 */ /* 0x000fe20000000800 */
[----:B------:R-:W2:Y:S01]  /*3f270*/  LDL.LU R7, [R1+0x13d0] ;  /* 0x0013d00001077983 */ /* 0x000ea20000300800 */
        /* <DEDUP_REMOVED lines=10> */
[C---:B------:R-:W-:Y:S01]  /*3f320*/  VIADD R218, R0.reuse, 0xe9 ;  /* 0x000000e900da7836 */ /* 0x040fe20000000000 */
[----:B------:R-:W-:Y:S01]  /*3f330*/  ULDC UR16, c[0x0][0x228] ;  /* 0x00008a0000107ab9 */ /* 0x000fe20000000800 */
[C---:B------:R-:W-:Y:S01]  /*3f340*/  VIADD R219, R0.reuse, 0xe7 ;  /* 0x000000e700db7836 */ /* 0x040fe20000000000 */
[----:B------:R-:W3:Y:S01]  /*3f350*/  LDL.LU R4, [R1+0x13cc] ;  /* 0x0013cc0001047983 */ /* 0x000ee20000300800 */
[----:B------:R-:W-:Y:S01]  /*3f360*/  VIADD R220, R0, 0xe5 ;  /* 0x000000e500dc7836 */ /* 0x000fe20000000000 */
[----:B------:R-:W-:-:S04]  /*3f370*/  ULDC UR24, c[0x0][0x228] ;  /* 0x00008a0000187ab9 */ /* 0x000fc80000000800 */
[----:B------:R-:W-:-:S04]  /*3f380*/  @P1 LOP3.LUT R230, R230, 0x1000000, RZ, 0xfc, !PT ;  /* 0x01000000e6e61812 */ /* 0x000fc800078efcff */
[----:B------:R-:W-:-:S04]  /*3f390*/  LOP3.LUT R230, R230, 0xff7fffff, RZ, 0xc0, !PT ;  /* 0xff7fffffe6e67812 */ /* 0x000fc800078ec0ff */
[----:B------:R-:W-:Y:S02]  /*3f3a0*/  @P0 LOP3.LUT R230, R230, 0x800000, RZ, 0xfc, !PT ;  /* 0x00800000e6e60812 */ /* 0x000fe400078efcff */
[----:B------:R-:W-:-:S04]  /*3f3b0*/  ISETP.GE.AND P0, PT, R207, UR61, PT ;  /* 0x0000003dcf007c0c */ /* 0x000fc8000bf06270 */
[----:B------:R-:W-:Y:S02]  /*3f3c0*/  ISETP.LT.AND P1, PT, R3, UR26, !P0 ;  /* 0x0000001a03007c0c */ /* 0x000fe4000c721270 */
[----:B------:R-:W-:Y:S01]  /*3f3d0*/  ISETP.LT.AND P0, PT, R2, UR30, !P0 ;  /* 0x0000001e02007c0c */ /* 0x000fe2000c701270 */
[----:B0-----:R-:W-:Y:S01]  /*3f3e0*/  VIADD R188, R188, UR6 ;  /* 0x00000006bcbc7c36 */ /* 0x001fe20008000000 */
[----:B------:R-:W-:Y:S01]  /*3f3f0*/  LOP3.LUT R230, R230, 0xffefffff, RZ, 0xc0, !PT ;  /* 0xffefffffe6e67812 */ /* 0x000fe200078ec0ff */
[----:B------:R-:W-:Y:S01]  /*3f400*/  ULDC UR6, c[0x0][0x248] ;  /* 0x0000920000067ab9 */ /* 0x000fe20000000800 */
[----:B------:R-:W-:Y:S01]  /*3f410*/  R2UR UR26, R6 ;  /* 0x00000000061a72ca */ /* 0x000fe200000e0000 */
[C---:B------:R-:W-:Y:S01]  /*3f420*/  VIADD R221, R0.reuse, 0xe3 ;  /* 0x000000e300dd7836 */ /* 0x040fe20000000000 */
[----:B------:R-:W-:Y:S01]  /*3f430*/  R2UR UR61, R5 ;  /* 0x00000000053d72ca */ /* 0x000fe200000e0000 */
[----:B------:R-:W-:Y:S01]  /*3f440*/  VIADD R222, R0, 0xe1 ;  /* 0x000000e100de7836 */ /* 0x000fe20000000000 */
[----:B------:R-:W-:-:S03]  /*3f450*/  ULDC UR30, c[0x0][0x228] ;  /* 0x00008a00001e7ab9 */ /* 0x000fc60000000800 */
        /* <DEDUP_REMOVED lines=8> */
[----:B------:R-:W-:Y:S01]  /*3f4e0*/  ULDC UR28, c[0x0][0x228] ;  /* 0x00008a00001c7ab9 */ /* 0x000fe20000000800 */
[----:B------:R-:W-:-:S11]  /*3f4f0*/  ISETP.LT.AND P0, PT, R2, UR32, !P0 ;  /* 0x0000002002007c0c */ /* 0x000fd6000c701270 */
        /* <DEDUP_REMOVED lines=10> */
[----:B------:R-:W-:Y:S01]  /*3f5a0*/  R2UR UR32, R14 ;  /* 0x000000000e2072ca */ /* 0x000fe200000e0000 */
[----:B------:R-:W-:-:S06]  /*3f5b0*/  ULDC UR8, c[0x0][0x228] ;  /* 0x00008a0000087ab9 */ /* 0x000fcc0000000800 */
[----:B------:R-:W-:-:S04]  /*3f5c0*/  @P1 LOP3.LUT R230, R230, 0x1000, RZ, 0xfc, !PT ;  /* 0x00001000e6e61812 */ /* 0x000fc800078efcff */
[----:B------:R-:W-:-:S04]  /*3f5d0*/  LOP3.LUT R230, R230, 0xfffff7ff, RZ, 0xc0, !PT ;  /* 0xfffff7ffe6e67812 */ /* 0x000fc800078ec0ff */
[----:B------:R-:W-:Y:S02]  /*3f5e0*/  @P0 LOP3.LUT R230, R230, 0x800, RZ, 0xfc, !PT ;  /* 0x00000800e6e60812 */ /* 0x000fe400078efcff */
[----:B------:R-:W-:Y:S02]  /*3f5f0*/  ISETP.GE.AND P0, PT, R210, UR26, PT ;  /* 0x0000001ad2007c0c */ /* 0x000fe4000bf06270 */
[----:B------:R-:W-:Y:S01]  /*3f600*/  R2UR UR60, R238 ;  /* 0x00000000ee3c72ca */ /* 0x000fe200000e0000 */
[----:B------:R0:W-:Y:S01]  /*3f610*/  STL [R1+0x9ac], R188 ;  /* 0x0009acbc01007387 */ /* 0x0001e20000100800 */
[----:B------:R-:W-:Y:S01]  /*3f620*/  ISETP.LT.AND P1, PT, R3, UR40, !P0 ;  /* 0x0000002803007c0c */ /* 0x000fe2000c721270 */
[----:B------:R-:W-:Y:S01]  /*3f630*/  VIADD R223, R0, 0xdf ;  /* 0x000000df00df7836 */ /* 0x000fe20000000000 */
[----:B------:R-:W-:Y:S01]  /*3f640*/  ISETP.LT.AND P0, PT, R2, UR38, !P0 ;  /* 0x0000002602007c0c */ /* 0x000fe2000c701270 */
[----:B------:R-:W4:Y:S01]  /*3f650*/  LDL.LU R6, [R1+0x13c8] ;  /* 0x0013c80001067983 */ /* 0x000f220000300800 */
[----:B------:R-:W-:Y:S01]  /*3f660*/  LOP3.LUT R230, R230, 0xfffffeff, RZ, 0xc0, !PT ;  /* 0xfffffeffe6e67812 */ /* 0x000fe200078ec0ff */
[----:B------:R-:W-:Y:S01]  /*3f670*/  ULDC UR26, c[0x0][0x248] ;  /* 0x00009200001a7ab9 */ /* 0x000fe20000000800 */
[C---:B------:R-:W-:Y:S01]  /*3f680*/  VIADD R224, R0.reuse, 0xdd ;  /* 0x000000dd00e07836 */ /* 0x040fe20000000000 */
[----:B------:R-:W-:Y:S01]  /*3f690*/  ULDC UR38, c[0x0][0x228] ;  /* 0x00008a0000267ab9 */ /* 0x000fe20000000800 */
[----:B------:R-:W-:Y:S01]  /*3f6a0*/  VIADD R225, R0, 0xdb ;  /* 0x000000db00e17836 */ /* 0x000fe20000000000 */
[----:B------:R-:W-:-:S04]  /*3f6b0*/  ULDC UR40, c[0x0][0x228] ;  /* 0x00008a0000287ab9 */ /* 0x000fc80000000800 */
        /* <DEDUP_REMOVED lines=12> */
[----:B------:R-:W-:-:S02]  /*3f780*/  VIADD R226, R0, 0xd9 ;  /* 0x000000d900e27836 */ /* 0x000fc40000000000 */
[C---:B------:R-:W-:Y:S01]  /*3f790*/  VIADD R227, R0.reuse, 0xd7 ;  /* 0x000000d700e37836 */ /* 0x040fe20000000000 */
[----:B------:R-:W2:Y:S01]  /*3f7a0*/  LDL.LU R5, [R1+0x13c4] ;  /* 0x0013c40001057983 */ /* 0x000ea20000300800 */
[----:B------:R-:W-:Y:S01]  /*3f7b0*/  VIADD R237, R0, 0xd5 ;  /* 0x000000d500ed7836 */ /* 0x000fe20000000000 */
[----:B------:R-:W-:Y:S01]  /*3f7c0*/  LOP3.LUT R228, R228, 0x7fffffff, RZ, 0xc0, !PT ;  /* 0x7fffffffe4e47812 */ /* 0x000fe200078ec0ff */
[----:B------:R-:W-:Y:S01]  /*3f7d0*/  VIADD R239, R0, 0xd3 ;  /* 0x000000d300ef7836 */ /* 0x000fe20000000000 */
[----:B------:R-:W3:Y:S01]  /*3f7e0*/  LDL.LU R14, [R1+0x13c0] ;  /* 0x0013c000010e7983 */ /* 0x000ee20000300800 */
[----:B------:R-:W-:Y:S01]  /*3f7f0*/  @P1 LOP3.LUT R230, R230, 0x10, RZ, 0xfc, !PT ;  /* 0x00000010e6e61812 */ /* 0x000fe200078efcff */
[----:B------:R-:W-:Y:S01]  /*3f800*/  VIADD R240, R0, 0xd1 ;  /* 0x000000d100f07836 */ /* 0x000fe20000000000 */
[----:B------:R-:W-:Y:S02]  /*3f810*/  ULDC UR57, c[0x0][0x228] ;  /* 0x00008a0000397ab9 */ /* 0x000fe40000000800 */
        /* <DEDUP_REMOVED lines=13> */
[----:B------:R-:W4:Y:S08]  /*3f8f0*/  LDL.LU R238, [R1+0x13bc] ;  /* 0x0013bc0001ee7983 */ /* 0x000f300000300800 */
[----:B------:R-:W-:-:S02]  /*3f900*/  @P0 LOP3.LUT R229, R229, 0x80000000, RZ, 0xfc, !PT ;  /* 0x80000000e5e50812 */ /* 0x000fc400078efcff */
[----:B------:R-:W-:Y:S02]  /*3f910*/  ISETP.GE.AND P0, PT, R213, UR60, PT ;  /* 0x0000003cd5007c0c */ /* 0x000fe4000bf06270 */
[----:B------:R-:W-:Y:S01]  /*3f920*/  @P1 LOP3.LUT R230, R230, 0x1, RZ, 0xfc, !PT ;  /* 0x00000001e6e61812 */ /* 0x000fe200078efcff */
        /* <DEDUP_REMOVED lines=8> */
[----:B------:R-:W-:-:S02]  /*3f9b0*/  ULDC UR60, c[0x0][0x228] ;  /* 0x00008a00003c7ab9 */ /* 0x000fc40000000800 */
[----:B------:R-:W2:Y:S04]  /*3f9c0*/  LDL.LU R189, [R1+0xfe8] ;  /* 0x000fe80001bd7983 */ /* 0x000ea80000300800 */
        /* <DEDUP_REMOVED lines=10> */
[----:B------:R-:W-:Y:S01]  /*3fa70*/  VIADD R242, R0, 0xcd ;  /* 0x000000cd00f27836 */ /* 0x000fe20000000000 */
[----:B------:R-:W-:-:S06]  /*3fa80*/  ULDC UR54, c[0x0][0x248] ;  /* 0x0000920000367ab9 */ /* 0x000fcc0000000800 */
[----:B------:R-:W-:-:S04]  /*3fa90*/  @P1 LOP3.LUT R229, R229, 0x4000000, RZ, 0xfc, !PT ;  /* 0x04000000e5e51812 */ /* 0x000fc800078efcff */
        /* <DEDUP_REMOVED lines=8> */
[----:B------:R-:W-:Y:S01]  /*3fb20*/  VIADD R243, R0, 0xcb ;  /* 0x000000cb00f37836 */ /* 0x000fe20000000000 */
[----:B------:R-:W-:-:S07]  /*3fb30*/  ULDC UR46, c[0x0][0x228] ;  /* 0x00008a00002e7ab9 */ /* 0x000fce0000000800 */
        /* <DEDUP_REMOVED lines=36> */
[----:B------:R-:W-:Y:S01]  /*3fd80*/  VIADD R246, R0, 0xc7 ;  /* 0x000000c700f67836 */ /* 0x000fe20000000000 */
[----:B------:R-:W-:Y:S01]  /*3fd90*/  ISETP.LT.AND P0, PT, R2, UR16, !P0 ;  /* 0x0000001002007c0c */ /* 0x000fe2000c701270 */
[----:B------:R0:W-:Y:S01]  /*3fda0*/  STL [R1+0x9c8], R188 ;  /* 0x0009c8bc01007387 */ /* 0x0001e20000100800 */
[----:B------:R-:W-:Y:S01]  /*3fdb0*/  ULDC UR14, c[0x0][0x228] ;  /* 0x00008a00000e7ab9 */ /* 0x000fe20000000800 */
[C---:B------:R-:W-:Y:S01]  /*3fdc0*/  VIADD R247, R0.reuse, 0xc6 ;  /* 0x000000c600f77836 */ /* 0x040fe20000000000 */
[----:B------:R-:W-:Y:S01]  /*3fdd0*/  ULDC UR16, c[0x0][0x248] ;  /* 0x0000920000107ab9 */ /* 0x000fe20000000800 */
[----:B------:R-:W-:Y:S01]  /*3fde0*/  VIADD R248, R0, 0xc5 ;  /* 0x000000c500f87836 */ /* 0x000fe20000000000 */
[----:B------:R-:W-:-:S05]  /*3fdf0*/  ULDC UR50, c[0x0][0x228] ;  /* 0x00008a0000327ab9 */ /* 0x000fca0000000800 */
        /* <DEDUP_REMOVED lines=10> */
[----:B------:R-:W-:-:S07]  /*3fea0*/  ULDC UR48, c[0x0][0x228] ;  /* 0x00008a0000307ab9 */ /* 0x000fce0000000800 */
        /* <DEDUP_REMOVED lines=13> */
[----:B------:R-:W-:-:S07]  /*3ff80*/  ULDC UR52, c[0x0][0x248] ;  /* 0x0000920000347ab9 */ /* 0x000fce0000000800 */
[----:B------:R-:W-:-:S04]  /*3ff90*/  @P1 LOP3.LUT R229, R229, 0x4000, RZ, 0xfc, !PT ;  /* 0x00004000e5e51812 */ /* 0x000fc800078efcff */
[----:B------:R-:W-:-:S04]  /*3ffa0*/  LOP3.LUT R229, R229, 0xffffdfff, RZ, 0xc0, !PT ;  /* 0xffffdfffe5e57812 */ /* 0x000fc800078ec0ff */
[----:B------:R-:W-:Y:S02]  /*3ffb0*/  @P0 LOP3.LUT R229, R229, 0x2000, RZ, 0xfc, !PT ;  /* 0x00002000e5e50812 */ /* 0x000fe400078efcff */
[----:B------:R-:W-:Y:S02]  /*3ffc0*/  ISETP.GE.AND P0, PT, R221, UR47, PT ;  /* 0x0000002fdd007c0c */ /* 0x000fe4000bf06270 */
[----:B----4-:R-:W-:Y:S01]  /*3ffd0*/  R2UR UR58, R238 ;  /* 0x00000000ee3a72ca */ /* 0x010fe200000e0000 */
[----:B0-----:R-:W-:Y:S01]  /*3ffe0*/  VIADD R188, R188, UR36 ;  /* 0x00000024bcbc7c36 */ /* 0x001fe20008000000 */
[----:B------:R-:W-:Y:S01]  /*3fff0*/  ISETP.LT.AND P1, PT, R3, UR5, !P0 ;  /* 0x0000000503007c0c */ /* 0x000fe2000c721270 */
[----:B------:R-:W4:Y:S01]  /*40000*/  LDL.LU R238, [R1+0x13b8] ;  /* 0x0013b80001ee7983 */ /* 0x000f220000300800 */
[----:B------:R-:W-:Y:S01]  /*40010*/  ISETP.LT.AND P0, PT, R2, UR8, !P0 ;  /* 0x0000000802007c0c */ /* 0x000fe2000c701270 */
[----:B------:R-:W-:Y:S01]  /*40020*/  ULDC UR36, c[0x0][0x228] ;  /* 0x00008a0000247ab9 */ /* 0x000fe20000000800 */
[----:B------:R-:W-:Y:S01]  /*40030*/  LOP3.LUT R229, R229, 0xffffefff, RZ, 0xc0, !PT ;  /* 0xffffefffe5e57812 */ /* 0x000fe200078ec0ff */
[----:B------:R0:W-:Y:S01]  /*40040*/  STL [R1+0x9d0], R188 ;  /* 0x0009d0bc01007387 */ /* 0x0001e20000100800 */
[----:B------:R-:W-:Y:S01]  /*40050*/  ULDC UR5, c[0x0][0x248] ;  /* 0x0000920000057ab9 */ /* 0x000fe20000000800 */
[----:B------:R-:W-:Y:S01]  /*40060*/  ULDC UR8, c[0x0][0x248] ;  /* 0x0000920000087ab9 */ /* 0x000fe20000000800 */
[----:B------:R-:W-:-:S05]  /*40070*/  ULDC UR47, c[0x0][0x248] ;  /* 0x00009200002f7ab9 */ /* 0x000fca0000000800 */
[----:B------:R-:W-:-:S04]  /*40080*/  @P1 LOP3.LUT R229, R229, 0x1000, RZ, 0xfc, !PT ;  /* 0x00001000e5e51812 */ /* 0x000fc800078efcff */
[----:B------:R-:W-:-:S04]  /*40090*/  LOP3.LUT R229, R229, 0xfffff7ff, RZ, 0xc0, !PT ;  /* 0xfffff7ffe5e57812 */ /* 0x000fc800078ec0ff */
[----:B------:R-:W-:Y:S02]  /*400a0*/  @P0 LOP3.LUT R229, R229, 0x800, RZ, 0xfc, !PT ;  /* 0x00000800e5e50812 */ /* 0x000fe400078efcff */
[----:B------:R-:W-:Y:S01]  /*400b0*/  ISETP.GE.AND P0, PT, R222, UR11, PT ;  /* 0x0000000bde007c0c */ /* 0x000fe2000bf06270 */
[----:B------:R-:W-:-:S03]  /*400c0*/  ULDC UR11, c[0x0][0x228] ;  /* 0x00008a00000b7ab9 */ /* 0x000fc60000000800 */
[----:B------:R-:W-:Y:S01]  /*400d0*/  ISETP.LT.AND P1, PT, R3, UR30, !P0 ;  /* 0x0000001e03007c0c */ /* 0x000fe2000c721270 */
[----:B0-----:R-:W-:Y:S01]  /*400e0*/  VIADD R188, R188, UR6 ;  /* 0x00000006bcbc7c36 */ /* 0x001fe20008000000 */
[----:B------:R-:W-:Y:S01]  /*400f0*/  ISETP.LT.AND P0, PT, R2, UR28, !P0 ;  /* 0x0000001c02007c0c */ /* 0x000fe2000c701270 */
[----:B------:R-:W-:Y:S01]  /*40100*/  ULDC UR6, c[0x0][0x248] ;  /* 0x0000920000067ab9 */ /* 0x000fe20000000800 */
[----:B------:R-:W-:Y:S01]  /*40110*/  LOP3.LUT R229, R229, 0xfffffbff, RZ, 0xc0, !PT ;  /* 0xfffffbffe5e57812 */ /* 0x000fe200078ec0ff */
[----:B------:R-:W-:Y:S01]  /*40120*/  VIADD R186, R0, 0xc0 ;  /* 0x000000c000ba7836 */ /* 0x000fe20000000000 */
[----:B------:R0:W-:Y:S01]  /*40130*/  STL [R1+0x9d4], R188 ;  /* 0x0009d4bc01007387 */ /* 0x0001e20000100800 */
        /* <DEDUP_REMOVED lines=12> */
[----:B------:R-:W-:Y:S01]  /*40200*/  ULDC.64 UR26, c[0x0][0x228] ;  /* 0x00008a00001a7ab9 */ /* 0x000fe20000000a00 */
        /* <DEDUP_REMOVED lines=25> */
[C---:B------:R-:W-:Y:S01]  /*403a0*/  VIADD R182, R0.reuse, 0xbc ;  /* 0x000000bc00b67836 */ /* 0x040fe20000000000 */
[----:B------:R0:W-:Y:S01]  /*403b0*/  STL [R1+0x9e0], R188 ;  /* 0x0009e0bc01007387 */ /* 0x0001e20000100800 */
[----:B------:R-:W-:Y:S01]  /*403c0*/  ULDC UR42, c[0x0][0x248] ;  /* 0x00009200002a7ab9 */ /* 0x000fe20000000800 */
[----:B------:R-:W-:Y:S01]  /*403d0*/  VIADD R180, R0, 0xba ;  /* 0x000000ba00b47836 */ /* 0x000fe20000000000 */
[----:B------:R-:W-:-:S04]  /*403e0*/  ULDC UR40, c[0x0][0x248] ;  /* 0x0000920000287ab9 */ /* 0x000fc80000000800 */
[----:B------:R-:W-:-:S04]  /*403f0*/  @P1 LOP3.LUT R229, R229, 0x10, RZ, 0xfc, !PT ;  /* 0x00000010e5e51812 */ /* 0x000fc800078efcff */
[----:B------:R-:W-:-:S04]  /*40400*/  LOP3.LUT R229, R229, 0xfffffff7, RZ, 0xc0, !PT ;  /* 0xfffffff7e5e57812 */ /* 0x000fc800078ec0ff */
[----:B------:R-:W-:Y:S02]  /*40410*/  @P0 LOP3.LUT R229, R229, 0x8, RZ, 0xfc, !PT ;  /* 0x00000008e5e50812 */ /* 0x000fe400078efcff */
[----:B------:R-:W-:-:S04]  /*40420*/  ISETP.GE.AND P0, PT, R226, UR7, PT ;  /* 0x00000007e2007c0c */ /* 0x000fc8000bf06270 */
[----:B------:R-:W-:Y:S01]  /*40430*/  ISETP.LT.AND P1, PT, R3, UR61, !P0 ;  /* 0x0000003d03007c0c */ /* 0x000fe2000c721270 */
[----:B------:R-:W-:Y:S01]  /*40440*/  ULDC UR61, c[0x0][0x228] ;  /* 0x00008a00003d7ab9 */ /* 0x000fe20000000800 */
[----:B------:R-:W-:Y:S01]  /*40450*/  ISETP.LT.AND P0, PT, R2, UR44, !P0 ;  /* 0x0000002c02007c0c */ /* 0x000fe2000c701270 */
[----:B0-----:R-:W-:Y:S01]  /*40460*/  VIADD R188, R188, UR6 ;  /* 0x00000006bcbc7c36 */ /* 0x001fe20008000000 */
        /* <DEDUP_REMOVED lines=8> */
[----:B------:R-:W-:Y:S02]  /*404f0*/  ISETP.LT.AND P1, PT, R3, UR11, !P0 ;  /* 0x0000000b03007c0c */ /* 0x000fe4000c721270 */
[----:B------:R-:W-:Y:S01]  /*40500*/  ISETP.LT.AND P0, PT, R2, UR22, !P0 ;  /* 0x0000001602007c0c */ /* 0x000fe2000c701270 */
[----:B------:R-:W-:Y:S01]  /*40510*/  ULDC UR22, c[0x0][0x228] ;  /* 0x00008a0000167ab9 */ /* 0x000fe20000000800 */
[----:B------:R-:W-:-:S11]  /*40520*/  LOP3.LUT R229, R229, 0xfffffffe, RZ, 0xc0, !PT ;  /* 0xfffffffee5e57812 */ /* 0x000fd600078ec0ff */
[----:B------:R-:W-:Y:S02]  /*40530*/  @P0 LOP3.LUT R228, R228, 0x80000000, RZ, 0xfc, !PT ;  /* 0x80000000e4e40812 */ /* 0x000fe400078efcff */
[----:B------:R-:W-:Y:S02]  /*40540*/  ISETP.GE.AND P0, PT, R237, UR23, PT ;  /* 0x00000017ed007c0c */ /* 0x000fe4000bf06270 */
[----:B------:R-:W-:Y:S02]  /*40550*/  @P1 LOP3.LUT R229, R229, 0x1, RZ, 0xfc, !PT ;  /* 0x00000001e5e51812 */ /* 0x000fe400078efcff */
[----:B------:R-:W-:Y:S01]  /*40560*/  ISETP.LT.AND P1, PT, R3, UR55, !P0 ;  /* 0x0000003703007c0c */ /* 0x000fe2000c721270 */
[----:B------:R-:W-:Y:S01]  /*40570*/  ULDC UR55, c[0x0][0x228] ;  /* 0x00008a0000377ab9 */ /* 0x000fe20000000800 */
[----:B------:R-:W-:Y:S01]  /*40580*/  ISETP.LT.AND P0, PT, R2, UR22, !P0 ;  /* 0x0000001602007c0c */ /* 0x000fe2000c701270 */
[----:B------:R0:W-:Y:S01]  /*40590*/  STL [R1+0x9e4], R188 ;  /* 0x0009e4bc01007387 */ /* 0x0001e20000100800 */
[----:B------:R-:W-:Y:S01]  /*405a0*/  LOP3.LUT R228, R228, 0xbfffffff, RZ, 0xc0, !PT ;  /* 0xbfffffffe4e47812 */ /* 0x000fe200078ec0ff */
[----:B------:R-:W-:-:S08]  /*405b0*/  ULDC.64 UR22, c[0x0][0x228] ;  /* 0x00008a0000167ab9 */ /* 0x000fd00000000a00 */
        /* <DEDUP_REMOVED lines=10> */
[----:B------:R-:W-:Y:S01]  /*40660*/  ULDC UR55, c[0x0][0x228] ;  /* 0x00008a0000377ab9 */ /* 0x000fe20000000800 */
[----:B------:R-:W-:Y:S01]  /*40670*/  VIADD R185, R0, 0xbf ;  /* 0x000000bf00b97836 */ /* 0x000fe20000000000 */
[----:B------:R-:W-:-:S08]  /*40680*/  ULDC UR13, c[0x0][0x228] ;  /* 0x00008a00000d7ab9 */ /* 0x000fd00000000800 */
[----:B------:R-:W-:-:S04]  /*40690*/  @P1 LOP3.LUT R228, R228, 0x10000000, RZ, 0xfc, !PT ;  /* 0x10000000e4e41812 */ /* 0x000fc800078efcff */
[----:B------:R-:W-:-:S04]  /*406a0*/  LOP3.LUT R228, R228, 0xf7ffffff, RZ, 0xc0, !PT ;  /* 0xf7ffffffe4e47812 */ /* 0x000fc800078ec0ff */
[----:B------:R-:W-:Y:S02]  /*406b0*/  @P0 LOP3.LUT R228, R228, 0x8000000, RZ, 0xfc, !PT ;  /* 0x08000000e4e40812 */ /* 0x000fe400078efcff */
[----:B------:R-:W-:Y:S01]  /*406c0*/  ISETP.GE.AND P0, PT, R240, UR53, PT ;  /* 0x00000035f0007c0c */ /* 0x000fe2000bf06270 */
[----:B------:R0:W-:Y:S01]  /*406d0*/  STL [R1+0x9e8], R188 ;  /* 0x0009e8bc01007387 */ /* 0x0001e20000100800 */
[----:B------:R-:W-:Y:S01]  /*406e0*/  LOP3.LUT R228, R228, 0xfbffffff, RZ, 0xc0, !PT ;  /* 0xfbffffffe4e47812 */ /* 0x000fe200078ec0ff */
[C---:B------:R-:W-:Y:S01]  /*406f0*/  VIADD R183, R0.reuse, 0xbd ;  /* 0x000000bd00b77836 */ /* 0x040fe20000000000 */
[----:B------:R-:W-:Y:S01]  /*40700*/  ISETP.LT.AND P2, PT, R3, UR61, !P0 ;  /* 0x0000003d03007c0c */ /* 0x000fe2000c741270 */
[----:B------:R-:W-:Y:S01]  /*40710*/  VIADD R181, R0, 0xbb ;  /* 0x000000bb00b57836 */ /* 0x000fe20000000000 */
[----:B------:R-:W-:Y:S01]  /*40720*/  ISETP.LT.AND P1, PT, R2, UR55, !P0 ;  /* 0x0000003702007c0c */ /* 0x000fe2000c721270 */
[C---:B------:R-:W-:Y:S01]  /*40730*/  VIADD R179, R0.reuse, 0xb9 ;  /* 0x000000b900b37836 */ /* 0x040fe20000000000 */
[----:B------:R-:W-:Y:S01]  /*40740*/  ISETP.GE.AND P0, PT, R241, UR49, PT ;  /* 0x00000031f1007c0c */ /* 0x000fe2000bf06270 */
[----:B------:R-:W-:Y:S01]  /*40750*/  VIADD R178, R0, 0xb8 ;  /* 0x000000b800b27836 */ /* 0x000fe20000000000 */
[----:B------:R-:W-:Y:S01]  /*40760*/  ULDC UR61, c[0x0][0x228] ;  /* 0x00008a00003d7ab9 */ /* 0x000fe20000000800 */
[----:B0-----:R-:W-:Y:S01]  /*40770*/  VIADD R188, R188, UR5 ;  /* 0x00000005bcbc7c36 */ /* 0x001fe20008000000 */
[----:B------:R-:W-:Y:S01]  /*40780*/  ULDC UR5, c[0x0][0x248] ;  /* 0x0000920000057ab9 */ /* 0x000fe20000000800 */
[----:B----4-:R-:W-:Y:S01]  /*40790*/  LOP3.LUT R238, R238, 0x7fffffff, RZ, 0xc0, !PT ;  /* 0x7fffffffeeee7812 */ /* 0x010fe200078ec0ff */
[----:B------:R-:W-:-:S03]  /*407a0*/  VIADD R177, R0, 0xb7 ;  /* 0x000000b700b17836 */ /* 0x000fc60000000000 */
[----:B------:R-:W-:Y:S01]  /*407b0*/  @P2 LOP3.LUT R228, R228, 0x4000000, RZ, 0xfc, !PT ;  /* 0x04000000e4e42812 */ /* 0x000fe200078efcff */
[----:B------:R-:W-:Y:S01]  /*407c0*/  VIADD R176, R0, 0xb6 ;  /* 0x000000b600b07836 */ /* 0x000fe20000000000 */
[C---:B------:R-:W-:Y:S01]  /*407d0*/  ISETP.LT.AND P2, PT, R3.reuse, UR60, !P0 ;  /* 0x0000003c03007c0c */ /* 0x040fe2000c741270 */
[----:B------:R0:W-:Y:S01]  /*407e0*/  STL [R1+0x9ec], R188 ;  /* 0x0009ecbc01007387 */ /* 0x0001e20000100800 */
[----:B------:R-:W-:Y:S01]  /*407f0*/  LOP3.LUT R228, R228, 0xfdffffff, RZ, 0xc0, !PT ;  /* 0xfdffffffe4e47812 */ /* 0x000fe200078ec0ff */
[----:B------:R-:W-:Y:S01]  /*40800*/  ULDC UR60, c[0x0][0x228] ;  /* 0x00008a00003c7ab9 */ /* 0x000fe20000000800 */
[C---:B------:R-:W-:Y:S02]  /*40810*/  VIADD R175, R0.reuse, 0xb5 ;  /* 0x000000b500af7836 */ /* 0x040fe40000000000 */
[----:B------:R-:W-:Y:S01]  /*40820*/  VIADD R174, R0, 0xb4 ;  /* 0x000000b400ae7836 */ /* 0x000fe20000000000 */
[----:B------:R-:W-:Y:S01]  /*40830*/  @P1 LOP3.LUT R228, R228, 0x2000000, RZ, 0xfc, !PT ;  /* 0x02000000e4e41812 */ /* 0x000fe200078efcff */
[----:B------:R-:W-:Y:S01]  /*40840*/  VIADD R173, R0, 0xb3 ;  /* 0x000000b300ad7836 */ /* 0x000fe20000000000 */
[----:B------:R-:W-:Y:S01]  /*40850*/  ISETP.LT.AND P1, PT, R2, UR57, !P0 ;  /* 0x0000003902007c0c */ /* 0x000fe2000c721270 */
[----:B------:R-:W-:Y:S01]  /*40860*/  VIADD R172, R0, 0xb2 ;  /* 0x000000b200ac7836 */ /* 0x000fe20000000000 */
[----:B------:R-:W-:Y:S01]  /*40870*/  LOP3.LUT R228, R228, 0xfeffffff, RZ, 0xc0, !PT ;  /* 0xfeffffffe4e47812 */ /* 0x000fe200078ec0ff */
[----:B0-----:R-:W-:Y:S01]  /*40880*/  VIADD R188, R188, UR20 ;  /* 0x00000014bcbc7c36 */ /* 0x001fe20008000000 */
[----:B------:R-:W-:Y:S01]  /*40890*/  ISETP.GE.AND P0, PT, R242, UR45, PT ;  /* 0x0000002df2007c0c */ /* 0x000fe2000bf06270 */
[----:B------:R-:W-:Y:S01]  /*408a0*/  ULDC.64 UR20, c[0x0][0x228] ;  /* 0x00008a0000147ab9 */ /* 0x000fe20000000a00 */
[----:B------:R-:W-:Y:S01]  /*408b0*/  @P2 LOP3.LUT R228, R228, 0x1000000, RZ, 0xfc, !PT ;  /* 0x01000000e4e42812 */ /* 0x000fe200078efcff */
[----:B------:R-:W-:Y:S01]  /*408c0*/  VIADD R171, R0, 0xb1 ;  /* 0x000000b100ab7836 */ /* 0x000fe20000000000 */
[----:B------:R-:W-:Y:S01]  /*408d0*/  ISETP.LT.AND P2, PT, R3, UR56, !P0 ;  /* 0x0000003803007c0c */ /* 0x000fe2000c741270 */
[----:B------:R0:W-:Y:S01]  /*408e0*/  STL [R1+0x9f0], R188 ;  /* 0x0009f0bc01007387 */ /* 0x0001e20000100800 */
[----:B------:R-:W-:Y:S01]  /*408f0*/  LOP3.LUT R228, R228, 0xff7fffff, RZ, 0xc0, !PT ;  /* 0xff7fffffe4e47812 */ /* 0x000fe200078ec0ff */
[C---:B------:R-:W-:Y:S01]  /*40900*/  VIADD R170, R0.reuse, 0xb0 ;  /* 0x000000b000aa7836 */ /* 0x040fe20000000000 */
[----:B------:R-:W-:Y:S01]  /*40910*/  LOP3.LUT R239, R239, 0x7fffffff, RZ, 0xc0, !PT ;  /* 0x7fffffffefef7812 */ /* 0x000fe200078ec0ff */
[----:B------:R-:W-:Y:S01]  /*40920*/  VIADD R169, R0, 0xaf ;  /* 0x000000af00a97836 */ /* 0x000fe20000000000 */
[----:B------:R-:W-:Y:S01]  /*40930*/  @P1 LOP3.LUT R228, R228, 0x800000, RZ, 0xfc, !PT ;  /* 0x00800000e4e41812 */ /* 0x000fe200078efcff */
[----:B------:R-:W-:Y:S01]  /*40940*/  VIADD R168, R0, 0xae ;  /* 0x000000ae00a87836 */ /* 0x000fe20000000000 */
[----:B------:R-:W-:Y:S01]  /*40950*/  ISETP.LT.AND P1, PT, R2, UR36, !P0 ;  /* 0x0000002402007c0c */ /* 0x000fe2000c721270 */
[----:B------:R-:W-:Y:S01]  /*40960*/  VIADD R167, R0, 0xad ;  /* 0x000000ad00a77836 */ /* 0x000fe20000000000 */
[----:B------:R-:W-:Y:S01]  /*40970*/  LOP3.LUT R228, R228, 0xffefffff, RZ, 0xc0, !PT ;  /* 0xffefffffe4e47812 */ /* 0x000fe200078ec0ff */
[C---:B------:R-:W-:Y:S01]  /*40980*/  VIADD R166, R0.reuse, 0xac ;  /* 0x000000ac00a67836 */ /* 0x040fe20000000000 */
[----:B------:R-:W-:Y:S01]  /*40990*/  ISETP.GE.AND P0, PT, R243, UR41, PT ;  /* 0x00000029f3007c0c */ /* 0x000fe2000bf06270 */
[----:B------:R-:W-:Y:S01]  /*409a0*/  VIADD R165, R0, 0xab ;  /* 0x000000ab00a57836 */ /* 0x000fe20000000000 */
[----:B------:R-:W-:Y:S01]  /*409b0*/  @P2 LOP3.LUT R228, R228, 0x100000, RZ, 0xfc, !PT ;  /* 0x00100000e4e42812 */ /* 0x000fe200078efcff */
[----:B------:R-:W-:Y:S01]  /*409c0*/  VIADD R164, R0, 0xaa ;  /* 0x000000aa00a47836 */ /* 0x000fe20000000000 */
[C---:B------:R-:W-:Y:S01]  /*409d0*/  ISETP.LT.AND P2, PT, R3.reuse, UR18, !P0 ;  /* 0x0000001203007c0c */ /* 0x040fe2000c741270 */
[----:B0-----:R-:W-:Y:S01]  /*409e0*/  VIADD R188, R188, UR17 ;  /* 0x00000011bcbc7c36 */ /* 0x001fe20008000000 */
[----:B------:R-:W-:Y:S01]  /*409f0*/  LOP3.LUT R228, R228, 0xfff7ffff, RZ, 0xc0, !PT ;  /* 0xfff7ffffe4e47812 */ /* 0x000fe200078ec0ff */
[----:B------:R-:W-:Y:S01]  /*40a00*/  ULDC UR18, c[0x0][0x228] ;  /* 0x00008a0000127ab9 */ /* 0x000fe20000000800 */
[----:B------:R-:W-:Y:S01]  /*40a10*/  VIADD R163, R0, 0xa9 ;  /* 0x000000a900a37836 */ /* 0x000fe20000000000 */
[----:B------:R-:W-:Y:S01]  /*40a20*/  ULDC UR45, c[0x0][0x228] ;  /* 0x00008a00002d7ab9 */ /* 0x000fe20000000800 */
[----:B------:R-:W-:Y:S01]  /*40a30*/  @P1 LOP3.LUT R228, R228, 0x80000, RZ, 0xfc, !PT ;  /* 0x00080000e4e41812 */ /* 0x000fe200078efcff */
[----:B------:R-:W-:Y:S01]  /*40a40*/  VIADD R162, R0, 0xa8 ;  /* 0x000000a800a27836 */ /* 0x000fe20000000000 */
[----:B------:R-:W-:Y:S01]  /*40a50*/  ISETP.LT.AND P1, PT, R2, UR12, !P0 ;  /* 0x0000000c02007c0c */ /* 0x000fe2000c721270 */
[----:B------:R0:W-:Y:S01]  /*40a60*/  STL [R1+0x9f4], R188 ;  /* 0x0009f4bc01007387 */ /* 0x0001e20000100800 */
[----:B------:R-:W-:Y:S01]  /*40a70*/  LOP3.LUT R228, R228, 0xfffeffff, RZ, 0xc0, !PT ;  /* 0xfffeffffe4e47812 */ /* 0x000fe200078ec0ff */
[----:B------:R-:W-:Y:S01]  /*40a80*/  ULDC UR12, c[0x0][0x228] ;  /* 0x00008a00000c7ab9 */ /* 0x000fe20000000800 */
[----:B------:R-:W-:Y:S01]  /*40a90*/  ISETP.GE.AND P0, PT, R244, UR35, PT ;  /* 0x00000023f4007c0c */ /* 0x000fe2000bf06270 */
[----:B------:R-:W-:Y:S01]  /*40aa0*/  VIADD R161, R0, 0xa7 ;  /* 0x000000a700a17836 */ /* 0x000fe20000000000 */
[----:B------:R-:W-:Y:S01]  /*40ab0*/  @P2 LOP3.LUT R228, R228, 0x10000, RZ, 0xfc, !PT ;  /* 0x00010000e4e42812 */ /* 0x000fe200078efcff */
[C---:B------:R-:W-:Y:S01]  /*40ac0*/  VIADD R160, R0.reuse, 0xa6 ;  /* 0x000000a600a07836 */ /* 0x040fe20000000000 */
[----:B------:R-:W-:Y:S01]  /*40ad0*/  ISETP.LT.AND P2, PT, R3, UR43, !P0 ;  /* 0x0000002b03007c0c */ /* 0x000fe2000c741270 */
[----:B------:R-:W-:Y:S01]  /*40ae0*/  VIADD R159, R0, 0xa5 ;  /* 0x000000a5009f7836 */ /* 0x000fe20000000000 */
[----:B------:R-:W-:Y:S01]  /*40af0*/  LOP3.LUT R228, R228, 0xffff7fff, RZ, 0xc0, !PT ;  /* 0xffff7fffe4e47812 */ /* 0x000fe200078ec0ff */
[----:B------:R-:W-:Y:S01]  /*40b00*/  ULDC UR49, c[0x0][0x228] ;  /* 0x00008a0000317ab9 */ /* 0x000fe20000000800 */
[----:B------:R-:W-:-:S02]  /*40b10*/  VIADD R158, R0, 0xa4 ;  /* 0x000000a4009e7836 */ /* 0x000fc40000000000 */
[----:B------:R-:W-:Y:S01]  /*40b20*/  VIADD R157, R0, 0xa3 ;  /* 0x000000a3009d7836 */ /* 0x000fe20000000000 */
[----:B------:R-:W-:Y:S01]  /*40b30*/  @P1 LOP3.LUT R228, R228, 0x8000, RZ, 0xfc, !PT ;  /* 0x00008000e4e41812 */ /* 0x000fe200078efcff */
[----:B------:R-:W-:Y:S01]  /*40b40*/  VIADD R156, R0, 0xa2 ;  /* 0x000000a2009c7836 */ /* 0x000fe20000000000 */
[----:B------:R-:W-:Y:S01]  /*40b50*/  ISETP.LT.AND P1, PT, R2, UR39, !P0 ;  /* 0x0000002702007c0c */ /* 0x000fe2000c721270 */
[----:B------:R-:W-:Y:S01]  /*40b60*/  VIADD R155, R0, 0xa1 ;  /* 0x000000a1009b7836 */ /* 0x000fe20000000000 */
[----:B------:R-:W-:Y:S01]  /*40b70*/  LOP3.LUT R228, R228, 0xffffefff, RZ, 0xc0, !PT ;  /* 0xffffefffe4e47812 */ /* 0x000fe200078ec0ff */
[----:B------:R-:W-:Y:S01]  /*40b80*/  ULDC UR53, c[0x0][0x228] ;  /* 0x00008a0000357ab9 */ /* 0x000fe20000000800 */
[----:B------:R-:W-:Y:S01]  /*40b90*/  ISETP.GE.AND P0, PT, R245, UR33, PT ;  /* 0x00000021f5007c0c */ /* 0x000fe2000bf06270 */
[----:B------:R-:W-:Y:S01]  /*40ba0*/  VIADD R154, R0, 0xa0 ;  /* 0x000000a0009a7836 */ /* 0x000fe20000000000 */
[----:B------:R-:W-:Y:S01]  /*40bb0*/  @P2 LOP3.LUT R228, R228, 0x1000, RZ, 0xfc, !PT ;  /* 0x00001000e4e42812 */ /* 0x000fe200078efcff */
[----:B------:R-:W-:Y:S01]  /*40bc0*/  VIADD R153, R0, 0x9f ;  /* 0x0000009f00997836 */ /* 0x000fe20000000000 */
[C---:B------:R-:W-:Y:S01]  /*40bd0*/  ISETP.LT.AND P2, PT, R3.reuse, UR26, !P0 ;  /* 0x0000001a03007c0c */ /* 0x040fe2000c741270 */
[----:B------:R-:W-:Y:S01]  /*40be0*/  ULDC UR55, c[0x0][0x228] ;  /* 0x00008a0000377ab9 */ /* 0x000fe20000000800 */
[----:B------:R-:W-:Y:S01]  /*40bf0*/  LOP3.LUT R228, R228, 0xfffff7ff, RZ, 0xc0, !PT ;  /* 0xfffff7ffe4e47812 */ /* 0x000fe200078ec0ff */
[----:B0-----:R-:W-:Y:S01]  /*40c00*/  VIADD R188, R188, UR6 ;  /* 0x00000006bcbc7c36 */ /* 0x001fe20008000000 */
[----:B------:R-:W-:Y:S01]  /*40c10*/  ULDC.64 UR6, c[0x0][0x228] ;  /* 0x00008a0000067ab9 */ /* 0x000fe20000000a00 */
[----:B------:R-:W-:Y:S01]  /*40c20*/  LOP3.LUT R240, R240, 0x7fffffff, RZ, 0xc0, !PT ;  /* 0x7ffffffff0f07812 */ /* 0x000fe200078ec0ff */
[----:B------:R-:W-:Y:S01]  /*40c30*/  VIADD R152, R0, 0x9e ;  /* 0x0000009e00987836 */ /* 0x000fe20000000000 */
[----:B------:R-:W-:Y:S01]  /*40c40*/  @P1 LOP3.LUT R228, R228, 0x800, RZ, 0xfc, !PT ;  /* 0x00000800e4e41812 */ /* 0x000fe200078efcff */
[----:B------:R-:W-:Y:S01]  /*40c50*/  ULDC UR56, c[0x0][0x228] ;  /* 0x00008a0000387ab9 */ /* 0x000fe20000000800 */
[----:B------:R-:W-:Y:S01]  /*40c60*/  ISETP.LT.AND P1, PT, R2, UR6, !P0 ;  /* 0x0000000602007c0c */ /* 0x000fe2000c721270 */
[----:B------:R0:W-:Y:S01]  /*40c70*/  STL [R1+0x9f8], R188 ;  /* 0x0009f8bc01007387 */ /* 0x0001e20000100800 */
[----:B------:R-:W-:Y:S01]  /*40c80*/  LOP3.LUT R228, R228, 0xfffffbff, RZ, 0xc0, !PT ;  /* 0xfffffbffe4e47812 */ /* 0x000fe200078ec0ff */
[----:B------:R-:W-:Y:S01]  /*40c90*/  ULDC UR6, c[0x0][0x228] ;  /* 0x00008a0000067ab9 */ /* 0x000fe20000000800 */
[----:B------:R-:W-:Y:S01]  /*40ca0*/  ISETP.GE.AND P0, PT, R246, UR29, PT ;  /* 0x0000001df6007c0c */ /* 0x000fe2000bf06270 */
[----:B------:R-:W-:Y:S01]  /*40cb0*/  VIADD R151, R0, 0x9d ;  /* 0x0000009d00977836 */ /* 0x000fe20000000000 */
[----:B------:R-:W-:Y:S01]  /*40cc0*/  @P2 LOP3.LUT R228, R228, 0x400, RZ, 0xfc, !PT ;  /* 0x00000400e4e42812 */ /* 0x000fe200078efcff */
[----:B------:R-:W-:Y:S01]  /*40cd0*/  ULDC UR57, c[0x0][0x228] ;  /* 0x00008a0000397ab9 */ /* 0x000fe20000000800 */
[----:B------:R-:W-:Y:S01]  /*40ce0*/  ISETP.LT.AND P2, PT, R3, UR14, !P0 ;  /* 0x0000000e03007c0c */ /* 0x000fe2000c741270 */
[----:B------:R-:W-:Y:S01]  /*40cf0*/  ULDC UR14, c[0x0][0x228] ;  /* 0x00008a00000e7ab9 */ /* 0x000fe20000000800 */
[----:B------:R-:W-:-:S04]  /*40d00*/  LOP3.LUT R228, R228, 0xfffffdff, RZ, 0xc0, !PT ;  /* 0xfffffdffe4e47812 */ /* 0x000fc800078ec0ff */
[----:B------:R-:W-:Y:S02]  /*40d10*/  @P1 LOP3.LUT R228, R228, 0x200, RZ, 0xfc, !PT ;  /* 0x00000200e4e41812 */ /* 0x000fe400078efcff */
[----:B------:R-:W-:Y:S01]  /*40d20*/  ISETP.LT.AND P1, PT, R2, UR46, !P0 ;  /* 0x0000002e02007c0c */ /* 0x000fe2000c721270 */
[----:B0-----:R-:W-:Y:S01]  /*40d30*/  VIADD R188, R188, UR10 ;  /* 0x0000000abcbc7c36 */ /* 0x001fe20008000000 */
[----:B------:R-:W-:Y:S01]  /*40d40*/  LOP3.LUT R228, R228, 0xfffffeff, RZ, 0xc0, !PT ;  /* 0xfffffeffe4e47812 */ /* 0x000fe200078ec0ff */
[----:B------:R-:W-:Y:S01]  /*40d50*/  ULDC.64 UR10, c[0x0][0x228] ;  /* 0x00008a00000a7ab9 */ /* 0x000fe20000000a00 */
[----:B------:R-:W-:Y:S01]  /*40d60*/  ISETP.GE.AND P0, PT, R247, UR25, PT ;  /* 0x00000019f7007c0c */ /* 0x000fe2000bf06270 */
[----:B------:R-:W-:Y:S01]  /*40d70*/  ULDC UR46, c[0x0][0x228] ;  /* 0x00008a00002e7ab9 */ /* 0x000fe20000000800 */
[----:B------:R-:W-:Y:S02]  /*40d80*/  @P2 LOP3.LUT R228, R228, 0x100, RZ, 0xfc, !PT ;  /* 0x00000100e4e42812 */ /* 0x000fe400078efcff */
[----:B------:R-:W-:Y:S01]  /*40d90*/  ISETP.LT.AND P2, PT, R3, UR10, !P0 ;  /* 0x0000000a03007c0c */ /* 0x000fe2000c741270 */
[----:B------:R0:W-:Y:S01]  /*40da0*/  STL [R1+0x9fc], R188 ;  /* 0x0009fcbc01007387 */ /* 0x0001e20000100800 */
[----:B------:R-:W-:Y:S01]  /*40db0*/  LOP3.LUT R228, R228, 0xffffff7f, RZ, 0xc0, !PT ;  /* 0xffffff7fe4e47812 */ /* 0x000fe200078ec0ff */
[----:B------:R-:W-:-:S03]  /*40dc0*/  ULDC UR10, c[0x0][0x228] ;  /* 0x00008a00000a7ab9 */ /* 0x000fc60000000800 */
[----:B------:R-:W-:Y:S01]  /*40dd0*/  @P1 LOP3.LUT R228, R228, 0x80, RZ, 0xfc, !PT ;  /* 0x00000080e4e41812 */ /* 0x000fe200078efcff */
[----:B0-----:R-:W-:Y:S01]  /*40de0*/  VIADD R188, R188, UR16 ;  /* 0x00000010bcbc7c36 */ /* 0x001fe20008000000 */
[----:B------:R-:W-:Y:S02]  /*40df0*/  ULDC.64 UR16, c[0x0][0x228] ;  /* 0x00008a0000107ab9 */ /* 0x000fe40000000a00 */
[----:B------:R-:W-:Y:S02]  /*40e00*/  LOP3.LUT R228, R228, 0xffffffbf, RZ, 0xc0, !PT ;  /* 0xffffffbfe4e47812 */ /* 0x000fe400078ec0ff */
[----:B------:R-:W-:Y:S01]  /*40e10*/  ISETP.LT.AND P1, PT, R2, UR16, !P0 ;  /* 0x0000001002007c0c */ /* 0x000fe2000c721270 */
[----:B------:R0:W-:Y:S01]  /*40e20*/  STL [R1+0xa00], R188 ;  /* 0x000a00bc01007387 */ /* 0x0001e20000100800 */
[----:B------:R-:W-:Y:S01]  /*40e30*/  ISETP.GE.AND P0, PT, R248, UR19, PT ;  /* 0x00000013f8007c0c */ /* 0x000fe2000bf06270 */
[----:B------:R-:W-:Y:S01]  /*40e40*/  ULDC UR16, c[0x0][0x228] ;  /* 0x00008a0000107ab9 */ /* 0x000fe20000000800 */
[----:B------:R-:W-:Y:S01]  /*40e50*/  @P2 LOP3.LUT R228, R228, 0x40, RZ, 0xfc, !PT ;  /* 0x00000040e4e42812 */ /* 0x000fe200078efcff */
[----:B------:R-:W-:Y:S01]  /*40e60*/  ULDC UR19, c[0x0][0x228] ;  /* 0x00008a0000137ab9 */ /* 0x000fe20000000800 */
[----:B------:R-:W-:Y:S01]  /*40e70*/  ISETP.LT.AND P2, PT, R3, UR48, !P0 ;  /* 0x0000003003007c0c */ /* 0x000fe2000c741270 */
[----:B------:R-:W-:Y:S01]  /*40e80*/  ULDC UR48, c[0x0][0x228] ;  /* 0x00008a0000307ab9 */ /* 0x000fe20000000800 */
[----:B------:R-:W-:-:S05]  /*40e90*/  LOP3.LUT R228, R228, 0xffffffdf, RZ, 0xc0, !PT ;  /* 0xffffffdfe4e47812 */ /* 0x000fca00078ec0ff */
[----:B------:R-:W-:Y:S02]  /*40ea0*/  @P1 LOP3.LUT R228, R228, 0x20, RZ, 0xfc, !PT ;  /* 0x00000020e4e41812 */ /* 0x000fe400078efcff */
[----:B------:R-:W-:Y:S01]  /*40eb0*/  ISETP.LT.AND P1, PT, R2, UR50, !P0 ;  /* 0x0000003202007c0c */ /* 0x000fe2000c721270 */
[----:B0-----:R-:W-:Y:S01]  /*40ec0*/  VIADD R188, R188, UR8 ;  /* 0x00000008bcbc7c36 */ /* 0x001fe20008000000 */
[----:B------:R-:W-:Y:S01]  /*40ed0*/  LOP3.LUT R228, R228, 0xffffffef, RZ, 0xc0, !PT ;  /* 0xffffffefe4e47812 */ /* 0x000fe200078ec0ff */
[----:B------:R-:W-:Y:S01]  /*40ee0*/  ULDC UR8, c[0x0][0x228] ;  /* 0x00008a0000087ab9 */ /* 0x000fe20000000800 */
[----:B------:R-:W-:Y:S01]  /*40ef0*/  ISETP.GE.AND P0, PT, R249, UR15, PT ;  /* 0x0000000ff9007c0c */ /* 0x000fe2000bf06270 */
[----:B------:R-:W-:Y:S01]  /*40f00*/  ULDC UR15, c[0x0][0x228] ;  /* 0x00008a00000f7ab9 */ /* 0x000fe20000000800 */
[----:B------:R-:W-:Y:S01]  /*40f10*/  @P2 LOP3.LUT R228, R228, 0x10, RZ, 0xfc, !PT ;  /* 0x00000010e4e42812 */ /* 0x000fe200078efcff */
[----:B------:R-:W-:Y:S01]  /*40f20*/  ULDC UR50, c[0x0][0x228] ;  /* 0x00008a0000327ab9 */ /* 0x000fe20000000800 */
[----:B------:R-:W-:Y:S01]  /*40f30*/  ISETP.LT.AND P2, PT, R3, UR22, !P0 ;  /* 0x0000001603007c0c */ /* 0x000fe2000c741270 */
[----:B------:R0:W-:Y:S01]  /*40f40*/  STL [R1+0xa04], R188 ;  /* 0x000a04bc01007387 */ /* 0x0001e20000100800 */
[----:B------:R-:W-:Y:S01]  /*40f50*/  LOP3.LUT R228, R228, 0xfffffff7, RZ, 0xc0, !PT ;  /* 0xfffffff7e4e47812 */ /* 0x000fe200078ec0ff */
[----:B------:R-:W-:-:S03]  /*40f60*/  ULDC UR22, c[0x0][0x228] ;  /* 0x00008a0000167ab9 */ /* 0x000fc60000000800 */
[----:B------:R-:W-:Y:S02]  /*40f70*/  @P1 LOP3.LUT R228, R228, 0x8, RZ, 0xfc, !PT ;  /* 0x00000008e4e41812 */ /* 0x000fe400078efcff */
[----:B------:R-:W-:Y:S01]  /*40f80*/  ISETP.LT.AND P1, PT, R2, UR20, !P0 ;  /* 0x0000001402007c0c */ /* 0x000fe2000c721270 */
[----:B------:R-:W-:Y:S01]  /*40f90*/  ULDC UR20, c[0x0][0x228] ;  /* 0x00008a0000147ab9 */ /* 0x000fe20000000800 */
[----:B------:R-:W-:-:S04]  /*40fa0*/  LOP3.LUT R228, R228, 0xfffffffb, RZ, 0xc0, !PT ;  /* 0xfffffffbe4e47812 */ /* 0x000fc800078ec0ff */
[----:B------:R-:W-:Y:S02]  /*40fb0*/  @P2 LOP3.LUT R228, R228, 0x4, RZ, 0xfc, !PT ;  /* 0x00000004e4e42812 */ /* 0x000fe400078efcff */
[----:B------:R-:W-:Y:S01]  /*40fc0*/  ISETP.GE.AND P0, PT, R251, UR9, PT ;  /* 0x00000009fb007c0c */ /* 0x000fe2000bf06270 */
[----:B0-----:R-:W-:Y:S01]  /*40fd0*/  VIADD R188, R188, UR5 ;  /* 0x00000005bcbc7c36 */ /* 0x001fe20008000000 */
[----:B------:R-:W-:Y:S01]  /*40fe0*/  LOP3.LUT R228, R228, 0xfffffffd, RZ, 0xc0, !PT ;  /* 0xfffffffde4e47812 */ /* 0x000fe200078ec0ff */
[----:B------:R-:W-:Y:S01]  /*40ff0*/  ULDC UR5, c[0x0][0x228] ;  /* 0x00008a0000057ab9 */ /* 0x000fe20000000800 */
[----:B------:R-:W-:Y:S02]  /*41000*/  ULDC UR9, c[0x0][0x228] ;  /* 0x00008a0000097ab9 */ /* 0x000fe40000000800 */
[----:B------:R-:W-:Y:S02]  /*41010*/  @P1 LOP3.LUT R228, R228, 0x2, RZ, 0xfc, !PT ;  /* 0x00000002e4e41812 */ /* 0x000fe400078efcff */
[----:B------:R-:W-:Y:S01]  /*41020*/  ISETP.LT.AND P1, PT, R3, UR51, !P0 ;  /* 0x0000003303007c0c */ /* 0x000fe2000c721270 */
[----:B------:R0:W-:Y:S01]  /*41030*/  STL [R1+0xa08], R188 ;  /* 0x000a08bc01007387 */ /* 0x0001e20000100800 */
[----:B------:R-:W-:Y:S01]  /*41040*/  LOP3.LUT R228, R228, 0xfffffffe, RZ, 0xc0, !PT ;  /* 0xfffffffee4e47812 */ /* 0x000fe200078ec0ff */
[----:B------:R-:W-:Y:S01]  /*41050*/  ULDC UR51, c[0x0][0x228] ;  /* 0x00008a0000337ab9 */ /* 0x000fe20000000800 */
[----:B------:R-:W-:Y:S01]  /*41060*/  ISETP.LT.AND P0, PT, R2, UR24, !P0 ;  /* 0x0000001802007c0c */ /* 0x000fe2000c701270 */
[----:B------:R-:W-:Y:S01]  /*41070*/  ULDC.64 UR24, c[0x0][0x228] ;  /* 0x00008a0000187ab9 */ /* 0x000fe20000000a00 */
[----:B0-----:R-:W-:Y:S01]  /*41080*/  VIADD R188, R188, UR47 ;  /* 0x0000002fbcbc7c36 */ /* 0x001fe20008000000 */
[----:B------:R-:W-:-:S06]  /*41090*/  ULDC UR47, c[0x0][0x228] ;  /* 0x00008a00002f7ab9 */ /* 0x000fcc0000000800 */
[----:B------:R-:W-:Y:S02]  /*410a0*/  @P1 LOP3.LUT R228, R228, 0x1, RZ, 0xfc, !PT ;  /* 0x00000001e4e41812 */ /* 0x000fe400078efcff */
[----:B------:R-:W-:Y:S01]  /*410b0*/  ISETP.GE.AND P1, PT, R252, UR27, PT ;  /* 0x0000001bfc007c0c */ /* 0x000fe2000bf26270 */
[----:B------:R0:W-:Y:S01]  /*410c0*/  STL [R1+0xa0c], R188 ;  /* 0x000a0cbc01007387 */ /* 0x0001e20000100800 */
[----:B------:R-:W-:Y:S01]  /*410d0*/  @P0 LOP3.LUT R238, R238, 0x80000000, RZ, 0xfc, !PT ;  /* 0x80000000eeee0812 */ /* 0x000fe200078efcff */
[----:B------:R-:W-:Y:S01]  /*410e0*/  ULDC.64 UR26, c[0x0][0x228] ;  /* 0x00008a00001a7ab9 */ /* 0x000fe20000000a00 */
[----:B0-----:R-:W-:Y:S01]  /*410f0*/  VIADD R188, R188, UR32 ;  /* 0x00000020bcbc7c36 */ /* 0x001fe20008000000 */
[----:B------:R-:W-:Y:S02]  /*41100*/  ULDC.64 UR32, c[0x0][0x228] ;  /* 0x00008a0000207ab9 */ /* 0x000fe40000000a00 */
[----:B------:R-:W-:Y:S02]  /*41110*/  ISETP.LT.AND P3, PT, R3, UR32, !P1 ;  /* 0x0000002003007c0c */ /* 0x000fe4000cf61270 */
[----:B------:R-:W-:-:S02]  /*41120*/  ISETP.LT.AND P2, PT, R2, UR26, !P1 ;  /* 0x0000001a02007c0c */ /* 0x000fc4000cf41270 */
[----:B------:R-:W-:Y:S01]  /*41130*/  LOP3.LUT R238, R238, 0xbfffffff, RZ, 0xc0, !PT ;  /* 0xbfffffffeeee7812 */ /* 0x000fe200078ec0ff */
[----:B------:R0:W-:Y:S01]  /*41140*/  STL [R1+0xa10], R188 ;  /* 0x000a10bc01007387 */ /* 0x0001e20000100800 */
[----:B------:R-:W-:Y:S01]  /*41150*/  ISETP.GE.AND P1, PT, R186, UR11, PT ;  /* 0x0000000bba007c0c */ /* 0x000fe2000bf26270 */
[----:B------:R-:W-:-:S06]  /*41160*/  ULDC UR26, c[0x0][0x228] ;  /* 0x00008a00001a7ab9 */ /* 0x000fcc0000000800 */
[----:B------:R-:W-:Y:S01]  /*41170*/  @P3 LOP3.LUT R238, R238, 0x40000000, RZ, 0xfc, !PT ;  /* 0x40000000eeee3812 */ /* 0x000fe200078efcff */
[----:B0-----:R-:W-:Y:S01]  /*41180*/  VIADD R188, R188, UR30 ;  /* 0x0000001ebcbc7c36 */ /* 0x001fe20008000000 */
[----:B------:R-:W-:Y:S02]  /*41190*/  ULDC.64 UR30, c[0x0][0x228] ;  /* 0x00008a00001e7ab9 */ /* 0x000fe40000000a00 */
[----:B------:R-:W-:Y:S02]  /*411a0*/  LOP3.LUT R238, R238, 0xdfffffff, RZ, 0xc0, !PT ;  /* 0xdfffffffeeee7812 */ /* 0x000fe400078ec0ff */
[----:B------:R0:W-:Y:S02]  /*411b0*/  STL [R1+0xa14], R188 ;  /* 0x000a14bc01007387 */ /* 0x0001e40000100800 */
[----:B------:R-:W-:Y:S02]  /*411c0*/  @P2 LOP3.LUT R238, R238, 0x20000000, RZ, 0xfc, !PT ;  /* 0x20000000eeee2812 */ /* 0x000fe400078efcff */
[----:B------:R-:W-:Y:S01]  /*411d0*/  ISETP.LT.AND P2, PT, R3, UR30, !P1 ;  /* 0x0000001e03007c0c */ /* 0x000fe2000cf41270 */
[----:B------:R-:W-:Y:S01]  /*411e0*/  ULDC UR30, c[0x0][0x228] ;  /* 0x00008a00001e7ab9 */ /* 0x000fe20000000800 */
[----:B0-----:R-:W-:Y:S01]  /*411f0*/  VIADD R188, R188, UR28 ;  /* 0x0000001cbcbc7c36 */ /* 0x001fe20008000000 */
[----:B------:R-:W-:Y:S01]  /*41200*/  ISETP.LT.AND P1, PT, R2, UR24, !P1 ;  /* 0x0000001802007c0c */ /* 0x000fe2000cf21270 */
[----:B------:R-:W-:Y:S01]  /*41210*/  ULDC.64 UR28, c[0x0][0x228] ;  /* 0x00008a00001c7ab9 */ /* 0x000fe20000000a00 */
[----:B------:R-:W-:Y:S01]  /*41220*/  LOP3.LUT R238, R238, 0xefffffff, RZ, 0xc0, !PT ;  /* 0xefffffffeeee7812 */ /* 0x000fe200078ec0ff */
[C---:B------:R-:W-:Y:S01]  /*41230*/  VIADD R150, R0.reuse, 0x9c ;  /* 0x0000009c00967836 */ /* 0x040fe20000000000 */
[----:B------:R0:W-:Y:S01]  /*41240*/  STL [R1+0xa18], R188 ;  /* 0x000a18bc01007387 */ /* 0x0001e20000100800 */
[----:B------:R-:W-:-:S05]  /*41250*/  VIADD R149, R0, 0x9b ;  /* 0x0000009b00957836 */ /* 0x000fca0000000000 */
[----:B------:R-:W-:Y:S01]  /*41260*/  @P2 LOP3.LUT R238, R238, 0x10000000, RZ, 0xfc, !PT ;  /* 0x10000000eeee2812 */ /* 0x000fe200078efcff */
[----:B------:R-:W-:Y:S01]  /*41270*/  VIADD R148, R0, 0x9a ;  /* 0x0000009a00947836 */ /* 0x000fe20000000000 */
[----:B------:R-:W-:Y:S01]  /*41280*/  ULDC UR24, c[0x0][0x228] ;  /* 0x00008a0000187ab9 */ /* 0x000fe20000000800 */
[----:B0-----:R-:W-:Y:S01]  /*41290*/  VIADD R188, R188, UR52 ;  /* 0x00000034bcbc7c36 */ /* 0x001fe20008000000 */
[----:B------:R-:W-:Y:S01]  /*412a0*/  LOP3.LUT R238, R238, 0xf7ffffff, RZ, 0xc0, !PT ;  /* 0xf7ffffffeeee7812 */ /* 0x000fe200078ec0ff */
[----:B------:R-:W-:-:S03]  /*412b0*/  ULDC UR52, c[0x0][0x228] ;  /* 0x00008a0000347ab9 */ /* 0x000fc60000000800 */
[----:B------:R0:W-:Y:S02]  /*412c0*/  STL [R1+0xa1c], R188 ;  /* 0x000a1cbc01007387 */ /* 0x0001e40000100800 */
[----:B0-----:R-:W-:Y:S01]  /*412d0*/  VIADD R188, R188, UR38 ;  /* 0x00000026bcbc7c36 */ /* 0x001fe20008000000 */
[----:B------:R-:W-:Y:S01]  /*412e0*/  @P1 LOP3.LUT R238, R238, 0x8000000, RZ, 0xfc, !PT ;  /* 0x08000000eeee1812 */ /* 0x000fe200078efcff */
[----:B------:R-:W-:-:S03]  /*412f0*/  ULDC.64 UR38, c[0x0][0x228] ;  /* 0x00008a0000267ab9 */ /* 0x000fc60000000a00 */
[----:B------:R0:W-:Y:S01]  /*41300*/  STL [R1+0xa20], R188 ;  /* 0x000a20bc01007387 */ /* 0x0001e20000100800 */
[----:B------:R-:W-:Y:S01]  /*41310*/  ISETP.GE.AND P1, PT, R184, UR23, PT ;  /* 0x00000017b8007c0c */ /* 0x000fe2000bf26270 */
[----:B------:R-:W-:Y:S01]  /*41320*/  VIADD R147, R0, 0x99 ;  /* 0x0000009900937836 */ /* 0x000fe20000000000 */
[----:B------:R-:W-:Y:S01]  /*41330*/  LOP3.LUT R238, R238, 0xfdffffff, RZ, 0xc0, !PT ;  /* 0xfdffffffeeee7812 */ /* 0x000fe200078ec0ff */
[----:B------:R-:W-:Y:S01]  /*41340*/  ULDC UR23, c[0x0][0x228] ;  /* 0x00008a0000177ab9 */ /* 0x000fe20000000800 */
[----:B0-----:R-:W-:Y:S01]  /*41350*/  VIADD R188, R188, UR37 ;  /* 0x00000025bcbc7c36 */ /* 0x001fe20008000000 */
[----:B------:R-:W-:Y:S01]  /*41360*/  ISETP.LT.AND P2, PT, R2, UR28, !P1 ;  /* 0x0000001c02007c0c */ /* 0x000fe2000cf41270 */
[----:B------:R-:W-:-:S03]  /*41370*/  ULDC.64 UR36, c[0x0][0x228] ;  /* 0x00008a0000247ab9 */ /* 0x000fc60000000a00 */
[----:B------:R0:W-:Y:S02]  /*41380*/  STL [R1+0xa24], R188 ;  /* 0x000a24bc01007387 */ /* 0x0001e40000100800 */
[----:B0-----:R-:W-:Y:S01]  /*41390*/  VIADD R188, R188, UR34 ;  /* 0x00000022bcbc7c36 */ /* 0x001fe20008000000 */
[----:B------:R-:W-:Y:S02]  /*413a0*/  ULDC.64 UR34, c[0x0][0x228] ;  /* 0x00008a0000227ab9 */ /* 0x000fe40000000a00 */
[----:B------:R-:W-:Y:S01]  /*413b0*/  ISETP.LT.AND P3, PT, R3, UR34, !P1 ;  /* 0x0000002203007c0c */ /* 0x000fe2000cf61270 */
[----:B------:R-:W-:Y:S01]  /*413c0*/  VIADD R146, R0, 0x98 ;  /* 0x0000009800927836 */ /* 0x000fe20000000000 */
[----:B------:R-:W-:Y:S01]  /*413d0*/  ISETP.GE.AND P1, PT, R182, UR33, PT ;  /* 0x00000021b6007c0c */ /* 0x000fe2000bf26270 */
[----:B------:R0:W-:Y:S01]  /*413e0*/  STL [R1+0xa28], R188 ;  /* 0x000a28bc01007387 */ /* 0x0001e20000100800 */
[----:B------:R-:W-:Y:S01]  /*413f0*/  ULDC.64 UR32, c[0x0][0x228] ;  /* 0x00008a0000207ab9 */ /* 0x000fe20000000a00 */
[----:B------:R-:W-:Y:S01]  /*41400*/  VIADD R145, R0, 0x97 ;  /* 0x0000009700917836 */ /* 0x000fe20000000000 */
[----:B------:R-:W-:-:S07]  /*41410*/  ULDC UR34, c[0x0][0x228] ;  /* 0x00008a0000227ab9 */ /* 0x000fce0000000800 */
[----:B------:R-:W-:-:S04]  /*41420*/  @P3 LOP3.LUT R238, R238, 0x2000000, RZ, 0xfc, !PT ;  /* 0x02000000eeee3812 */ /* 0x000fc800078efcff */
[----:B------:R-:W-:-:S04]  /*41430*/  LOP3.LUT R238, R238, 0xffdfffff, RZ, 0xc0, !PT ;  /* 0xffdfffffeeee7812 */ /* 0x000fc800078ec0ff */
[----:B------:R-:W-:Y:S02]  /*41440*/  @P2 LOP3.LUT R238, R238, 0x200000, RZ, 0xfc, !PT ;  /* 0x00200000eeee2812 */ /* 0x000fe400078efcff */
[----:B------:R-:W-:Y:S01]  /*41450*/  ISETP.LT.AND P2, PT, R3, UR36, !P1 ;  /* 0x0000002403007c0c */ /* 0x000fe2000cf41270 */
[----:B0-----:R-:W-:Y:S01]  /*41460*/  VIADD R188, R188, UR42 ;  /* 0x0000002abcbc7c36 */ /* 0x001fe20008000000 */
[----:B------:R-:W-:Y:S01]  /*41470*/  ISETP.LT.AND P1, PT, R2, UR38, !P1 ;  /* 0x0000002602007c0c */ /* 0x000fe2000cf21270 */
[----:B------:R-:W-:Y:S01]  /*41480*/  VIADD R144, R0, 0x96 ;  /* 0x0000009600907836 */ /* 0x000fe20000000000 */
[----:B------:R-:W-:Y:S01]  /*41490*/  LOP3.LUT R238, R238, 0xfffbffff, RZ, 0xc0, !PT ;  /* 0xfffbffffeeee7812 */ /* 0x000fe200078ec0ff */
[----:B------:R-:W-:Y:S01]  /*414a0*/  ULDC UR36, c[0x0][0x228] ;  /* 0x00008a0000247ab9 */ /* 0x000fe20000000800 */
[----:B------:R0:W-:Y:S01]  /*414b0*/  STL [R1+0xa2c], R188 ;  /* 0x000a2cbc01007387 */ /* 0x0001e20000100800 */
[C---:B------:R-:W-:Y:S01]  /*414c0*/  VIADD R143, R0.reuse, 0x95 ;  /* 0x00000095008f7836 */ /* 0x040fe20000000000 */
[----:B------:R-:W-:Y:S01]  /*414d0*/  ULDC UR38, c[0x0][0x228] ;  /* 0x00008a0000267ab9 */ /* 0x000fe20000000800 */
[----:B------:R-:W-:-:S02]  /*414e0*/  VIADD R142, R0, 0x94 ;  /* 0x00000094008e7836 */ /* 0x000fc40000000000 */
[C---:B------:R-:W-:Y:S01]  /*414f0*/  VIADD R141, R0.reuse, 0x93 ;  /* 0x00000093008d7836 */ /* 0x040fe20000000000 */
[----:B------:R-:W-:Y:S01]  /*41500*/  LOP3.LUT R241, R241, 0x7fffffff, RZ, 0xc0, !PT ;  /* 0x7ffffffff1f17812 */ /* 0x000fe200078ec0ff */
[----:B------:R-:W-:Y:S01]  /*41510*/  VIADD R140, R0, 0x92 ;  /* 0x00000092008c7836 */ /* 0x000fe20000000000 */
[----:B------:R-:W-:Y:S01]  /*41520*/  @P2 LOP3.LUT R238, R238, 0x40000, RZ, 0xfc, !PT ;  /* 0x00040000eeee2812 */ /* 0x000fe200078efcff */
[C---:B------:R-:W-:Y:S02]  /*41530*/  VIADD R139, R0.reuse, 0x91 ;  /* 0x00000091008b7836 */ /* 0x040fe40000000000 */
[----:B------:R-:W-:Y:S01]  /*41540*/  VIADD R138, R0, 0x90 ;  /* 0x00000090008a7836 */ /* 0x000fe20000000000 */
[----:B------:R-:W-:Y:S01]  /*41550*/  LOP3.LUT R238, R238, 0xfffdffff, RZ, 0xc0, !PT ;  /* 0xfffdffffeeee7812 */ /* 0x000fe200078ec0ff */
[----:B0-----:R-:W-:Y:S01]  /*41560*/  VIADD R188, R188, UR40 ;  /* 0x00000028bcbc7c36 */ /* 0x001fe20008000000 */
[----:B------:R-:W-:Y:S01]  /*41570*/  ULDC.64 UR40, c[0x0][0x228] ;  /* 0x00008a0000287ab9 */ /* 0x000fe20000000a00 */
[----:B------:R-:W-:Y:S01]  /*41580*/  VIADD R137, R0, 0x8f ;  /* 0x0000008f00897836 */ /* 0x000fe20000000000 */
[----:B------:R-:W-:Y:S01]  /*41590*/  @P1 LOP3.LUT R238, R238, 0x20000, RZ, 0xfc, !PT ;  /* 0x00020000eeee1812 */ /* 0x000fe200078efcff */
[----:B------:R-:W-:Y:S01]  /*415a0*/  VIADD R136, R0, 0x8e ;  /* 0x0000008e00887836 */ /* 0x000fe20000000000 */
[----:B------:R-:W-:Y:S01]  /*415b0*/  ISETP.GE.AND P1, PT, R180, UR31, PT ;  /* 0x0000001fb4007c0c */ /* 0x000fe2000bf26270 */
[----:B------:R-:W-:-:S02]  /*415c0*/  VIADD R135, R0, 0x8d ;  /* 0x0000008d00877836 */ /* 0x000fc40000000000 */
[----:B------:R-:W-:Y:S01]  /*415d0*/  VIADD R134, R0, 0x8c ;  /* 0x0000008c00867836 */ /* 0x000fe20000000000 */
[----:B------:R-:W-:Y:S01]  /*415e0*/  ISETP.LT.AND P2, PT, R3, UR40, !P1 ;  /* 0x0000002803007c0c */ /* 0x000fe2000cf41270 */
[----:B------:R0:W-:Y:S01]  /*415f0*/  STL [R1+0xa30], R188 ;  /* 0x000a30bc01007387 */ /* 0x0001e20000100800 */
[----:B------:R-:W-:Y:S01]  /*41600*/  ISETP.LT.AND P1, PT, R2, UR32, !P1 ;  /* 0x0000002002007c0c */ /* 0x000fe2000cf21270 */
[----:B------:R-:W-:Y:S01]  /*41610*/  ULDC UR32, c[0x0][0x228] ;  /* 0x00008a0000207ab9 */ /* 0x000fe20000000800 */
[----:B------:R-:W-:Y:S01]  /*41620*/  LOP3.LUT R238, R238, 0xffffbfff, RZ, 0xc0, !PT ;  /* 0xffffbfffeeee7812 */ /* 0x000fe200078ec0ff */
[C---:B------:R-:W-:Y:S02]  /*41630*/  VIADD R133, R0.reuse, 0x8b ;  /* 0x0000008b00857836 */ /* 0x040fe40000000000 */
[C---:B------:R-:W-:Y:S02]  /*41640*/  VIADD R132, R0.reuse, 0x8a ;  /* 0x0000008a00847836 */ /* 0x040fe40000000000 */
[----:B------:R-:W-:-:S02]  /*41650*/  VIADD R131, R0, 0x89 ;  /* 0x0000008900837836 */ /* 0x000fc40000000000 */
[C---:B------:R-:W-:Y:S02]  /*41660*/  VIADD R130, R0.reuse, 0x88 ;  /* 0x0000008800827836 */ /* 0x040fe40000000000 */
[----:B------:R-:W-:Y:S01]  /*41670*/  VIADD R129, R0, 0x87 ;  /* 0x0000008700817836 */ /* 0x000fe20000000000 */
[----:B------:R-:W-:Y:S01]  /*41680*/  @P2 LOP3.LUT R238, R238, 0x4000, RZ, 0xfc, !PT ;  /* 0x00004000eeee2812 */ /* 0x000fe200078efcff */
[C---:B------:R-:W-:Y:S02]  /*41690*/  VIADD R128, R0.reuse, 0x86 ;  /* 0x0000008600807836 */ /* 0x040fe40000000000 */
[----:B------:R-:W-:Y:S01]  /*416a0*/  VIADD R127, R0, 0x85 ;  /* 0x00000085007f7836 */ /* 0x000fe20000000000 */
[----:B------:R-:W-:Y:S01]  /*416b0*/  LOP3.LUT R238, R238, 0xffffdfff, RZ, 0xc0, !PT ;  /* 0xffffdfffeeee7812 */ /* 0x000fe200078ec0ff */
[C---:B------:R-:W-:Y:S02]  /*416c0*/  VIADD R126, R0.reuse, 0x84 ;  /* 0x00000084007e7836 */ /* 0x040fe40000000000 */
[----:B------:R-:W-:Y:S01]  /*416d0*/  VIADD R125, R0, 0x83 ;  /* 0x00000083007d7836 */ /* 0x000fe20000000000 */
[----:B------:R-:W-:Y:S01]  /*416e0*/  @P1 LOP3.LUT R238, R238, 0x2000, RZ, 0xfc, !PT ;  /* 0x00002000eeee1812 */ /* 0x000fe200078efcff */
[C---:B------:R-:W-:Y:S01]  /*416f0*/  VIADD R124, R0.reuse, 0x82 ;  /* 0x00000082007c7836 */ /* 0x040fe20000000000 */
[----:B------:R-:W-:Y:S01]  /*41700*/  ISETP.GE.AND P1, PT, R187, UR7, PT ;  /* 0x00000007bb007c0c */ /* 0x000fe2000bf26270 */
[----:B------:R-:W-:Y:S01]  /*41710*/  VIADD R123, R0, 0x81 ;  /* 0x00000081007b7836 */ /* 0x000fe20000000000 */
[----:B------:R-:W-:Y:S01]  /*41720*/  LOP3.LUT R242, R242, 0x7fffffff, RZ, 0xc0, !PT ;  /* 0x7ffffffff2f27812 */ /* 0x000fe200078ec0ff */
[----:B------:R-:W-:Y:S01]  /*41730*/  VIADD R122, R0, 0x80 ;  /* 0x00000080007a7836 */ /* 0x000fe20000000000 */
[----:B------:R-:W-:Y:S01]  /*41740*/  ISETP.LT.AND P2, PT, R3, UR60, !P1 ;  /* 0x0000003c03007c0c */ /* 0x000fe2000cf41270 */
[----:B0-----:R-:W-:Y:S01]  /*41750*/  VIADD R188, R188, UR54 ;  /* 0x00000036bcbc7c36 */ /* 0x001fe20008000000 */
[----:B------:R-:W-:Y:S01]  /*41760*/  ISETP.LT.AND P1, PT, R2, UR5, !P1 ;  /* 0x0000000502007c0c */ /* 0x000fe2000cf21270 */
[----:B------:R-:W-:Y:S01]  /*41770*/  ULDC UR54, c[0x0][0x228] ;  /* 0x00008a0000367ab9 */ /* 0x000fe20000000800 */
[----:B------:R-:W-:Y:S01]  /*41780*/  LOP3.LUT R238, R238, 0xfbffffff, RZ, 0xc0, !PT ;  /* 0xfbffffffeeee7812 */ /* 0x000fe200078ec0ff */
[C---:B------:R-:W-:Y:S01]  /*41790*/  VIADD R121, R0.reuse, 0x7f ;  /* 0x0000007f00797836 */ /* 0x040fe20000000000 */
[----:B------:R-:W-:Y:S01]  /*417a0*/  ULDC UR60, c[0x0][0x228] ;  /* 0x00008a00003c7ab9 */ /* 0x000fe20000000800 */
[----:B------:R-:W-:-:S02]  /*417b0*/  VIADD R120, R0, 0x7e ;  /* 0x0000007e00787836 */ /* 0x000fc40000000000 */
[C---:B------:R-:W-:Y:S02]  /*417c0*/  VIADD R119, R0.reuse, 0x7d ;  /* 0x0000007d00777836 */ /* 0x040fe40000000000 */
[C---:B------:R-:W-:Y:S02]  /*417d0*/  VIADD R118, R0.reuse, 0x7c ;  /* 0x0000007c00767836 */ /* 0x040fe40000000000 */
[----:B------:R-:W-:Y:S01]  /*417e0*/  VIADD R117, R0, 0x7b ;  /* 0x0000007b00757836 */ /* 0x000fe20000000000 */
[----:B------:R-:W-:Y:S01]  /*417f0*/  @P2 LOP3.LUT R238, R238, 0x4000000, RZ, 0xfc, !PT ;  /* 0x04000000eeee2812 */ /* 0x000fe200078efcff */
[C---:B------:R-:W-:Y:S02]  /*41800*/  VIADD R116, R0.reuse, 0x7a ;  /* 0x0000007a00747836 */ /* 0x040fe40000000000 */
[----:B------:R-:W-:Y:S01]  /*41810*/  VIADD R115, R0, 0x79 ;  /* 0x0000007900737836 */ /* 0x000fe20000000000 */
[----:B------:R-:W-:Y:S01]  /*41820*/  LOP3.LUT R238, R238, 0xfeffffff, RZ, 0xc0, !PT ;  /* 0xfeffffffeeee7812 */ /* 0x000fe200078ec0ff */
[----:B------:R-:W-:-:S02]  /*41830*/  VIADD R114, R0, 0x78 ;  /* 0x0000007800727836 */ /* 0x000fc40000000000 */
[----:B------:R-:W-:Y:S01]  /*41840*/  VIADD R113, R0, 0x77 ;  /* 0x0000007700717836 */ /* 0x000fe20000000000 */
[----:B------:R-:W-:Y:S01]  /*41850*/  @P1 LOP3.LUT R238, R238, 0x1000000, RZ, 0xfc, !PT ;  /* 0x01000000eeee1812 */ /* 0x000fe200078efcff */
[----:B------:R-:W-:Y:S01]  /*41860*/  VIADD R112, R0, 0x76 ;  /* 0x0000007600707836 */ /* 0x000fe20000000000 */
[----:B------:R-:W-:Y:S01]  /*41870*/  ISETP.GE.AND P1, PT, R185, UR17, PT ;  /* 0x00000011b9007c0c */ /* 0x000fe2000bf26270 */
[----:B------:R-:W-:Y:S01]  /*41880*/  ULDC.64 UR42, c[0x0][0x228] ;  /* 0x00008a00002a7ab9 */ /* 0x000fe20000000a00 */
[----:B------:R-:W-:Y:S01]  /*41890*/  ISETP.GE.AND P0, PT, R2, UR4, PT ;  /* 0x0000000402007c0c */ /* 0x000fe2000bf06270 */
[----:B------:R-:W-:Y:S01]  /*418a0*/  VIADD R111, R0, 0x75 ;  /* 0x00000075006f7836 */ /* 0x000fe20000000000 */
[----:B------:R-:W-:Y:S01]  /*418b0*/  ISETP.LT.AND P3, PT, R3, UR6, !P1 ;  /* 0x0000000603007c0c */ /* 0x000fe2000cf61270 */
[----:B------:R-:W-:Y:S01]  /*418c0*/  ULDC.64 UR6, c[0x0][0x228] ;  /* 0x00008a0000067ab9 */ /* 0x000fe20000000a00 */
[----:B------:R-:W-:Y:S01]  /*418d0*/  ISETP.LT.AND P2, PT, R2, UR8, !P1 ;  /* 0x0000000802007c0c */ /* 0x000fe2000cf41270 */
[----:B------:R-:W-:Y:S01]  /*418e0*/  ULDC UR40, c[0x0][0x228] ;  /* 0x00008a0000287ab9 */ /* 0x000fe20000000800 */
[----:B------:R-:W-:Y:S01]  /*418f0*/  LOP3.LUT R238, R238, 0xff7fffff, RZ, 0xc0, !PT ;  /* 0xff7fffffeeee7812 */ /* 0x000fe200078ec0ff */
[----:B------:R-:W-:Y:S01]  /*41900*/  VIADD R110, R0, 0x74 ;  /* 0x00000074006e7836 */ /* 0x000fe20000000000 */
[----:B------:R-:W-:Y:S01]  /*41910*/  ISETP.GE.AND P1, PT, R183, UR21, PT ;  /* 0x00000015b7007c0c */ /* 0x000fe2000bf26270 */
[----:B------:R-:W-:-:S06]  /*41920*/  ULDC UR5, c[0x0][0x228] ;  /* 0x00008a0000057ab9 */ /* 0x000fcc0000000800 */
[----:B------:R-:W-:Y:S02]  /*41930*/  @P3 LOP3.LUT R238, R238, 0x800000, RZ, 0xfc, !PT ;  /* 0x00800000eeee3812 */ /* 0x000fe400078efcff */
[----:B------:R-:W-:Y:S01]  /*41940*/  ISETP.LT.AND P3, PT, R3, UR9, !P1 ;  /* 0x0000000903007c0c */ /* 0x000fe2000cf61270 */
[----:B------:R-:W-:Y:S01]  /*41950*/  ULDC.64 UR8, c[0x0][0x228] ;  /* 0x00008a0000087ab9 */ /* 0x000fe20000000a00 */
[----:B------:R-:W-:-:S04]  /*41960*/  LOP3.LUT R238, R238, 0xffbfffff, RZ, 0xc0, !PT ;  /* 0xffbfffffeeee7812 */ /* 0x000fc800078ec0ff */
[----:B------:R-:W-:Y:S02]  /*41970*/  @P2 LOP3.LUT R238, R238, 0x400000, RZ, 0xfc, !PT ;  /* 0x00400000eeee2812 */ /* 0x000fe400078efcff */
[----:B------:R-:W-:Y:S01]  /*41980*/  ISETP.LT.AND P2, PT, R2, UR10, !P1 ;  /* 0x0000000a02007c0c */ /* 0x000fe2000cf41270 */
[----:B------:R-:W-:Y:S01]  /*41990*/  ULDC.64 UR10, c[0x0][0x228] ;  /* 0x00008a00000a7ab9 */ /* 0x000fe20000000a00 */
[----:B------:R-:W-:Y:S02]  /*419a0*/  LOP3.LUT R238, R238, 0xffefffff, RZ, 0xc0, !PT ;  /* 0xffefffffeeee7812 */ /* 0x000fe400078ec0ff */
[----:B------:R-:W-:Y:S02]  /*419b0*/  ISETP.GE.AND P1, PT, R181, UR27, PT ;  /* 0x0000001bb5007c0c */ /* 0x000fe4000bf26270 */
[----:B------:R-:W-:Y:S02]  /*419c0*/  @P3 LOP3.LUT R238, R238, 0x100000, RZ, 0xfc, !PT ;  /* 0x00100000eeee3812 */ /* 0x000fe400078efcff */
[----:B------:R-:W-:-:S02]  /*419d0*/  ISETP.LT.AND P3, PT, R3, UR12, !P1 ;  /* 0x0000000c03007c0c */ /* 0x000fc4000cf61270 */
        /* <DEDUP_REMOVED lines=12> */
[----:B------:R-:W-:-:S04]  /*41aa0*/  LOP3.LUT R238, R238, 0xffffefff, RZ, 0xc0, !PT ;  /* 0xffffefffeeee7812 */ /* 0x000fc800078ec0ff */
[----:B------:R-:W-:Y:S02]  /*41ab0*/  @P3 LOP3.LUT R238, R238, 0x1000, RZ, 0xfc, !PT ;  /* 0x00001000eeee3812 */ /* 0x000fe400078efcff */
[----:B------:R-:W-:Y:S01]  /*41ac0*/  ISETP.GE.AND P1, PT, R178, UR35, PT ;  /* 0x00000023b2007c0c */ /* 0x000fe2000bf26270 */
[----:B------:R-:W-:Y:S01]  /*41ad0*/  ULDC UR35, c[0x0][0x228] ;  /* 0x00008a0000237ab9 */ /* 0x000fe20000000800 */
[----:B------:R-:W-:-:S04]  /*41ae0*/  LOP3.LUT R238, R238, 0xfffff7ff, RZ, 0xc0, !PT ;  /* 0xfffff7ffeeee7812 */ /* 0x000fc800078ec0ff */
[----:B------:R-:W-:Y:S02]  /*41af0*/  @P2 LOP3.LUT R238, R238, 0x800, RZ, 0xfc, !PT ;  /* 0x00000800eeee2812 */ /* 0x000fe400078efcff */
[----:B------:R-:W-:Y:S02]  /*41b00*/  ISETP.LT.AND P2, PT, R3, UR6, !P1 ;  /* 0x0000000603007c0c */ /* 0x000fe4000cf41270 */
[----:B------:R-:W-:Y:S01]  /*41b10*/  ISETP.LT.AND P1, PT, R2, UR61, !P1 ;  /* 0x0000003d02007c0c */ /* 0x000fe2000cf21270 */
[----:B------:R-:W-:Y:S01]  /*41b20*/  ULDC UR61, c[0x0][0x228] ;  /* 0x00008a00003d7ab9 */ /* 0x000fe20000000800 */
[----:B------:R-:W-:-:S09]  /*41b30*/  LOP3.LUT R238, R238, 0xfffffbff, RZ, 0xc0, !PT ;  /* 0xfffffbffeeee7812 */ /* 0x000fd200078ec0ff */
[----:B------:R-:W-:-:S04]  /*41b40*/  @P2 LOP3.LUT R238, R238, 0x400, RZ, 0xfc, !PT ;  /* 0x00000400eeee2812 */ /* 0x000fc800078efcff */
[----:B------:R-:W-:-:S04]  /*41b50*/  LOP3.LUT R238, R238, 0xfffffdff, RZ, 0xc0, !PT ;  /* 0xfffffdffeeee7812 */ /* 0x000fc800078ec0ff */
[----:B------:R-:W-:Y:S02]  /*41b60*/  @P1 LOP3.LUT R238, R238, 0x200, RZ, 0xfc, !PT ;  /* 0x00000200eeee1812 */ /* 0x000fe400078efcff */
[----:B------:R-:W-:Y:S01]  /*41b70*/  ISETP.GE.AND P1, PT, R177, UR29, PT ;  /* 0x0000001db1007c0c */ /* 0x000fe2000bf26270 */
[----:B------:R-:W-:-:S03]  /*41b80*/  ULDC.64 UR28, c[0x0][0x228] ;  /* 0x00008a00001c7ab9 */ /* 0x000fc60000000a00 */
[----:B------:R-:W-:Y:S02]  /*41b90*/  ISETP.LT.AND P3, PT, R3, UR8, !P1 ;  /* 0x0000000803007c0c */ /* 0x000fe4000cf61270 */
[----:B------:R-:W-:Y:S01]  /*41ba0*/  ISETP.LT.AND P2, PT, R2, UR26, !P1 ;  /* 0x0000001a02007c0c */ /* 0x000fe2000cf41270 */
[----:B------:R-:W-:Y:S01]  /*41bb0*/  ULDC UR26, c[0x0][0x228] ;  /* 0x00008a00001a7ab9 */ /* 0x000fe20000000800 */
[----:B------:R-:W-:Y:S02]  /*41bc0*/  LOP3.LUT R238, R238, 0xfffffeff, RZ, 0xc0, !PT ;  /* 0xfffffeffeeee7812 */ /* 0x000fe400078ec0ff */
[----:B------:R-:W-:Y:S01]  /*41bd0*/  ISETP.GE.AND P1, PT, R176, UR37, PT ;  /* 0x00000025b0007c0c */ /* 0x000fe2000bf26270 */
[----:B------:R-:W-:-:S06]  /*41be0*/  ULDC UR37, c[0x0][0x228] ;  /* 0x00008a0000257ab9 */ /* 0x000fcc0000000800 */
[----:B------:R-:W-:Y:S02]  /*41bf0*/  @P3 LOP3.LUT R238, R238, 0x100, RZ, 0xfc, !PT ;  /* 0x00000100eeee3812 */ /* 0x000fe400078efcff */
[----:B------:R-:W-:Y:S02]  /*41c00*/  ISETP.LT.AND P3, PT, R3, UR10, !P1 ;  /* 0x0000000a03007c0c */ /* 0x000fe4000cf61270 */
        /* <DEDUP_REMOVED lines=17> */
[----:B------:R-:W-:Y:S01]  /*41d20*/  VIADD R109, R0, 0x73 ;  /* 0x00000073006d7836 */ /* 0x000fe20000000000 */
[----:B------:R-:W-:Y:S01]  /*41d30*/  LOP3.LUT R238, R238, 0xfffffffb, RZ, 0xc0, !PT ;  /* 0xfffffffbeeee7812 */ /* 0x000fe200078ec0ff */
[C---:B------:R-:W-:Y:S01]  /*41d40*/  VIADD R108, R0.reuse, 0x72 ;  /* 0x00000072006c7836 */ /* 0x040fe20000000000 */
[----:B------:R-:W-:Y:S01]  /*41d50*/  ISETP.LT.AND P2, PT, R3, UR14, !P1 ;  /* 0x0000000e03007c0c */ /* 0x000fe2000cf41270 */
[----:B------:R-:W-:Y:S01]  /*41d60*/  VIADD R107, R0, 0x71 ;  /* 0x00000071006b7836 */ /* 0x000fe20000000000 */
[----:B------:R-:W-:Y:S01]  /*41d70*/  ISETP.LT.AND P1, PT, R2, UR26, !P1 ;  /* 0x0000001a02007c0c */ /* 0x000fe2000cf21270 */
[----:B------:R-:W-:Y:S01]  /*41d80*/  ULDC UR26, c[0x0][0x228] ;  /* 0x00008a00001a7ab9 */ /* 0x000fe20000000800 */
[C---:B------:R-:W-:Y:S01]  /*41d90*/  ISETP.LT.AND P0, PT, R0.reuse, UR43, !P0 ;  /* 0x0000002b00007c0c */ /* 0x040fe2000c701270 */
[----:B------:R-:W-:Y:S01]  /*41da0*/  ULDC UR43, c[0x0][0x228] ;  /* 0x00008a00002b7ab9 */ /* 0x000fe20000000800 */
[----:B------:R-:W-:Y:S01]  /*41db0*/  LOP3.LUT R243, R243, 0x7fffffff, RZ, 0xc0, !PT ;  /* 0x7ffffffff3f37812 */ /* 0x000fe200078ec0ff */
        /* <DEDUP_REMOVED lines=11> */
[C---:B------:R-:W-:Y:S01]  /*41e70*/  VIADD R98, R0.reuse, 0x68 ;  /* 0x0000006800627836 */ /* 0x040fe20000000000 */
[----:B------:R-:W-:Y:S01]  /*41e80*/  ISETP.GE.AND P1, PT, R173, UR33, PT ;  /* 0x00000021ad007c0c */ /* 0x000fe2000bf26270 */
[C---:B------:R-:W-:Y:S02]  /*41e90*/  VIADD R97, R0.reuse, 0x67 ;  /* 0x0000006700617836 */ /* 0x040fe40000000000 */
[C---:B------:R-:W-:Y:S01]  /*41ea0*/  VIADD R96, R0.reuse, 0x66 ;  /* 0x0000006600607836 */ /* 0x040fe20000000000 */
[----:B------:R-:W-:Y:S01]  /*41eb0*/  ISETP.LT.AND P2, PT, R3, UR16, !P1 ;  /* 0x0000001003007c0c */ /* 0x000fe2000cf41270 */
[----:B------:R-:W-:Y:S01]  /*41ec0*/  VIADD R95, R0, 0x65 ;  /* 0x00000065005f7836 */ /* 0x000fe20000000000 */
[----:B------:R-:W-:Y:S01]  /*41ed0*/  ISETP.LT.AND P1, PT, R2, UR26, !P1 ;  /* 0x0000001a02007c0c */ /* 0x000fe2000cf21270 */
[----:B------:R-:W-:Y:S01]  /*41ee0*/  ULDC.64 UR26, c[0x0][0x228] ;  /* 0x00008a00001a7ab9 */ /* 0x000fe20000000a00 */
[----:B------:R-:W-:Y:S01]  /*41ef0*/  LOP3.LUT R238, R238, 0xfffffffe, RZ, 0xc0, !PT ;  /* 0xfffffffeeeee7812 */ /* 0x000fe200078ec0ff */
[----:B------:R-:W-:-:S02]  /*41f00*/  VIADD R94, R0, 0x64 ;  /* 0x00000064005e7836 */ /* 0x000fc40000000000 */
[----:B------:R-:W-:Y:S01]  /*41f10*/  VIADD R93, R0, 0x63 ;  /* 0x00000063005d7836 */ /* 0x000fe20000000000 */
[----:B------:R-:W-:Y:S01]  /*41f20*/  LOP3.LUT R244, R244, 0x7fffffff, RZ, 0xc0, !PT ;  /* 0x7ffffffff4f47812 */ /* 0x000fe200078ec0ff */
[----:B------:R-:W-:Y:S01]  /*41f30*/  VIADD R92, R0, 0x62 ;  /* 0x00000062005c7836 */ /* 0x000fe20000000000 */
[----:B------:R-:W-:-:S05]  /*41f40*/  ULDC UR41, c[0x0][0x228] ;  /* 0x00008a0000297ab9 */ /* 0x000fca0000000800 */
[----:B------:R-:W-:Y:S02]  /*41f50*/  @P1 LOP3.LUT R239, R239, 0x80000000, RZ, 0xfc, !PT ;  /* 0x80000000efef1812 */ /* 0x000fe400078efcff */
[----:B------:R-:W-:Y:S01]  /*41f60*/  ISETP.GE.AND P1, PT, R172, UR7, PT ;  /* 0x00000007ac007c0c */ /* 0x000fe2000bf26270 */
[----:B------:R-:W-:Y:S01]  /*41f70*/  ULDC.64 UR6, c[0x0][0x228] ;  /* 0x00008a0000067ab9 */ /* 0x000fe20000000a00 */
        /* <DEDUP_REMOVED lines=42> */
[----:B------:R-:W-:-:S06]  /*42220*/  ULDC.64 UR16, c[0x0][0x228] ;  /* 0x00008a0000107ab9 */ /* 0x000fcc0000000a00 */
[----:B------:R-:W-:Y:S02]  /*42230*/  @P3 LOP3.LUT R239, R239, 0x400000, RZ, 0xfc, !PT ;  /* 0x00400000efef3812 */ /* 0x000fe400078efcff */
[----:B------:R-:W-:Y:S02]  /*42240*/  ISETP.LT.AND P3, PT, R3, UR14, !P1 ;  /* 0x0000000e03007c0c */ /* 0x000fe4000cf61270 */
[----:B------:R-:W-:-:S04]  /*42250*/  LOP3.LUT R239, R239, 0xffdfffff, RZ, 0xc0, !PT ;  /* 0xffdfffffefef7812 */ /* 0x000fc800078ec0ff */
[----:B------:R-:W-:Y:S02]  /*42260*/  @P2 LOP3.LUT R239, R239, 0x200000, RZ, 0xfc, !PT ;  /* 0x00200000efef2812 */ /* 0x000fe400078efcff */
[----:B------:R-:W-:Y:S01]  /*42270*/  ISETP.LT.AND P2, PT, R2, UR19, !P1 ;  /* 0x0000001302007c0c */ /* 0x000fe2000cf41270 */
[----:B------:R-:W-:Y:S01]  /*42280*/  ULDC.64 UR18, c[0x0][0x228] ;  /* 0x00008a0000127ab9 */ /* 0x000fe20000000a00 */
[----:B------:R-:W-:Y:S02]  /*42290*/  LOP3.LUT R239, R239, 0xffefffff, RZ, 0xc0, !PT ;  /* 0xffefffffefef7812 */ /* 0x000fe400078ec0ff */
[----:B------:R-:W-:Y:S01]  /*422a0*/  ISETP.GE.AND P1, PT, R166, UR27, PT ;  /* 0x0000001ba6007c0c */ /* 0x000fe2000bf26270 */
[----:B------:R-:W-:Y:S01]  /*422b0*/  ULDC.64 UR26, c[0x0][0x228] ;  /* 0x00008a00001a7ab9 */ /* 0x000fe20000000a00 */
[----:B------:R-:W-:Y:S02]  /*422c0*/  @P3 LOP3.LUT R239, R239, 0x100000, RZ, 0xfc, !PT ;  /* 0x00100000efef3812 */ /* 0x000fe400078efcff */
[----:B------:R-:W-:-:S02]  /*422d0*/  ISETP.LT.AND P3, PT, R3, UR16, !P1 ;  /* 0x0000001003007c0c */ /* 0x000fc4000cf61270 */
        /* <DEDUP_REMOVED lines=11> */
[----:B------:R-:W-:Y:S02]  /*42390*/  ISETP.LT.AND P2, PT, R2, UR22, !P1 ;  /* 0x0000001602007c0c */ /* 0x000fe4000cf41270 */
        /* <DEDUP_REMOVED lines=8> */
[----:B------:R-:W-:Y:S01]  /*42420*/  ULDC UR44, c[0x0][0x228] ;  /* 0x00008a00002c7ab9 */ /* 0x000fe20000000800 */
[----:B------:R-:W-:-:S04]  /*42430*/  LOP3.LUT R239, R239, 0xffffbfff, RZ, 0xc0, !PT ;  /* 0xffffbfffefef7812 */ /* 0x000fc800078ec0ff */
[----:B------:R-:W-:Y:S02]  /*42440*/  @P3 LOP3.LUT R239, R239, 0x4000, RZ, 0xfc, !PT ;  /* 0x00004000efef3812 */ /* 0x000fe400078efcff */
[----:B------:R-:W-:Y:S01]  /*42450*/  ISETP.GE.AND P1, PT, R163, UR11, PT ;  /* 0x0000000ba3007c0c */ /* 0x000fe2000bf26270 */
[----:B------:R-:W-:Y:S01]  /*42460*/  ULDC.64 UR10, c[0x0][0x228] ;  /* 0x00008a00000a7ab9 */ /* 0x000fe20000000a00 */
[----:B------:R-:W-:-:S04]  /*42470*/  LOP3.LUT R239, R239, 0xffffdfff, RZ, 0xc0, !PT ;  /* 0xffffdfffefef7812 */ /* 0x000fc800078ec0ff */
[----:B------:R-:W-:Y:S02]  /*42480*/  @P2 LOP3.LUT R239, R239, 0x2000, RZ, 0xfc, !PT ;  /* 0x00002000efef2812 */ /* 0x000fe400078efcff */
[----:B------:R-:W-:Y:S02]  /*42490*/  ISETP.LT.AND P2, PT, R3, UR8, !P1 ;  /* 0x0000000803007c0c */ /* 0x000fe4000cf41270 */
[----:B------:R-:W-:Y:S01]  /*424a0*/  ISETP.LT.AND P1, PT, R2, UR45, !P1 ;  /* 0x0000002d02007c0c */ /* 0x000fe2000cf21270 */
[C---:B------:R-:W-:Y:S01]  /*424b0*/  VIADD R91, R0.reuse, 0x61 ;  /* 0x00000061005b7836 */ /* 0x040fe20000000000 */
[----:B------:R-:W-:Y:S01]  /*424c0*/  LOP3.LUT R239, R239, 0xffffefff, RZ, 0xc0, !PT ;  /* 0xffffefffefef7812 */ /* 0x000fe200078ec0ff */
[----:B------:R-:W-:Y:S01]  /*424d0*/  VIADD R90, R0, 0x60 ;  /* 0x00000060005a7836 */ /* 0x000fe20000000000 */
[----:B------:R-:W-:-:S07]  /*424e0*/  ULDC UR45, c[0x0][0x228] ;  /* 0x00008a00002d7ab9 */ /* 0x000fce0000000800 */
[----:B------:R-:W-:-:S04]  /*424f0*/  @P2 LOP3.LUT R239, R239, 0x1000, RZ, 0xfc, !PT ;  /* 0x00001000efef2812 */ /* 0x000fc800078efcff */
[----:B------:R-:W-:-:S04]  /*42500*/  LOP3.LUT R239, R239, 0xfffff7ff, RZ, 0xc0, !PT ;  /* 0xfffff7ffefef7812 */ /* 0x000fc800078ec0ff */
[----:B------:R-:W-:Y:S02]  /*42510*/  @P1 LOP3.LUT R239, R239, 0x800, RZ, 0xfc, !PT ;  /* 0x00000800efef1812 */ /* 0x000fe400078efcff */
[----:B------:R-:W-:Y:S01]  /*42520*/  ISETP.GE.AND P1, PT, R162, UR13, PT ;  /* 0x0000000da2007c0c */ /* 0x000fe2000bf26270 */
[----:B------:R-:W-:-:S03]  /*42530*/  ULDC.64 UR12, c[0x0][0x228] ;  /* 0x00008a00000c7ab9 */ /* 0x000fc60000000a00 */
[----:B------:R-:W-:Y:S02]  /*42540*/  ISETP.LT.AND P2, PT, R3, UR10, !P1 ;  /* 0x0000000a03007c0c */ /* 0x000fe4000cf41270 */
[----:B------:R-:W-:Y:S01]  /*42550*/  ISETP.LT.AND P1, PT, R2, UR46, !P1 ;  /* 0x0000002e02007c0c */ /* 0x000fe2000cf21270 */
[----:B------:R-:W-:Y:S01]  /*42560*/  VIADD R89, R0, 0x5f ;  /* 0x0000005f00597836 */ /* 0x000fe20000000000 */
[----:B------:R-:W-:Y:S01]  /*42570*/  LOP3.LUT R239, R239, 0xfffffbff, RZ, 0xc0, !PT ;  /* 0xfffffbffefef7812 */ /* 0x000fe200078ec0ff */
[----:B------:R-:W-:-:S08]  /*42580*/  ULDC UR46, c[0x0][0x228] ;  /* 0x00008a00002e7ab9 */ /* 0x000fd00000000800 */
        /* <DEDUP_REMOVED lines=16> */
[C---:B------:R-:W-:Y:S01]  /*42690*/  VIADD R88, R0.reuse, 0x5e ;  /* 0x0000005e00587836 */ /* 0x040fe20000000000 */
[----:B------:R-:W-:Y:S01]  /*426a0*/  LOP3.LUT R239, R239, 0xffffffbf, RZ, 0xc0, !PT ;  /* 0xffffffbfefef7812 */ /* 0x000fe200078ec0ff */
[C---:B------:R-:W-:Y:S02]  /*426b0*/  VIADD R87, R0.reuse, 0x5d ;  /* 0x0000005d00577836 */ /* 0x040fe40000000000 */
[C---:B------:R-:W-:Y:S02]  /*426c0*/  VIADD R86, R0.reuse, 0x5c ;  /* 0x0000005c00567836 */ /* 0x040fe40000000000 */
[C---:B------:R-:W-:Y:S02]  /*426d0*/  VIADD R85, R0.reuse, 0x5b ;  /* 0x0000005b00557836 */ /* 0x040fe40000000000 */
[----:B------:R-:W-:-:S02]  /*426e0*/  VIADD R84, R0, 0x5a ;  /* 0x0000005a00547836 */ /* 0x000fc40000000000 */
[C---:B------:R-:W-:Y:S01]  /*426f0*/  VIADD R83, R0.reuse, 0x59 ;  /* 0x0000005900537836 */ /* 0x040fe20000000000 */
[----:B------:R-:W-:Y:S01]  /*42700*/  @P2 LOP3.LUT R239, R239, 0x40, RZ, 0xfc, !PT ;  /* 0x00000040efef2812 */ /* 0x000fe200078efcff */
[C---:B------:R-:W-:Y:S02]  /*42710*/  VIADD R82, R0.reuse, 0x58 ;  /* 0x0000005800527836 */ /* 0x040fe40000000000 */
[C---:B------:R-:W-:Y:S01]  /*42720*/  VIADD R81, R0.reuse, 0x57 ;  /* 0x0000005700517836 */ /* 0x040fe20000000000 */
[----:B------:R-:W-:Y:S01]  /*42730*/  LOP3.LUT R239, R239, 0xffffffdf, RZ, 0xc0, !PT ;  /* 0xffffffdfefef7812 */ /* 0x000fe200078ec0ff */
[C---:B------:R-:W-:Y:S02]  /*42740*/  VIADD R80, R0.reuse, 0x56 ;  /* 0x0000005600507836 */ /* 0x040fe40000000000 */
[C---:B------:R-:W-:Y:S01]  /*42750*/  VIADD R79, R0.reuse, 0x55 ;  /* 0x00000055004f7836 */ /* 0x040fe20000000000 */
[----:B------:R-:W-:Y:S01]  /*42760*/  @P1 LOP3.LUT R239, R239, 0x20, RZ, 0xfc, !PT ;  /* 0x00000020efef1812 */ /* 0x000fe200078efcff */
[C---:B------:R-:W-:Y:S01]  /*42770*/  VIADD R78, R0.reuse, 0x54 ;  /* 0x00000054004e7836 */ /* 0x040fe20000000000 */
[----:B------:R-:W-:Y:S01]  /*42780*/  ISETP.GE.AND P1, PT, R159, UR19, PT ;  /* 0x000000139f007c0c */ /* 0x000fe2000bf26270 */
[----:B------:R-:W-:Y:S01]  /*42790*/  ULDC.64 UR18, c[0x0][0x228] ;  /* 0x00008a0000127ab9 */ /* 0x000fe20000000a00 */
[C---:B------:R-:W-:Y:S01]  /*427a0*/  VIADD R77, R0.reuse, 0x53 ;  /* 0x00000053004d7836 */ /* 0x040fe20000000000 */
[----:B------:R-:W-:Y:S01]  /*427b0*/  LOP3.LUT R245, R245, 0x7fffffff, RZ, 0xc0, !PT ;  /* 0x7ffffffff5f57812 */ /* 0x000fe200078ec0ff */
[C---:B------:R-:W-:Y:S01]  /*427c0*/  VIADD R76, R0.reuse, 0x52 ;  /* 0x00000052004c7836 */ /* 0x040fe20000000000 */
[----:B------:R-:W-:Y:S01]  /*427d0*/  ISETP.LT.AND P2, PT, R3, UR16, !P1 ;  /* 0x0000001003007c0c */ /* 0x000fe2000cf41270 */
[----:B------:R-:W-:Y:S01]  /*427e0*/  VIADD R75, R0, 0x51 ;  /* 0x00000051004b7836 */ /* 0x000fe20000000000 */
[----:B------:R-:W-:Y:S01]  /*427f0*/  ISETP.LT.AND P1, PT, R2, UR49, !P1 ;  /* 0x0000003102007c0c */ /* 0x000fe2000cf21270 */
[C---:B------:R-:W-:Y:S01]  /*42800*/  VIADD R74, R0.reuse, 0x50 ;  /* 0x00000050004a7836 */ /* 0x040fe20000000000 */
[----:B------:R-:W-:Y:S01]  /*42810*/  LOP3.LUT R239, R239, 0xffffffef, RZ, 0xc0, !PT ;  /* 0xffffffefefef7812 */ /* 0x000fe200078ec0ff */
[----:B------:R-:W-:-:S02]  /*42820*/  VIADD R73, R0, 0x4f ;  /* 0x0000004f00497836 */ /* 0x000fc40000000000 */
[C---:B------:R-:W-:Y:S02]  /*42830*/  VIADD R72, R0.reuse, 0x4e ;  /* 0x0000004e00487836 */ /* 0x040fe40000000000 */
[C---:B------:R-:W-:Y:S02]  /*42840*/  VIADD R71, R0.reuse, 0x4d ;  /* 0x0000004d00477836 */ /* 0x040fe40000000000 */
[C---:B------:R-:W-:Y:S02]  /*42850*/  VIADD R70, R0.reuse, 0x4c ;  /* 0x0000004c00467836 */ /* 0x040fe40000000000 */
[C---:B------:R-:W-:Y:S01]  /*42860*/  VIADD R69, R0.reuse, 0x4b ;  /* 0x0000004b00457836 */ /* 0x040fe20000000000 */
[----:B------:R-:W-:Y:S01]  /*42870*/  @P2 LOP3.LUT R239, R239, 0x10, RZ, 0xfc, !PT ;  /* 0x00000010efef2812 */ /* 0x000fe200078efcff */
[C---:B------:R-:W-:Y:S02]  /*42880*/  VIADD R68, R0.reuse, 0x4a ;  /* 0x0000004a00447836 */ /* 0x040fe40000000000 */
[C---:B------:R-:W-:Y:S01]  /*42890*/  VIADD R67, R0.reuse, 0x49 ;  /* 0x0000004900437836 */ /* 0x040fe20000000000 */
[----:B------:R-:W-:Y:S01]  /*428a0*/  LOP3.LUT R239, R239, 0xfffffff7, RZ, 0xc0, !PT ;  /* 0xfffffff7efef7812 */ /* 0x000fe200078ec0ff */
[----:B------:R-:W-:-:S02]  /*428b0*/  VIADD R66, R0, 0x48 ;  /* 0x0000004800427836 */ /* 0x000fc40000000000 */
[C---:B------:R-:W-:Y:S01]  /*428c0*/  VIADD R65, R0.reuse, 0x47 ;  /* 0x0000004700417836 */ /* 0x040fe20000000000 */
[----:B------:R-:W-:Y:S01]  /*428d0*/  @P1 LOP3.LUT R239, R239, 0x8, RZ, 0xfc, !PT ;  /* 0x00000008efef1812 */ /* 0x000fe200078efcff */
[----:B------:R-:W-:Y:S01]  /*428e0*/  VIADD R64, R0, 0x46 ;  /* 0x0000004600407836 */ /* 0x000fe20000000000 */
[----:B------:R-:W-:Y:S01]  /*428f0*/  ISETP.GE.AND P1, PT, R158, UR7, PT ;  /* 0x000000079e007c0c */ /* 0x000fe2000bf26270 */
[----:B------:R-:W-:Y:S01]  /*42900*/  ULDC.64 UR6, c[0x0][0x228] ;  /* 0x00008a0000067ab9 */ /* 0x000fe20000000a00 */
[C---:B------:R-:W-:Y:S02]  /*42910*/  VIADD R63, R0.reuse, 0x45 ;  /* 0x00000045003f7836 */ /* 0x040fe40000000000 */
[C---:B------:R-:W-:Y:S01]  /*42920*/  VIADD R62, R0.reuse, 0x44 ;  /* 0x00000044003e7836 */ /* 0x040fe20000000000 */
[----:B------:R-:W-:Y:S01]  /*42930*/  ISETP.LT.AND P2, PT, R3, UR18, !P1 ;  /* 0x0000001203007c0c */ /* 0x000fe2000cf41270 */
[----:B------:R-:W-:Y:S01]  /*42940*/  VIADD R61, R0, 0x43 ;  /* 0x00000043003d7836 */ /* 0x000fe20000000000 */
[----:B------:R-:W-:Y:S01]  /*42950*/  ISETP.LT.AND P1, PT, R2, UR50, !P1 ;  /* 0x0000003202007c0c */ /* 0x000fe2000cf21270 */
[----:B------:R-:W-:Y:S01]  /*42960*/  ULDC UR50, c[0x0][0x228] ;  /* 0x00008a0000327ab9 */ /* 0x000fe20000000800 */
[----:B------:R-:W-:Y:S01]  /*42970*/  LOP3.LUT R239, R239, 0xfffffffb, RZ, 0xc0, !PT ;  /* 0xfffffffbefef7812 */ /* 0x000fe200078ec0ff */
[----:B------:R-:W-:Y:S01]  /*42980*/  VIADD R60, R0, 0x42 ;  /* 0x00000042003c7836 */ /* 0x000fe20000000000 */
[----:B------:R-:W-:Y:S01]  /*42990*/  LOP3.LUT R246, R246, 0x7fffffff, RZ, 0xc0, !PT ;  /* 0x7ffffffff6f67812 */ /* 0x000fe200078ec0ff */
[----:B------:R-:W-:Y:S01]  /*429a0*/  ULDC UR49, c[0x0][0x228] ;  /* 0x00008a0000317ab9 */ /* 0x000fe20000000800 */
[----:B------:R-:W-:Y:S01]  /*429b0*/  VIADD R59, R0, 0x41 ;  /* 0x00000041003b7836 */ /* 0x000fe20000000000 */
[----:B------:R-:W-:-:S04]  /*429c0*/  ULDC UR48, c[0x0][0x228] ;  /* 0x00008a0000307ab9 */ /* 0x000fc80000000800 */
[----:B------:R-:W-:-:S04]  /*429d0*/  @P2 LOP3.LUT R239, R239, 0x4, RZ, 0xfc, !PT ;  /* 0x00000004efef2812 */ /* 0x000fc800078efcff */
[----:B------:R-:W-:-:S04]  /*429e0*/  LOP3.LUT R239, R239, 0xfffffffd, RZ, 0xc0, !PT ;  /* 0xfffffffdefef7812 */ /* 0x000fc800078ec0ff */
[----:B------:R-:W-:Y:S02]  /*429f0*/  @P1 LOP3.LUT R239, R239, 0x2, RZ, 0xfc, !PT ;  /* 0x00000002efef1812 */ /* 0x000fe400078efcff */
[----:B------:R-:W-:Y:S01]  /*42a00*/  ISETP.GE.AND P1, PT, R157, UR9, PT ;  /* 0x000000099d007c0c */ /* 0x000fe2000bf26270 */
[----:B------:R-:W-:-:S03]  /*42a10*/  ULDC.64 UR8, c[0x0][0x228] ;  /* 0x00008a0000087ab9 */ /* 0x000fc60000000a00 */
[----:B------:R-:W-:Y:S01]  /*42a20*/  ISETP.LT.AND P2, PT, R3, UR6, !P1 ;  /* 0x0000000603007c0c */ /* 0x000fe2000cf41270 */
[----:B------:R-:W-:Y:S01]  /*42a30*/  ULDC UR6, c[0x0][0x228] ;  /* 0x00008a0000067ab9 */ /* 0x000fe20000000800 */
[----:B------:R-:W-:Y:S01]  /*42a40*/  ISETP.LT.AND P1, PT, R2, UR51, !P1 ;  /* 0x0000003302007c0c */ /* 0x000fe2000cf21270 */
[----:B------:R-:W-:Y:S01]  /*42a50*/  ULDC UR51, c[0x0][0x228] ;  /* 0x00008a0000337ab9 */ /* 0x000fe20000000800 */
[----:B------:R-:W-:-:S11]  /*42a60*/  LOP3.LUT R239, R239, 0xfffffffe, RZ, 0xc0, !PT ;  /* 0xfffffffeefef7812 */ /* 0x000fd600078ec0ff */
[----:B------:R-:W-:Y:S02]  /*42a70*/  @P1 LOP3.LUT R240, R240, 0x80000000, RZ, 0xfc, !PT ;  /* 0x80000000f0f01812 */ /* 0x000fe400078efcff */
[----:B------:R-:W-:Y:S01]  /*42a80*/  ISETP.GE.AND P1, PT, R156, UR11, PT ;  /* 0x0000000b9c007c0c */ /* 0x000fe2000bf26270 */
[----:B------:R-:W-:Y:S01]  /*42a90*/  ULDC.64 UR10, c[0x0][0x228] ;  /* 0x00008a00000a7ab9 */ /* 0x000fe20000000a00 */
[----:B------:R-:W-:Y:S02]  /*42aa0*/  @P2 LOP3.LUT R239, R239, 0x1, RZ, 0xfc, !PT ;  /* 0x00000001efef2812 */ /* 0x000fe400078efcff */
[----:B------:R-:W-:Y:S01]  /*42ab0*/  ISETP.LT.AND P2, PT, R3, UR8, !P1 ;  /* 0x0000000803007c0c */ /* 0x000fe2000cf41270 */
[----:B------:R-:W-:Y:S01]  /*42ac0*/  ULDC UR8, c[0x0][0x228] ;  /* 0x00008a0000087ab9 */ /* 0x000fe20000000800 */
        /* <DEDUP_REMOVED lines=47> */
[----:B------:R-:W-:-:S03]  /*42dc0*/  ULDC UR7, c[0x0][0x228] ;  /* 0x00008a0000077ab9 */ /* 0x000fc60000000800 */
        /* <DEDUP_REMOVED lines=30> */
[----:B------:R-:W-:Y:S01]  /*42fb0*/  ULDC.64 UR30, c[0x0][0x228] ;  /* 0x00008a00001e7ab9 */ /* 0x000fe20000000a00 */
        /* <DEDUP_REMOVED lines=34> */
[----:B------:R-:W-:-:S03]  /*431e0*/  ULDC.64 UR20, c[0x0][0x228] ;  /* 0x00008a0000147ab9 */ /* 0x000fc60000000a00 */
[----:B------:R-:W-:Y:S02]  /*431f0*/  ISETP.LT.AND P2, PT, R3, UR32, !P1 ;  /* 0x0000002003007c0c */ /* 0x000fe4000cf41270 */
[----:B------:R-:W-:Y:S02]  /*43200*/  ISETP.LT.AND P1, PT, R2, UR36, !P1 ;  /* 0x0000002402007c0c */ /* 0x000fe4000cf21270 */
        /* <DEDUP_REMOVED lines=8> */
[----:B------:R-:W-:Y:S02]  /*43290*/  ISETP.LT.AND P1, PT, R2, UR34, !P1 ;  /* 0x0000002202007c0c */ /* 0x000fe4000cf21270 */
        /* <DEDUP_REMOVED lines=17> */
[----:B------:R-:W-:-:S11]  /*433b0*/  LOP3.LUT R240, R240, 0xfffffffe, RZ, 0xc0, !PT ;  /* 0xfffffffef0f07812 */ /* 0x000fd600078ec0ff */
[----:B------:R-:W-:Y:S02]  /*433c0*/  @P1 LOP3.LUT R241, R241, 0x80000000, RZ, 0xfc, !PT ;  /* 0x80000000f1f11812 */ /* 0x000fe400078efcff */
[----:B------:R-:W-:Y:S01]  /*433d0*/  ISETP.GE.AND P1, PT, R140, UR23, PT ;  /* 0x000000178c007c0c */ /* 0x000fe2000bf26270 */
[----:B------:R-:W-:Y:S01]  /*433e0*/  ULDC UR23, c[0x0][0x228] ;  /* 0x00008a0000177ab9 */ /* 0x000fe20000000800 */
[----:B------:R-:W-:Y:S02]  /*433f0*/  @P2 LOP3.LUT R240, R240, 0x1, RZ, 0xfc, !PT ;  /* 0x00000001f0f02812 */ /* 0x000fe400078efcff */
[----:B------:R-:W-:Y:S02]  /*43400*/  ISETP.LT.AND P2, PT, R3, UR30, !P1 ;  /* 0x0000001e03007c0c */ /* 0x000fe4000cf41270 */
[----:B------:R-:W-:Y:S01]  /*43410*/  ISETP.LT.AND P1, PT, R2, UR35, !P1 ;  /* 0x0000002302007c0c */ /* 0x000fe2000cf21270 */
[----:B------:R-:W-:Y:S01]  /*43420*/  ULDC.64 UR34, c[0x0][0x228] ;  /* 0x00008a0000227ab9 */ /* 0x000fe20000000a00 */
[----:B------:R-:W-:-:S09]  /*43430*/  LOP3.LUT R241, R241, 0xbfffffff, RZ, 0xc0, !PT ;  /* 0xbffffffff1f17812 */ /* 0x000fd200078ec0ff */
[----:B------:R-:W-:-:S04]  /*43440*/  @P2 LOP3.LUT R241, R241, 0x40000000, RZ, 0xfc, !PT ;  /* 0x40000000f1f12812 */ /* 0x000fc800078efcff */
[----:B------:R-:W-:-:S04]  /*43450*/  LOP3.LUT R241, R241, 0xdfffffff, RZ, 0xc0, !PT ;  /* 0xdffffffff1f17812 */ /* 0x000fc800078ec0ff */
[----:B------:R-:W-:Y:S02]  /*43460*/  @P1 LOP3.LUT R241, R241, 0x20000000, RZ, 0xfc, !PT ;  /* 0x20000000f1f11812 */ /* 0x000fe400078efcff */
[----:B------:R-:W-:-:S04]  /*43470*/  ISETP.GE.AND P1, PT, R139, UR25, PT ;  /* 0x000000198b007c0c */ /* 0x000fc8000bf26270 */
        /* <DEDUP_REMOVED lines=209> */
[----:B------:R-:W-:Y:S01]  /*44190*/  ULDC UR47, c[0x0][0x228] ;  /* 0x00008a00002f7ab9 */ /* 0x000fe20000000800 */
[----:B------:R-:W-:Y:S01]  /*441a0*/  ISETP.GE.AND P1, PT, R115, UR27, PT ;  /* 0x0000001b73007c0c */ /* 0x000fe2000bf26270 */
[----:B------:R-:W-:-:S06]  /*441b0*/  ULDC.64 UR26, c[0x0][0x228] ;  /* 0x00008a00001a7ab9 */ /* 0x000fcc0000000a00 */
[----:B------:R-:W-:-:S04]  /*441c0*/  @P3 LOP3.LUT R242, R242, 0x4000, RZ, 0xfc, !PT ;  /* 0x00004000f2f23812 */ /* 0x000fc800078efcff */
        /* <DEDUP_REMOVED lines=64> */
[----:B------:R-:W-:-:S11]  /*445d0*/  LOP3.LUT R242, R242, 0xfffffffe, RZ, 0xc0, !PT ;  /* 0xfffffffef2f27812 */ /* 0x000fd600078ec0ff */
[----:B------:R-:W-:Y:S02]  /*445e0*/  @P1 LOP3.LUT R243, R243, 0x80000000, RZ, 0xfc, !PT ;  /* 0x80000000f3f31812 */ /* 0x000fe400078efcff */
[----:B------:R-:W-:Y:S01]  /*445f0*/  ISETP.GE.AND P1, PT, R108, UR27, PT ;  /* 0x0000001b6c007c0c */ /* 0x000fe2000bf26270 */
[----:B------:R-:W-:Y:S01]  /*44600*/  ULDC.64 UR26, c[0x0][0x228] ;  /* 0x00008a00001a7ab9 */ /* 0x000fe20000000a00 */
[----:B------:R-:W-:Y:S02]  /*44610*/  @P2 LOP3.LUT R242, R242, 0x1, RZ, 0xfc, !PT ;  /* 0x00000001f2f22812 */ /* 0x000fe400078efcff */
        /* <DEDUP_REMOVED lines=40> */
[----:B------:R-:W-:-:S04]  /*448a0*/  ISETP.GE.AND P1, PT, R103, UR33, PT ;  /* 0x0000002167007c0c */ /* 0x000fc8000bf26270 */
        /* <DEDUP_REMOVED lines=11> */
[----:B------:R-:W-:Y:S01]  /*44960*/  VIADD R52, R0, 0x3a ;  /* 0x0000003a00347836 */ /* 0x000fe20000000000 */
[----:B------:R-:W-:Y:S01]  /*44970*/  ISETP.LT.AND P1, PT, R2, UR9, !P1 ;  /* 0x0000000902007c0c */ /* 0x000fe2000cf21270 */
[----:B------:R-:W-:Y:S01]  /*44980*/  ULDC.64 UR8, c[0x0][0x228] ;  /* 0x00008a0000087ab9 */ /* 0x000fe20000000a00 */
[----:B------:R-:W-:Y:S01]  /*44990*/  LOP3.LUT R243, R243, 0xfffbffff, RZ, 0xc0, !PT ;  /* 0xfffbfffff3f37812 */ /* 0x000fe200078ec0ff */
[----:B------:R-:W-:-:S08]  /*449a0*/  ULDC UR6, c[0x0][0x228] ;  /* 0x00008a0000067ab9 */ /* 0x000fd00000000800 */
[----:B------:R-:W-:-:S04]  /*449b0*/  @P2 LOP3.LUT R243, R243, 0x40000, RZ, 0xfc, !PT ;  /* 0x00040000f3f32812 */ /* 0x000fc800078efcff */
[----:B------:R-:W-:-:S04]  /*449c0*/  LOP3.LUT R243, R243, 0xfffdffff, RZ, 0xc0, !PT ;  /* 0xfffdfffff3f37812 */ /* 0x000fc800078ec0ff */
[----:B------:R-:W-:Y:S02]  /*449d0*/  @P1 LOP3.LUT R243, R243, 0x20000, RZ, 0xfc, !PT ;  /* 0x00020000f3f31812 */ /* 0x000fe400078efcff */
[----:B------:R-:W-:Y:S01]  /*449e0*/  ISETP.GE.AND P1, PT, R101, UR27, PT ;  /* 0x0000001b65007c0c */ /* 0x000fe2000bf26270 */
[----:B------:R-:W-:-:S03]  /*449f0*/  ULDC.64 UR26, c[0x0][0x228] ;  /* 0x00008a00001a7ab9 */ /* 0x000fc60000000a00 */
        /* <DEDUP_REMOVED lines=31> */
[----:B------:R-:W-:-:S04]  /*44bf0*/  ISETP.GE.AND P1, PT, R98, UR35, PT ;  /* 0x0000002362007c0c */ /* 0x000fc8000bf26270 */
[----:B------:R-:W-:Y:S01]  /*44c00*/  ISETP.LT.AND P2, PT, R3, UR14, !P1 ;  /* 0x0000000e03007c0c */ /* 0x000fe2000cf41270 */
[----:B------:R-:W-:Y:S01]  /*44c10*/  VIADD R48, R0, 0x36 ;  /* 0x0000003600307836 */ /* 0x000fe20000000000 */
[----:B------:R-:W-:Y:S01]  /*44c20*/  ISETP.LT.AND P1, PT, R2, UR17, !P1 ;  /* 0x0000001102007c0c */ /* 0x000fe2000cf21270 */
[----:B------:R-:W-:Y:S01]  /*44c30*/  ULDC.64 UR16, c[0x0][0x228] ;  /* 0x00008a0000107ab9 */ /* 0x000fe20000000a00 */
[----:B------:R-:W-:Y:S01]  /*44c40*/  LOP3.LUT R243, R243, 0xfffffbff, RZ, 0xc0, !PT ;  /* 0xfffffbfff3f37812 */ /* 0x000fe200078ec0ff */
[C---:B------:R-:W-:Y:S02]  /*44c50*/  VIADD R47, R0.reuse, 0x35 ;  /* 0x00000035002f7836 */ /* 0x040fe40000000000 */
[C---:B------:R-:W-:Y:S02]  /*44c60*/  VIADD R46, R0.reuse, 0x34 ;  /* 0x00000034002e7836 */ /* 0x040fe40000000000 */
[C---:B------:R-:W-:Y:S01]  /*44c70*/  VIADD R45, R0.reuse, 0x33 ;  /* 0x00000033002d7836 */ /* 0x040fe20000000000 */
[----:B------:R-:W-:Y:S01]  /*44c80*/  LOP3.LUT R247, R247, 0x7fffffff, RZ, 0xc0, !PT ;  /* 0x7ffffffff7f77812 */ /* 0x000fe200078ec0ff */
[----:B------:R-:W-:Y:S01]  /*44c90*/  VIADD R44, R0, 0x32 ;  /* 0x00000032002c7836 */ /* 0x000fe20000000000 */
[----:B------:R-:W-:Y:S01]  /*44ca0*/  ULDC UR14, c[0x0][0x228] ;  /* 0x00008a00000e7ab9 */ /* 0x000fe20000000800 */
[----:B------:R-:W-:-:S04]  /*44cb0*/  @P2 LOP3.LUT R243, R243, 0x400, RZ, 0xfc, !PT ;  /* 0x00000400f3f32812 */ /* 0x000fc800078efcff */
[----:B------:R-:W-:-:S04]  /*44cc0*/  LOP3.LUT R243, R243, 0xfffffdff, RZ, 0xc0, !PT ;  /* 0xfffffdfff3f37812 */ /* 0x000fc800078ec0ff */
[----:B------:R-:W-:Y:S02]  /*44cd0*/  @P1 LOP3.LUT R243, R243, 0x200, RZ, 0xfc, !PT ;  /* 0x00000200f3f31812 */ /* 0x000fe400078efcff */
[----:B------:R-:W-:-:S04]  /*44ce0*/  ISETP.GE.AND P1, PT, R97, UR37, PT ;  /* 0x0000002561007c0c */ /* 0x000fc8000bf26270 */
[----:B------:R-:W-:Y:S02]  /*44cf0*/  ISETP.LT.AND P2, PT, R3, UR16, !P1 ;  /* 0x0000001003007c0c */ /* 0x000fe4000cf41270 */
[----:B------:R-:W-:Y:S02]  /*44d00*/  ISETP.LT.AND P1, PT, R2, UR18, !P1 ;  /* 0x0000001202007c0c */ /* 0x000fe4000cf21270 */
        /* <DEDUP_REMOVED lines=20> */
[----:B------:R-:W-:Y:S01]  /*44e50*/  VIADD R42, R0, 0x30 ;  /* 0x00000030002a7836 */ /* 0x000fe20000000000 */
[----:B------:R-:W-:-:S07]  /*44e60*/  ULDC UR18, c[0x0][0x228] ;  /* 0x00008a0000127ab9 */ /* 0x000fce0000000800 */
[----:B------:R-:W-:-:S04]  /*44e70*/  @P2 LOP3.LUT R243, R243, 0x10, RZ, 0xfc, !PT ;  /* 0x00000010f3f32812 */ /* 0x000fc800078efcff */
[----:B------:R-:W-:-:S04]  /*44e80*/  LOP3.LUT R243, R243, 0xfffffff7, RZ, 0xc0, !PT ;  /* 0xfffffff7f3f37812 */ /* 0x000fc800078ec0ff */
[----:B------:R-:W-:Y:S02]  /*44e90*/  @P1 LOP3.LUT R243, R243, 0x8, RZ, 0xfc, !PT ;  /* 0x00000008f3f31812 */ /* 0x000fe400078efcff */
[----:B------:R-:W-:Y:S01]  /*44ea0*/  ISETP.GE.AND P1, PT, R94, UR11, PT ;  /* 0x0000000b5e007c0c */ /* 0x000fe2000bf26270 */
[----:B------:R-:W-:-:S03]  /*44eb0*/  ULDC UR11, c[0x0][0x228] ;  /* 0x00008a00000b7ab9 */ /* 0x000fc60000000800 */
        /* <DEDUP_REMOVED lines=70> */
[C---:B------:R-:W-:Y:S02]  /*45320*/  VIADD R38, R0.reuse, 0x2c ;  /* 0x0000002c00267836 */ /* 0x040fe40000000000 */
[C---:B------:R-:W-:Y:S02]  /*45330*/  VIADD R37, R0.reuse, 0x2b ;  /* 0x0000002b00257836 */ /* 0x040fe40000000000 */
[C---:B------:R-:W-:Y:S02]  /*45340*/  VIADD R36, R0.reuse, 0x2a ;  /* 0x0000002a00247836 */ /* 0x040fe40000000000 */
[----:B------:R-:W-:-:S02]  /*45350*/  VIADD R35, R0, 0x29 ;  /* 0x0000002900237836 */ /* 0x000fc40000000000 */
        /* <DEDUP_REMOVED lines=8> */
[----:B------:R-:W-:Y:S01]  /*453e0*/  VIADD R29, R0, 0x23 ;  /* 0x00000023001d7836 */ /* 0x000fe20000000000 */
[----:B------:R-:W-:Y:S01]  /*453f0*/  ISETP.GE.AND P1, PT, R86, UR25, PT ;  /* 0x0000001956007c0c */ /* 0x000fe2000bf26270 */
[----:B------:R-:W-:Y:S01]  /*45400*/  ULDC.64 UR24, c[0x0][0x228] ;  /* 0x00008a0000187ab9 */ /* 0x000fe20000000a00 */
[----:B------:R-:W-:Y:S01]  /*45410*/  VIADD R28, R0, 0x22 ;  /* 0x00000022001c7836 */ /* 0x000fe20000000000 */
[----:B------:R-:W-:Y:S01]  /*45420*/  LOP3.LUT R248, R248, 0x7fffffff, RZ, 0xc0, !PT ;  /* 0x7ffffffff8f87812 */ /* 0x000fe200078ec0ff */
[C---:B------:R-:W-:Y:S01]  /*45430*/  VIADD R27, R0.reuse, 0x21 ;  /* 0x00000021001b7836 */ /* 0x040fe20000000000 */
[----:B------:R-:W-:Y:S01]  /*45440*/  ISETP.LT.AND P2, PT, R3, UR28, !P1 ;  /* 0x0000001c03007c0c */ /* 0x000fe2000cf41270 */
[----:B------:R-:W-:Y:S01]  /*45450*/  VIADD R26, R0, 0x20 ;  /* 0x00000020001a7836 */ /* 0x000fe20000000000 */
[----:B------:R-:W-:Y:S01]  /*45460*/  ISETP.LT.AND P1, PT, R2, UR53, !P1 ;  /* 0x0000003502007c0c */ /* 0x000fe2000cf21270 */
[----:B------:R-:W-:Y:S01]  /*45470*/  VIADD R25, R0, 0x1f ;  /* 0x0000001f00197836 */ /* 0x000fe20000000000 */
[----:B------:R-:W-:Y:S01]  /*45480*/  LOP3.LUT R244, R244, 0xfffbffff, RZ, 0xc0, !PT ;  /* 0xfffbfffff4f47812 */ /* 0x000fe200078ec0ff */
[C---:B------:R-:W-:Y:S01]  /*45490*/  VIADD R24, R0.reuse, 0x1e ;  /* 0x0000001e00187836 */ /* 0x040fe20000000000 */
[----:B------:R-:W-:Y:S01]  /*454a0*/  ULDC UR53, c[0x0][0x228] ;  /* 0x00008a0000357ab9 */ /* 0x000fe20000000800 */
[----:B------:R-:W-:Y:S01]  /*454b0*/  VIADD R23, R0, 0x1d ;  /* 0x0000001d00177836 */ /* 0x000fe20000000000 */
[----:B------:R-:W-:-:S05]  /*454c0*/  ULDC UR52, c[0x0][0x228] ;  /* 0x00008a0000347ab9 */ /* 0x000fca0000000800 */
        /* <DEDUP_REMOVED lines=161> */
[C---:B------:R-:W-:Y:S01]  /*45ee0*/  VIADD R21, R0.reuse, 0x1b ;  /* 0x0000001b00157836 */ /* 0x040fe20000000000 */
[----:B------:R-:W-:Y:S01]  /*45ef0*/  ISETP.GE.AND P1, PT, R67, UR37, PT ;  /* 0x0000002543007c0c */ /* 0x000fe2000bf26270 */
[----:B------:R-:W-:Y:S01]  /*45f00*/  ULDC.64 UR36, c[0x0][0x228] ;  /* 0x00008a0000247ab9 */ /* 0x000fe20000000a00 */
[----:B------:R-:W-:Y:S01]  /*45f10*/  VIADD R20, R0, 0x1a ;  /* 0x0000001a00147836 */ /* 0x000fe20000000000 */
[----:B------:R-:W-:-:S04]  /*45f20*/  ULDC UR50, c[0x0][0x228] ;  /* 0x00008a0000327ab9 */ /* 0x000fc80000000800 */
[----:B------:R-:W-:-:S04]  /*45f30*/  @P3 LOP3.LUT R245, R245, 0x4000, RZ, 0xfc, !PT ;  /* 0x00004000f5f53812 */ /* 0x000fc800078efcff */
[----:B------:R-:W-:-:S04]  /*45f40*/  LOP3.LUT R245, R245, 0xffffdfff, RZ, 0xc0, !PT ;  /* 0xffffdffff5f57812 */ /* 0x000fc800078ec0ff */
[----:B------:R-:W-:Y:S02]  /*45f50*/  @P2 LOP3.LUT R245, R245, 0x2000, RZ, 0xfc, !PT ;  /* 0x00002000f5f52812 */ /* 0x000fe400078efcff */
[----:B------:R-:W-:Y:S02]  /*45f60*/  ISETP.LT.AND P2, PT, R3, UR30, !P1 ;  /* 0x0000001e03007c0c */ /* 0x000fe4000cf41270 */
[----:B------:R-:W-:Y:S01]  /*45f70*/  ISETP.LT.AND P1, PT, R2, UR61, !P1 ;  /* 0x0000003d02007c0c */ /* 0x000fe2000cf21270 */
[C---:B------:R-:W-:Y:S01]  /*45f80*/  VIADD R19, R0.reuse, 0x19 ;  /* 0x0000001900137836 */ /* 0x040fe20000000000 */
[----:B------:R-:W-:Y:S01]  /*45f90*/  LOP3.LUT R245, R245, 0xffffefff, RZ, 0xc0, !PT ;  /* 0xffffeffff5f57812 */ /* 0x000fe200078ec0ff */
[C---:B------:R-:W-:Y:S02]  /*45fa0*/  VIADD R18, R0.reuse, 0x18 ;  /* 0x0000001800127836 */ /* 0x040fe40000000000 */
[C---:B------:R-:W-:Y:S02]  /*45fb0*/  VIADD R17, R0.reuse, 0x17 ;  /* 0x0000001700117836 */ /* 0x040fe40000000000 */
[----:B------:R-:W-:-:S02]  /*45fc0*/  VIADD R16, R0, 0x16 ;  /* 0x0000001600107836 */ /* 0x000fc40000000000 */
[C---:B------:R-:W-:Y:S02]  /*45fd0*/  VIADD R15, R0.reuse, 0x15 ;  /* 0x00000015000f7836 */ /* 0x040fe40000000000 */
[C---:B------:R-:W-:Y:S01]  /*45fe0*/  VIADD R13, R0.reuse, 0x14 ;  /* 0x00000014000d7836 */ /* 0x040fe20000000000 */
[----:B------:R-:W-:Y:S01]  /*45ff0*/  @P2 LOP3.LUT R245, R245, 0x1000, RZ, 0xfc, !PT ;  /* 0x00001000f5f52812 */ /* 0x000fe200078efcff */
[----:B------:R-:W-:Y:S01]  /*46000*/  VIADD R12, R0, 0x13 ;  /* 0x00000013000c7836 */ /* 0x000fe20000000000 */
[----:B------:R0:W-:Y:S01]  /*46010*/  STL [R1+0xac8], R188 ;  /* 0x000ac8bc01007387 */ /* 0x0001e20000100800 */
[----:B------:R-:W-:Y:S01]  /*46020*/  LOP3.LUT R249, R249, 0x7fffffff, RZ, 0xc0, !PT ;  /* 0x7ffffffff9f97812 */ /* 0x000fe200078ec0ff */
[----:B------:R-:W-:Y:S01]  /*46030*/  ULDC UR61, c[0x0][0x228] ;  /* 0x00008a00003d7ab9 */ /* 0x000fe20000000800 */
[----:B------:R-:W-:Y:S01]  /*46040*/  LOP3.LUT R245, R245, 0xfffff7ff, RZ, 0xc0, !PT ;  /* 0xfffff7fff5f57812 */ /* 0x000fe200078ec0ff */
[----:B------:R-:W4:Y:S03]  /*46050*/  LDL.LU R191, [R1+0xdbc] ;  /* 0x000dbc0001bf7983 */ /* 0x000f260000300800 */
[----:B------:R-:W-:Y:S01]  /*46060*/  @P1 LOP3.LUT R245, R245, 0x800, RZ, 0xfc, !PT ;  /* 0x00000800f5f51812 */ /* 0x000fe200078efcff */
[----:B------:R-:W4:Y:S01]  /*46070*/  LDL.LU R190, [R1+0xdb4] ;  /* 0x000db40001be7983 */ /* 0x000f220000300800 */
[----:B------:R-:W-:Y:S01]  /*46080*/  ISETP.GE.AND P1, PT, R66, UR29, PT ;  /* 0x0000001d42007c0c */ /* 0x000fe2000bf26270 */
[----:B------:R-:W-:-:S03]  /*46090*/  ULDC.64 UR28, c[0x0][0x228] ;  /* 0x00008a00001c7ab9 */ /* 0x000fc60000000a00 */
[----:B------:R-:W-:Y:S02]  /*460a0*/  ISETP.LT.AND P3, PT, R3, UR36, !P1 ;  /* 0x0000002403007c0c */ /* 0x000fe4000cf61270 */
[----:B------:R-:W-:Y:S01]  /*460b0*/  ISETP.LT.AND P2, PT, R2, UR60, !P1 ;  /* 0x0000003c02007c0c */ /* 0x000fe2000cf41270 */
[----:B0-----:R-:W-:Y:S01]  /*460c0*/  VIADD R188, R0, 0x12 ;  /* 0x0000001200bc7836 */ /* 0x001fe20000000000 */
        /* <DEDUP_REMOVED lines=45> */
[----:B------:R-:W-:-:S11]  /*463a0*/  LOP3.LUT R245, R245, 0xfffffffe, RZ, 0xc0, !PT ;  /* 0xfffffffef5f57812 */ /* 0x000fd600078ec0ff */
[----:B------:R-:W-:Y:S02]  /*463b0*/  @P1 LOP3.LUT R246, R246, 0x80000000, RZ, 0xfc, !PT ;  /* 0x80000000f6f61812 */ /* 0x000fe400078efcff */
[----:B------:R-:W-:Y:S01]  /*463c0*/  ISETP.GE.AND P1, PT, R60, UR37, PT ;  /* 0x000000253c007c0c */ /* 0x000fe2000bf26270 */
[----:B------:R-:W-:Y:S01]  /*463d0*/  ULDC.64 UR36, c[0x0][0x228] ;  /* 0x00008a0000247ab9 */ /* 0x000fe20000000a00 */
        /* <DEDUP_REMOVED lines=20> */
[----:B------:R-:W-:Y:S02]  /*46520*/  LOP3.LUT R246, R246, 0xfbffffff, RZ, 0xc0, !PT ;  /* 0xfbfffffff6f67812 */ /* 0x000fe400078ec0ff */
[----:B------:R-:W-:Y:S01]  /*46530*/  ISETP.GE.AND P1, PT, R57, UR33, PT ;  /* 0x0000002139007c0c */ /* 0x000fe2000bf26270 */
[----:B------:R-:W-:-:S06]  /*46540*/  ULDC.64 UR32, c[0x0][0x228] ;  /* 0x00008a0000207ab9 */ /* 0x000fcc0000000a00 */
[----:B------:R-:W-:Y:S02]  /*46550*/  @P3 LOP3.LUT R246, R246, 0x4000000, RZ, 0xfc, !PT ;  /* 0x04000000f6f63812 */ /* 0x000fe400078efcff */
[----:B------:R-:W-:Y:S02]  /*46560*/  ISETP.LT.AND P3, PT, R3, UR24, !P1 ;  /* 0x0000001803007c0c */ /* 0x000fe4000cf61270 */
        /* <DEDUP_REMOVED lines=53> */
[----:B------:R-:W-:-:S04]  /*468c0*/  LOP3.LUT R246, R246, 0xffffefff, RZ, 0xc0, !PT ;  /* 0xffffeffff6f67812 */ /* 0x000fc800078ec0ff */
[----:B------:R-:W-:Y:S02]  /*468d0*/  @P3 LOP3.LUT R246, R246, 0x1000, RZ, 0xfc, !PT ;  /* 0x00001000f6f63812 */ /* 0x000fe400078efcff */
[----:B------:R-:W-:Y:S01]  /*468e0*/  ISETP.GE.AND P1, PT, R50, UR33, PT ;  /* 0x0000002132007c0c */ /* 0x000fe2000bf26270 */
[----:B------:R-:W-:Y:S01]  /*468f0*/  ULDC.64 UR32, c[0x0][0x228] ;  /* 0x00008a0000207ab9 */ /* 0x000fe20000000a00 */
        /* <DEDUP_REMOVED lines=48> */
[----:B------:R-:W-:-:S11]  /*46c00*/  LOP3.LUT R246, R246, 0xfffffffe, RZ, 0xc0, !PT ;  /* 0xfffffffef6f67812 */ /* 0x000fd600078ec0ff */
[----:B------:R-:W-:Y:S02]  /*46c10*/  @P1 LOP3.LUT R247, R247, 0x80000000, RZ, 0xfc, !PT ;  /* 0x80000000f7f71812 */ /* 0x000fe400078efcff */
[----:B------:R-:W-:Y:S01]  /*46c20*/  ISETP.GE.AND P1, PT, R44, UR25, PT ;  /* 0x000000192c007c0c */ /* 0x000fe2000bf26270 */
[----:B------:R-:W-:-:S03]  /*46c30*/  ULDC.64 UR24, c[0x0][0x228] ;  /* 0x00008a0000187ab9 */ /* 0x000fc60000000a00 */
[----:B------:R-:W-:Y:S02]  /*46c40*/  ISETP.LT.AND P3, PT, R3, UR10, !P1 ;  /* 0x0000000a03007c0c */ /* 0x000fe4000cf61270 */
[----:B------:R-:W-:Y:S02]  /*46c50*/  @P2 LOP3.LUT R246, R246, 0x1, RZ, 0xfc, !PT ;  /* 0x00000001f6f62812 */ /* 0x000fe400078efcff */
[----:B------:R-:W-:Y:S02]  /*46c60*/  ISETP.LT.AND P2, PT, R2, UR14, !P1 ;  /* 0x0000000e02007c0c */ /* 0x000fe4000cf41270 */
[----:B------:R-:W-:Y:S02]  /*46c70*/  LOP3.LUT R247, R247, 0xbfffffff, RZ, 0xc0, !PT ;  /* 0xbffffffff7f77812 */ /* 0x000fe400078ec0ff */
[----:B------:R-:W-:Y:S01]  /*46c80*/  ISETP.GE.AND P1, PT, R43, UR33, PT ;  /* 0x000000212b007c0c */ /* 0x000fe2000bf26270 */
[----:B------:R-:W-:-:S04]  /*46c90*/  ULDC.64 UR32, c[0x0][0x228] ;  /* 0x00008a0000207ab9 */ /* 0x000fc80000000a00 */
        /* <DEDUP_REMOVED lines=134> */
[----:B------:R-:W-:Y:S01]  /*47500*/  ISETP.LT.AND P2, PT, R2, UR54, !P1 ;  /* 0x0000003602007c0c */ /* 0x000fe2000cf41270 */
[----:B------:R-:W-:Y:S01]  /*47510*/  ULDC UR54, c[0x0][0x228] ;  /* 0x00008a0000367ab9 */ /* 0x000fe20000000800 */
        /* <DEDUP_REMOVED lines=80> */
[----:B------:R-:W-:-:S04]  /*47a20*/  LOP3.LUT R248, R248, 0xfffff7ff, RZ, 0xc0, !PT ;  /* 0xfffff7fff8f87812 */ /* 0x000fc800078ec0ff */
[----:B------:R-:W-:-:S05]  /*47a30*/  LOP3.LUT R248, R248, 0xffffefff, RZ, 0xc0, !PT ;  /* 0xffffeffff8f87812 */ /* 0x000fca00078ec0ff */
[----:B------:R-:W-:-:S04]  /*47a40*/  @P2 LOP3.LUT R248, R248, 0x1000, RZ, 0xfc, !PT ;  /* 0x00001000f8f82812 */ /* 0x000fc800078efcff */
        /* <DEDUP_REMOVED lines=20> */
[----:B------:R-:W0:Y:S01]  /*47b90*/  S2R R192, SR_TID.X ;  /* 0x0000000000c07919 */ /* 0x000e220000002100 */
[----:B------:R-:W-:Y:S01]  /*47ba0*/  LOP3.LUT R248, R248, 0xffffffbf, RZ, 0xc0, !PT ;  /* 0xffffffbff8f87812 */ /* 0x000fe200078ec0ff */
[----:B------:R-:W-:Y:S01]  /*47bb0*/  ULDC.64 UR36, c[0x0][0x228] ;  /* 0x00008a0000247ab9 */ /* 0x000fe20000000a00 */
[----:B------:R-:W-:Y:S01]  /*47bc0*/  ISETP.LT.AND P3, PT, R3, UR40, !P1 ;  /* 0x0000002803007c0c */ /* 0x000fe2000cf61270 */
[----:B------:R-:W-:Y:S01]  /*47bd0*/  ULDC UR40, c[0x0][0x228] ;  /* 0x00008a0000287ab9 */ /* 0x000fe20000000800 */
[----:B------:R-:W-:Y:S02]  /*47be0*/  ISETP.LT.AND P2, PT, R2, UR54, !P1 ;  /* 0x0000003602007c0c */ /* 0x000fe4000cf41270 */
[----:B------:R-:W-:Y:S01]  /*47bf0*/  ISETP.GE.AND P1, PT, R15, UR35, PT ;  /* 0x000000230f007c0c */ /* 0x000fe2000bf26270 */
[----:B------:R-:W-:Y:S01]  /*47c00*/  VIADD R11, R0, 0x4 ;  /* 0x00000004000b7836 */ /* 0x000fe20000000000 */
[----:B--2---:R-:W-:Y:S01]  /*47c10*/  R2UR UR59, R189 ;  /* 0x00000000bd3b72ca */ /* 0x004fe200000e0000 */
[----:B------:R-:W-:Y:S01]  /*47c20*/  ULDC.64 UR34, c[0x0][0x228] ;  /* 0x00008a0000227ab9 */ /* 0x000fe20000000a00 */
[----:B------:R-:W2:Y:S05]  /*47c30*/  LDL.LU R189, [R1+0xdac] ;  /* 0x000dac0001bd7983 */ /* 0x000eaa0000300800 */
[----:B------:R-:W-:-:S04]  /*47c40*/  @P3 LOP3.LUT R248, R248, 0x40, RZ, 0xfc, !PT ;  /* 0x00000040f8f83812 */ /* 0x000fc800078efcff */
[----:B------:R-:W-:-:S04]  /*47c50*/  LOP3.LUT R248, R248, 0xffffffdf, RZ, 0xc0, !PT ;  /* 0xffffffdff8f87812 */ /* 0x000fc800078ec0ff */
[----:B------:R-:W-:Y:S02]  /*47c60*/  @P2 LOP3.LUT R248, R248, 0x20, RZ, 0xfc, !PT ;  /* 0x00000020f8f82812 */ /* 0x000fe400078efcff */
        /* <DEDUP_REMOVED lines=13> */
[----:B------:R-:W-:Y:S02]  /*47d40*/  LOP3.LUT R248, R248, 0xfffffffb, RZ, 0xc0, !PT ;  /* 0xfffffffbf8f87812 */ /* 0x000fe400078ec0ff */
[----:B------:R-:W-:Y:S02]  /*47d50*/  ISETP.GE.AND P1, PT, R12, UR39, PT ;  /* 0x000000270c007c0c */ /* 0x000fe4000bf26270 */
[----:B---3--:R-:W-:Y:S01]  /*47d60*/  R2UR UR4, R14 ;  /* 0x000000000e0472ca */ /* 0x008fe200000e0000 */
[----:B0-----:R-:W-:Y:S02]  /*47d70*/  IMAD.SHL.U32 R194, R192, 0x10, RZ ;  /* 0x00000010c0c27824 */ /* 0x001fe400078e00ff */
[----:B------:R-:W-:-:S02]  /*47d80*/  VIADD R8, R0, 0x11 ;  /* 0x0000001100087836 */ /* 0x000fc40000000000 */
[----:B------:R-:W-:Y:S01]  /*47d90*/  VIADD R9, R0, 0x12 ;  /* 0x0000001200097836 */ /* 0x000fe20000000000 */
[----:B------:R-:W-:Y:S01]  /*47da0*/  @P3 LOP3.LUT R248, R248, 0x4, RZ, 0xfc, !PT ;  /* 0x00000004f8f83812 */ /* 0x000fe200078efcff */
[----:B------:R-:W-:Y:S02]  /*47db0*/  IMAD.SHL.U32 R193, R192, 0x40, RZ ;  /* 0x00000040c0c17824 */ /* 0x000fe400078e00ff */
[----:B------:R-:W-:Y:S01]  /*47dc0*/  VIADD R10, R0, 0x3 ;  /* 0x00000003000a7836 */ /* 0x000fe20000000000 */
[----:B------:R-:W-:Y:S01]  /*47dd0*/  LOP3.LUT R248, R248, 0xfffffffd, RZ, 0xc0, !PT ;  /* 0xfffffffdf8f87812 */ /* 0x000fe200078ec0ff */
[----:B------:R-:W-:Y:S01]  /*47de0*/  IMAD.SHL.U32 R15, R192, 0x8, RZ ;  /* 0x00000008c00f7824 */ /* 0x000fe200078e00ff */
[----:B------:R-:W-:Y:S01]  /*47df0*/  ISETP.GE.AND P6, PT, R0, UR33, PT ;  /* 0x0000002100007c0c */ /* 0x000fe2000bfc6270 */
[----:B------:R-:W-:Y:S01]  /*47e00*/  ULDC.64 UR38, c[0x0][0x228] ;  /* 0x00008a0000267ab9 */ /* 0x000fe20000000a00 */
[----:B------:R-:W-:Y:S02]  /*47e10*/  @P2 LOP3.LUT R248, R248, 0x2, RZ, 0xfc, !PT ;  /* 0x00000002f8f82812 */ /* 0x000fe400078efcff */
[----:B------:R-:W-:Y:S01]  /*47e20*/  ISETP.LT.AND P2, PT, R3, UR22, !P1 ;  /* 0x0000001603007c0c */ /* 0x000fe2000cf41270 */
[----:B------:R-:W-:Y:S01]  /*47e30*/  ULDC UR22, c[0x0][0x228] ;  /* 0x00008a0000167ab9 */ /* 0x000fe20000000800 */
[----:B------:R-:W-:Y:S01]  /*47e40*/  ISETP.LT.AND P1, PT, R2, UR56, !P1 ;  /* 0x0000003802007c0c */ /* 0x000fe2000cf21270 */
[----:B------:R-:W-:Y:S01]  /*47e50*/  VIADD R8, R0, 0xf ;  /* 0x0000000f00087836 */ /* 0x000fe20000000000 */
[----:B------:R-:W-:Y:S01]  /*47e60*/  LOP3.LUT R248, R248, 0xfffffffe, RZ, 0xc0, !PT ;  /* 0xfffffffef8f87812 */ /* 0x000fe200078ec0ff */
[----:B------:R-:W-:Y:S01]  /*47e70*/  VIADD R9, R0, 0x10 ;  /* 0x0000001000097836 */ /* 0x000fe20000000000 */
[----:B------:R-:W-:Y:S01]  /*47e80*/  LOP3.LUT R194, R194, 0xf0, RZ, 0xc0, !PT ;  /* 0x000000f0c2c27812 */ /* 0x000fe200078ec0ff */
[----:B------:R-:W-:-:S08]  /*47e90*/  ULDC.64 UR56, c[0x0][0x228] ;  /* 0x00008a0000387ab9 */ /* 0x000fd00000000a00 */
[----:B------:R-:W-:Y:S02]  /*47ea0*/  @P1 LOP3.LUT R249, R249, 0x80000000, RZ, 0xfc, !PT ;  /* 0x80000000f9f91812 */ /* 0x000fe400078efcff */
[----:B------:R-:W-:Y:S02]  /*47eb0*/  ISETP.GE.AND P1, PT, R188, UR9, PT ;  /* 0x00000009bc007c0c */ /* 0x000fe4000bf26270 */
[----:B------:R-:W-:Y:S02]  /*47ec0*/  @P2 LOP3.LUT R248, R248, 0x1, RZ, 0xfc, !PT ;  /* 0x00000001f8f82812 */ /* 0x000fe400078efcff */
[----:B------:R-:W-:Y:S01]  /*47ed0*/  LOP3.LUT R249, R249, 0xbfffffff, RZ, 0xc0, !PT ;  /* 0xbffffffff9f97812 */ /* 0x000fe200078ec0ff */
[C---:B------:R-:W-:Y:S01]  /*47ee0*/  VIADD R188, R0.reuse, 0x11 ;  /* 0x0000001100bc7836 */ /* 0x040fe20000000000 */
[----:B------:R-:W-:Y:S01]  /*47ef0*/  ISETP.LT.AND P3, PT, R3, UR44, !P1 ;  /* 0x0000002c03007c0c */ /* 0x000fe2000cf61270 */
[----:B------:R-:W-:Y:S01]  /*47f00*/  VIADD R8, R0, 0xd ;  /* 0x0000000d00087836 */ /* 0x000fe20000000000 */
[----:B------:R-:W-:Y:S01]  /*47f10*/  ISETP.LT.AND P2, PT, R2, UR61, !P1 ;  /* 0x0000003d02007c0c */ /* 0x000fe2000cf41270 */
[----:B------:R-:W-:Y:S01]  /*47f20*/  VIADD R9, R0, 0xe ;  /* 0x0000000e00097836 */ /* 0x000fe20000000000 */
[----:B------:R-:W-:Y:S01]  /*47f30*/  ISETP.GE.AND P1, PT, R188, UR27, PT ;  /* 0x0000001bbc007c0c */ /* 0x000fe2000bf26270 */
[----:B------:R-:W-:-:S08]  /*47f40*/  ULDC.64 UR8, c[0x0][0x228] ;  /* 0x00008a0000087ab9 */ /* 0x000fd00000000a00 */
[----:B------:R-:W-:Y:S01]  /*47f50*/  @P3 LOP3.LUT R249, R249, 0x40000000, RZ, 0xfc, !PT ;  /* 0x40000000f9f93812 */ /* 0x000fe200078efcff */
[C---:B------:R-:W-:Y:S01]  /*47f60*/  VIADD R188, R0.reuse, 0x10 ;  /* 0x0000001000bc7836 */ /* 0x040fe20000000000 */
[----:B------:R-:W-:Y:S01]  /*47f70*/  LOP3.LUT R193, R193, 0x400, RZ, 0xc0, !PT ;  /* 0x00000400c1c17812 */ /* 0x000fe200078ec0ff */
[C---:B------:R-:W-:Y:S01]  /*47f80*/  VIADD R8, R0.reuse, 0xb ;  /* 0x0000000b00087836 */ /* 0x040fe20000000000 */
[----:B------:R-:W-:Y:S01]  /*47f90*/  LOP3.LUT R249, R249, 0xdfffffff, RZ, 0xc0, !PT ;  /* 0xdffffffff9f97812 */ /* 0x000fe200078ec0ff */
[----:B------:R-:W-:Y:S01]  /*47fa0*/  VIADD R9, R0, 0xc ;  /* 0x0000000c00097836 */ /* 0x000fe20000000000 */
[----:B------:R-:W-:Y:S02]  /*47fb0*/  ULDC.64 UR26, c[0x0][0x228] ;  /* 0x00008a00001a7ab9 */ /* 0x000fe40000000a00 */
[----:B------:R-:W-:Y:S02]  /*47fc0*/  @P2 LOP3.LUT R249, R249, 0x20000000, RZ, 0xfc, !PT ;  /* 0x20000000f9f92812 */ /* 0x000fe400078efcff */
[----:B------:R-:W-:-:S02]  /*47fd0*/  ISETP.LT.AND P2, PT, R3, UR28, !P1 ;  /* 0x0000001c03007c0c */ /* 0x000fc4000cf41270 */
[----:B------:R-:W-:Y:S01]  /*47fe0*/  ISETP.LT.AND P1, PT, R2, UR60, !P1 ;  /* 0x0000003c02007c0c */ /* 0x000fe2000cf21270 */
[C---:B------:R-:W-:Y:S01]  /*47ff0*/  VIADD R8, R0.reuse, 0x9 ;  /* 0x0000000900087836 */ /* 0x040fe20000000000 */
[----:B------:R-:W-:Y:S01]  /*48000*/  LOP3.LUT R249, R249, 0xefffffff, RZ, 0xc0, !PT ;  /* 0xeffffffff9f97812 */ /* 0x000fe200078ec0ff */
[----:B------:R-:W-:Y:S01]  /*48010*/  VIADD R9, R0, 0xa ;  /* 0x0000000a00097836 */ /* 0x000fe20000000000 */
[----:B------:R-:W-:Y:S01]  /*48020*/  IADD3 R237, R193, UR4, R194 ;  /* 0x00000004c1ed7c10 */ /* 0x000fe2000fffe0c2 */
[----:B------:R-:W-:-:S06]  /*48030*/  ULDC.64 UR60, c[0x0][0x228] ;  /* 0x00008a00003c7ab9 */ /* 0x000fcc0000000a00 */
[----:B------:R-:W-:-:S04]  /*48040*/  @P2 LOP3.LUT R249, R249, 0x10000000, RZ, 0xfc, !PT ;  /* 0x10000000f9f92812 */ /* 0x000fc800078efcff */
[----:B------:R-:W-:-:S04]  /*48050*/  LOP3.LUT R249, R249, 0xf7ffffff, RZ, 0xc0, !PT ;  /* 0xf7fffffff9f97812 */ /* 0x000fc800078ec0ff */
[----:B------:R-:W-:Y:S02]  /*48060*/  @P1 LOP3.LUT R249, R249, 0x8000000, RZ, 0xfc, !PT ;  /* 0x08000000f9f91812 */ /* 0x000fe400078efcff */
[----:B------:R-:W-:-:S04]  /*48070*/  ISETP.GE.AND P1, PT, R188, UR41, PT ;  /* 0x00000029bc007c0c */ /* 0x000fc8000bf26270 */
[----:B------:R-:W-:Y:S02]  /*48080*/  ISETP.LT.AND P2, PT, R3, UR12, !P1 ;  /* 0x0000000c03007c0c */ /* 0x000fe4000cf41270 */
[----:B------:R-:W-:Y:S02]  /*48090*/  ISETP.LT.AND P1, PT, R2, UR40, !P1 ;  /* 0x0000002802007c0c */ /* 0x000fe4000cf21270 */
[----:B------:R-:W-:Y:S01]  /*480a0*/  LOP3.LUT R249, R249, 0xfbffffff, RZ, 0xc0, !PT ;  /* 0xfbfffffff9f97812 */ /* 0x000fe200078ec0ff */
[----:B------:R-:W-:Y:S01]  /*480b0*/  VIADD R188, R0, 0xf ;  /* 0x0000000f00bc7836 */ /* 0x000fe20000000000 */
[----:B------:R-:W-:-:S07]  /*480c0*/  ULDC.64 UR40, c[0x0][0x228] ;  /* 0x00008a0000287ab9 */ /* 0x000fce0000000a00 */
        /* <DEDUP_REMOVED lines=13> */
[----:B------:R-:W-:Y:S01]  /*481a0*/  ISETP.LT.AND P3, PT, R3, UR16, !P1 ;  /* 0x0000001003007c0c */ /* 0x000fe2000cf61270 */
[----:B------:R-:W-:Y:S01]  /*481b0*/  VIADD R188, R0, 0xd ;  /* 0x0000000d00bc7836 */ /* 0x000fe20000000000 */
[----:B------:R-:W-:Y:S01]  /*481c0*/  ISETP.LT.AND P2, PT, R2, UR22, !P1 ;  /* 0x0000001602007c0c */ /* 0x000fe2000cf41270 */
[----:B------:R-:W-:Y:S01]  /*481d0*/  ULDC UR22, c[0x0][0x228] ;  /* 0x00008a0000167ab9 */ /* 0x000fe20000000800 */
[----:B------:R-:W-:Y:S02]  /*481e0*/  LOP3.LUT R249, R249, 0xffbfffff, RZ, 0xc0, !PT ;  /* 0xffbffffff9f97812 */ /* 0x000fe400078ec0ff */
[----:B------:R-:W-:-:S07]  /*481f0*/  ISETP.GE.AND P1, PT, R188, UR23, PT ;  /* 0x00000017bc007c0c */ /* 0x000fce000bf26270 */
[----:B------:R-:W-:Y:S02]  /*48200*/  @P3 LOP3.LUT R249, R249, 0x400000, RZ, 0xfc, !PT ;  /* 0x00400000f9f93812 */ /* 0x000fe400078efcff */
[----:B------:R-:W-:Y:S02]  /*48210*/  ISETP.LT.AND P3, PT, R3, UR48, !P1 ;  /* 0x0000003003007c0c */ /* 0x000fe4000cf61270 */
[----:B------:R-:W-:Y:S01]  /*48220*/  LOP3.LUT R249, R249, 0xffdfffff, RZ, 0xc0, !PT ;  /* 0xffdffffff9f97812 */ /* 0x000fe200078ec0ff */
[----:B------:R-:W-:-:S03]  /*48230*/  VIADD R188, R0, 0xc ;  /* 0x0000000c00bc7836 */ /* 0x000fc60000000000 */
[----:B------:R-:W-:Y:S02]  /*48240*/  @P2 LOP3.LUT R249, R249, 0x200000, RZ, 0xfc, !PT ;  /* 0x00200000f9f92812 */ /* 0x000fe400078efcff */
[----:B------:R-:W-:Y:S01]  /*48250*/  ISETP.LT.AND P2, PT, R2, UR10, !P1 ;  /* 0x0000000a02007c0c */ /* 0x000fe2000cf41270 */
[----:B------:R-:W-:Y:S01]  /*48260*/  ULDC UR10, c[0x0][0x228] ;  /* 0x00008a00000a7ab9 */ /* 0x000fe20000000800 */
[----:B------:R-:W-:Y:S02]  /*48270*/  LOP3.LUT R249, R249, 0xffefffff, RZ, 0xc0, !PT ;  /* 0xffeffffff9f97812 */ /* 0x000fe400078ec0ff */
[----:B------:R-:W-:Y:S02]  /*48280*/  ISETP.GE.AND P1, PT, R188, UR45, PT ;  /* 0x0000002dbc007c0c */ /* 0x000fe4000bf26270 */
[----:B------:R-:W-:Y:S02]  /*48290*/  @P3 LOP3.LUT R249, R249, 0x100000, RZ, 0xfc, !PT ;  /* 0x00100000f9f93812 */ /* 0x000fe400078efcff */
[----:B------:R-:W-:-:S02]  /*482a0*/  ISETP.LT.AND P3, PT, R3, UR24, !P1 ;  /* 0x0000001803007c0c */ /* 0x000fc4000cf61270 */
[----:B------:R-:W-:Y:S01]  /*482b0*/  LOP3.LUT R249, R249, 0xfff7ffff, RZ, 0xc0, !PT ;  /* 0xfff7fffff9f97812 */ /* 0x000fe200078ec0ff */
[----:B------:R-:W-:-:S03]  /*482c0*/  VIADD R188, R0, 0xb ;  /* 0x0000000b00bc7836 */ /* 0x000fc60000000000 */
[----:B------:R-:W-:Y:S02]  /*482d0*/  @P2 LOP3.LUT R249, R249, 0x80000, RZ, 0xfc, !PT ;  /* 0x00080000f9f92812 */ /* 0x000fe400078efcff */
[----:B------:R-:W-:Y:S01]  /*482e0*/  ISETP.LT.AND P2, PT, R2, UR22, !P1 ;  /* 0x0000001602007c0c */ /* 0x000fe2000cf41270 */
[----:B------:R-:W-:Y:S01]  /*482f0*/  ULDC UR22, c[0x0][0x228] ;  /* 0x00008a0000167ab9 */ /* 0x000fe20000000800 */
[----:B------:R-:W-:Y:S02]  /*48300*/  LOP3.LUT R249, R249, 0xfffbffff, RZ, 0xc0, !PT ;  /* 0xfffbfffff9f97812 */ /* 0x000fe400078ec0ff */
[----:B------:R-:W-:Y:S02]  /*48310*/  ISETP.GE.AND P1, PT, R188, UR29, PT ;  /* 0x0000001dbc007c0c */ /* 0x000fe4000bf26270 */
[----:B------:R-:W-:Y:S01]  /*48320*/  @P3 LOP3.LUT R249, R249, 0x40000, RZ, 0xfc, !PT ;  /* 0x00040000f9f93812 */ /* 0x000fe200078efcff */
[C---:B------:R-:W-:Y:S01]  /*48330*/  VIADD R188, R0.reuse, 0xa ;  /* 0x0000000a00bc7836 */ /* 0x040fe20000000000 */
[----:B------:R-:W-:Y:S01]  /*48340*/  ISETP.LT.AND P3, PT, R3, UR30, !P1 ;  /* 0x0000001e03007c0c */ /* 0x000fe2000cf61270 */
[C---:B------:R-:W-:Y:S01]  /*48350*/  VIADD R8, R0.reuse, 0x7 ;  /* 0x0000000700087836 */ /* 0x040fe20000000000 */
[----:B------:R-:W-:Y:S01]  /*48360*/  LOP3.LUT R249, R249, 0xfffdffff, RZ, 0xc0, !PT ;  /* 0xfffdfffff9f97812 */ /* 0x000fe200078ec0ff */
[----:B------:R-:W-:Y:S01]  /*48370*/  VIADD R9, R0, 0x8 ;  /* 0x0000000800097836 */ /* 0x000fe20000000000 */
[----:B------:R-:W-:Y:S01]  /*48380*/  ISETP.LT.AND P6, PT, R3, UR18, !P6 ;  /* 0x0000001203007c0c */ /* 0x000fe2000f7c1270 */
[----:B------:R-:W0:Y:S01]  /*48390*/  S2R R14, SR_TID.X ;  /* 0x00000000000e7919 */ /* 0x000e220000002100 */
[----:B------:R-:W-:Y:S01]  /*483a0*/  @P2 LOP3.LUT R249, R249, 0x20000, RZ, 0xfc, !PT ;  /* 0x00020000f9f92812 */ /* 0x000fe200078efcff */
[----:B------:R-:W-:Y:S01]  /*483b0*/  ULDC.64 UR28, c[0x0][0x228] ;  /* 0x00008a00001c7ab9 */ /* 0x000fe20000000a00 */
[----:B------:R-:W-:Y:S01]  /*483c0*/  ISETP.LT.AND P2, PT, R2, UR10, !P1 ;  /* 0x0000000a02007c0c */ /* 0x000fe2000cf41270 */
[----:B------:R-:W-:Y:S01]  /*483d0*/  ULDC UR10, c[0x0][0x228] ;  /* 0x00008a00000a7ab9 */ /* 0x000fe20000000800 */
[----:B------:R-:W-:-:S04]  /*483e0*/  LOP3.LUT R249, R249, 0xfffeffff, RZ, 0xc0, !PT ;  /* 0xfffefffff9f97812 */ /* 0x000fc800078ec0ff */
[----:B------:R-:W-:Y:S02]  /*483f0*/  @P3 LOP3.LUT R249, R249, 0x10000, RZ, 0xfc, !PT ;  /* 0x00010000f9f93812 */ /* 0x000fe400078efcff */
[----:B------:R-:W-:Y:S02]  /*48400*/  ISETP.GE.AND P1, PT, R188, UR13, PT ;  /* 0x0000000dbc007c0c */ /* 0x000fe4000bf26270 */
        /* <DEDUP_REMOVED lines=9> */
[----:B------:R-:W-:Y:S01]  /*484a0*/  ISETP.GE.AND P1, PT, R188, UR47, PT ;  /* 0x0000002fbc007c0c */ /* 0x000fe2000bf26270 */
[----:B------:R-:W-:-:S06]  /*484b0*/  ULDC.64 UR22, c[0x0][0x228] ;  /* 0x00008a0000167ab9 */ /* 0x000fcc0000000a00 */
[----:B------:R-:W-:Y:S02]  /*484c0*/  @P2 LOP3.LUT R249, R249, 0x4000, RZ, 0xfc, !PT ;  /* 0x00004000f9f92812 */ /* 0x000fe400078efcff */
[----:B------:R-:W-:Y:S02]  /*484d0*/  ISETP.LT.AND P2, PT, R3, UR14, !P1 ;  /* 0x0000000e03007c0c */ /* 0x000fe4000cf41270 */
[----:B------:R-:W-:Y:S01]  /*484e0*/  LOP3.LUT R249, R249, 0xffffdfff, RZ, 0xc0, !PT ;  /* 0xffffdffff9f97812 */ /* 0x000fe200078ec0ff */
[----:B------:R-:W-:-:S03]  /*484f0*/  VIADD R188, R0, 0x8 ;  /* 0x0000000800bc7836 */ /* 0x000fc60000000000 */
[----:B------:R-:W-:Y:S02]  /*48500*/  @P3 LOP3.LUT R249, R249, 0x2000, RZ, 0xfc, !PT ;  /* 0x00002000f9f93812 */ /* 0x000fe400078efcff */
[----:B------:R-:W-:Y:S01]  /*48510*/  ISETP.LT.AND P3, PT, R2, UR10, !P1 ;  /* 0x0000000a02007c0c */ /* 0x000fe2000cf61270 */
[C---:B------:R-:W-:Y:S01]  /*48520*/  VIADD R8, R0.reuse, 0x1 ;  /* 0x0000000100087836 */ /* 0x040fe20000000000 */
[----:B------:R-:W-:Y:S01]  /*48530*/  LOP3.LUT R249, R249, 0xffffefff, RZ, 0xc0, !PT ;  /* 0xffffeffff9f97812 */ /* 0x000fe200078ec0ff */
[----:B------:R-:W-:Y:S01]  /*48540*/  VIADD R9, R0, 0x2 ;  /* 0x0000000200097836 */ /* 0x000fe20000000000 */
[----:B------:R-:W-:Y:S01]  /*48550*/  ISETP.GE.AND P1, PT, R188, UR17, PT ;  /* 0x00000011bc007c0c */ /* 0x000fe2000bf26270 */
[----:B------:R-:W-:Y:S01]  /*48560*/  ULDC.64 UR10, c[0x0][0x228] ;  /* 0x00008a00000a7ab9 */ /* 0x000fe20000000a00 */
[----:B------:R-:W-:Y:S01]  /*48570*/  @P2 LOP3.LUT R249, R249, 0x1000, RZ, 0xfc, !PT ;  /* 0x00001000f9f92812 */ /* 0x000fe200078efcff */
[----:B------:R-:W-:Y:S01]  /*48580*/  VIADD R188, R0, 0x7 ;  /* 0x0000000700bc7836 */ /* 0x000fe20000000000 */
[----:B------:R-:W-:Y:S01]  /*48590*/  ISETP.LT.AND P2, PT, R3, UR20, !P1 ;  /* 0x0000001403007c0c */ /* 0x000fe2000cf41270 */
[----:B------:R-:W-:Y:S01]  /*485a0*/  ULDC.64 UR16, c[0x0][0x228] ;  /* 0x00008a0000107ab9 */ /* 0x000fe20000000a00 */
[----:B------:R-:W-:-:S04]  /*485b0*/  LOP3.LUT R249, R249, 0xfffff7ff, RZ, 0xc0, !PT ;  /* 0xfffff7fff9f97812 */ /* 0x000fc800078ec0ff */
[----:B------:R-:W-:Y:S02]  /*485c0*/  @P3 LOP3.LUT R249, R249, 0x800, RZ, 0xfc, !PT ;  /* 0x00000800f9f93812 */ /* 0x000fe400078efcff */
[----:B------:R-:W-:Y:S02]  /*485d0*/  ISETP.LT.AND P3, PT, R2, UR43, !P1 ;  /* 0x0000002b02007c0c */ /* 0x000fe4000cf61270 */
[----:B------:R-:W-:Y:S02]  /*485e0*/  LOP3.LUT R249, R249, 0xfffffbff, RZ, 0xc0, !PT ;  /* 0xfffffbfff9f97812 */ /* 0x000fe400078ec0ff */
[----:B------:R-:W-:Y:S02]  /*485f0*/  ISETP.GE.AND P1, PT, R188, UR49, PT ;  /* 0x00000031bc007c0c */ /* 0x000fe4000bf26270 */
[----:B------:R-:W-:Y:S02]  /*48600*/  @P2 LOP3.LUT R249, R249, 0x400, RZ, 0xfc, !PT ;  /* 0x00000400f9f92812 */ /* 0x000fe400078efcff */
[----:B------:R-:W-:-:S02]  /*48610*/  ISETP.LT.AND P2, PT, R3, UR52, !P1 ;  /* 0x0000003403007c0c */ /* 0x000fc4000cf41270 */
[----:B------:R-:W-:-:S04]  /*48620*/  LOP3.LUT R249, R249, 0xfffffdff, RZ, 0xc0, !PT ;  /* 0xfffffdfff9f97812 */ /* 0x000fc800078ec0ff */
[----:B------:R-:W-:Y:S02]  /*48630*/  @P3 LOP3.LUT R249, R249, 0x200, RZ, 0xfc, !PT ;  /* 0x00000200f9f93812 */ /* 0x000fe400078efcff */
[----:B------:R-:W-:Y:S02]  /*48640*/  ISETP.LT.AND P3, PT, R2, UR5, !P1 ;  /* 0x0000000502007c0c */ /* 0x000fe4000cf61270 */
[----:B------:R-:W-:Y:S01]  /*48650*/  LOP3.LUT R249, R249, 0xfffffeff, RZ, 0xc0, !PT ;  /* 0xfffffefff9f97812 */ /* 0x000fe200078ec0ff */
[----:B------:R-:W-:-:S03]  /*48660*/  VIADD R188, R0, 0x6 ;  /* 0x0000000600bc7836 */ /* 0x000fc60000000000 */
[----:B------:R-:W-:Y:S02]  /*48670*/  @P2 LOP3.LUT R249, R249, 0x100, RZ, 0xfc, !PT ;  /* 0x00000100f9f92812 */ /* 0x000fe400078efcff */
[----:B------:R-:W-:Y:S01]  /*48680*/  ISETP.GE.AND P1, PT, R188, UR25, PT ;  /* 0x00000019bc007c0c */ /* 0x000fe2000bf26270 */
[----:B------:R-:W-:Y:S01]  /*48690*/  VIADD R188, R0, 0x5 ;  /* 0x0000000500bc7836 */ /* 0x000fe20000000000 */
[----:B------:R-:W-:Y:S01]  /*486a0*/  LOP3.LUT R249, R249, 0xffffff7f, RZ, 0xc0, !PT ;  /* 0xffffff7ff9f97812 */ /* 0x000fe200078ec0ff */
[----:B------:R-:W-:Y:S01]  /*486b0*/  ULDC.64 UR24, c[0x0][0x228] ;  /* 0x00008a0000187ab9 */ /* 0x000fe20000000a00 */
[----:B------:R-:W-:Y:S02]  /*486c0*/  ISETP.LT.AND P2, PT, R2, UR42, !P1 ;  /* 0x0000002a02007c0c */ /* 0x000fe4000cf41270 */
[----:B------:R-:W-:Y:S02]  /*486d0*/  @P3 LOP3.LUT R249, R249, 0x80, RZ, 0xfc, !PT ;  /* 0x00000080f9f93812 */ /* 0x000fe400078efcff */
[----:B------:R-:W-:-:S02]  /*486e0*/  ISETP.LT.AND P3, PT, R3, UR32, !P1 ;  /* 0x0000002003007c0c */ /* 0x000fc4000cf61270 */
[----:B------:R-:W-:Y:S01]  /*486f0*/  ISETP.GE.AND P1, PT, R188, UR31, PT ;  /* 0x0000001fbc007c0c */ /* 0x000fe2000bf26270 */
[----:B------:R-:W-:Y:S01]  /*48700*/  ULDC.64 UR30, c[0x0][0x228] ;  /* 0x00008a00001e7ab9 */ /* 0x000fe20000000a00 */
[----:B------:R-:W3:Y:S01]  /*48710*/  LDL.LU R188, [R1+0xcf0] ;  /* 0x000cf00001bc7983 */ /* 0x000ee20000300800 */
[----:B------:R-:W-:-:S03]  /*48720*/  LOP3.LUT R249, R249, 0xffffffdf, RZ, 0xc0, !PT ;  /* 0xffffffdff9f97812 */ /* 0x000fc600078ec0ff */
[----:B------:R-:W3:Y:S01]  /*48730*/  LDL.LU R200, [R1+0xce8] ;  /* 0x000ce80001c87983 */ /* 0x000ee20000300800 */
[----:B------:R-:W-:Y:S02]  /*48740*/  @P2 LOP3.LUT R249, R249, 0x20, RZ, 0xfc, !PT ;  /* 0x00000020f9f92812 */ /* 0x000fe400078efcff */
[----:B------:R-:W-:Y:S01]  /*48750*/  ISETP.LT.AND P2, PT, R3, UR36, !P1 ;  /* 0x0000002403007c0c */ /* 0x000fe2000cf41270 */
[----:B------:R-:W3:Y:S01]  /*48760*/  LDL.LU R199, [R1+0xce4] ;  /* 0x000ce40001c77983 */ /* 0x000ee20000300800 */
[----:B------:R-:W-:-:S04]  /*48770*/  LOP3.LUT R249, R249, 0xffffffbf, RZ, 0xc0, !PT ;  /* 0xffffffbff9f97812 */ /* 0x000fc800078ec0ff */
[----:B------:R-:W-:Y:S02]  /*48780*/  @P3 LOP3.LUT R249, R249, 0x40, RZ, 0xfc, !PT ;  /* 0x00000040f9f93812 */ /* 0x000fe400078efcff */
[----:B------:R-:W-:Y:S02]  /*48790*/  ISETP.LT.AND P3, PT, R2, UR54, !P1 ;  /* 0x0000003602007c0c */ /* 0x000fe4000cf61270 */
[----:B------:R-:W-:Y:S02]  /*487a0*/  LOP3.LUT R249, R249, 0xffffffef, RZ, 0xc0, !PT ;  /* 0xffffffeff9f97812 */ /* 0x000fe400078ec0ff */
[----:B------:R-:W-:Y:S02]  /*487b0*/  ISETP.GE.AND P1, PT, R11, UR51, PT ;  /* 0x000000330b007c0c */ /* 0x000fe4000bf26270 */
[----:B------:R-:W-:Y:S02]  /*487c0*/  @P2 LOP3.LUT R249, R249, 0x10, RZ, 0xfc, !PT ;  /* 0x00000010f9f92812 */ /* 0x000fe400078efcff */
[----:B------:R-:W-:-:S02]  /*487d0*/  ISETP.LT.AND P2, PT, R3, UR34, !P1 ;  /* 0x0000002203007c0c */ /* 0x000fc4000cf41270 */
[----:B------:R-:W-:Y:S01]  /*487e0*/  LOP3.LUT R249, R249, 0xfffffff7, RZ, 0xc0, !PT ;  /* 0xfffffff7f9f97812 */ /* 0x000fe200078ec0ff */
[----:B------:R-:W-:Y:S03]  /*487f0*/  STL.64 [R1+0x14d0], R230 ;  /* 0x0014d0e601007387 */ /* 0x000fe60000100a00 */
[----:B------:R-:W-:Y:S01]  /*48800*/  @P3 LOP3.LUT R249, R249, 0x8, RZ, 0xfc, !PT ;  /* 0x00000008f9f93812 */ /* 0x000fe200078efcff */
[----:B------:R-:W-:Y:S01]  /*48810*/  STL.64 [R1+0x14c8], R228 ;  /* 0x0014c8e401007387 */ /* 0x000fe20000100a00 */
[----:B------:R-:W-:Y:S02]  /*48820*/  ISETP.LT.AND P3, PT, R2, UR6, !P1 ;  /* 0x0000000602007c0c */ /* 0x000fe4000cf61270 */
[----:B------:R-:W-:Y:S01]  /*48830*/  LOP3.LUT R249, R249, 0xfffffffb, RZ, 0xc0, !PT ;  /* 0xfffffffbf9f97812 */ /* 0x000fe200078ec0ff */
[----:B------:R1:W-:Y:S04]  /*48840*/  STL [R1+0x14c4], R235 ;  /* 0x0014c4eb01007387 */ /* 0x0003e80000100800 */
[----:B------:R-:W-:Y:S01]  /*48850*/  STL [R1+0x14c0], R236 ;  /* 0x0014c0ec01007387 */ /* 0x000fe20000100800 */
[----:B------:R-:W-:-:S03]  /*48860*/  @P2 LOP3.LUT R249, R249, 0x4, RZ, 0xfc, !PT ;  /* 0x00000004f9f92812 */ /* 0x000fc600078efcff */
[----:B------:R0:W-:Y:S04]  /*48870*/  STL [R1+0x14bc], R250 ;  /* 0x0014bcfa01007387 */ /* 0x0001e80000100800 */
[----:B------:R-:W-:Y:S01]  /*48880*/  STL [R1+0x14b8], R0 ;  /* 0x0014b80001007387 */ /* 0x000fe20000100800 */
[----:B------:R-:W-:-:S03]  /*48890*/  LOP3.LUT R249, R249, 0xfffffffd, RZ, 0xc0, !PT ;  /* 0xfffffffdf9f97812 */ /* 0x000fc600078ec0ff */
[----:B------:R0:W-:Y:S04]  /*488a0*/  STL.64 [R1+0x14b0], R2 ;  /* 0x0014b00201007387 */ /* 0x0001e80000100a00 */
[----:B------:R-:W3:Y:S04]  /*488b0*/  LDL.LU R198, [R1+0x44] ;  /* 0x0000440001c67983 */ /* 0x000ee80000300800 */
[----:B------:R-:W3:Y:S04]  /*488c0*/  LDL.LU R197, [R1+0x530] ;  /* 0x0005300001c57983 */ /* 0x000ee80000300800 */
[----:B------:R-:W3:Y:S01]  /*488d0*/  LDL.LU R196, [R1+0x40] ;  /* 0x0000400001c47983 */ /* 0x000ee20000300800 */
[----:B------:R-:W-:-:S03]  /*488e0*/  @P3 LOP3.LUT R249, R249, 0x2, RZ, 0xfc, !PT ;  /* 0x00000002f9f93812 */ /* 0x000fc600078efcff */
[----:B------:R-:W3:Y:S01]  /*488f0*/  LDL.LU R195, [R1+0x524] ;  /* 0x0005240001c37983 */ /* 0x000ee20000300800 */
[----:B------:R-:W-:-:S03]  /*48900*/  ISETP.GE.AND P5, PT, R8, UR53, PT ;  /* 0x0000003508007c0c */ /* 0x000fc6000bfa6270 */
[----:B------:R-:W3:Y:S01]  /*48910*/  LDL.LU R194, [R1+0x3c] ;  /* 0x00003c0001c27983 */ /* 0x000ee20000300800 */
[----:B------:R-:W-:Y:S01]  /*48920*/  ISETP.GE.AND P3, PT, R9, UR21, PT ;  /* 0x0000001509007c0c */ /* 0x000fe2000bf66270 */
[----:B------:R-:W-:Y:S02]  /*48930*/  ULDC.64 UR20, c[0x0][0x228] ;  /* 0x00008a0000147ab9 */ /* 0x000fe40000000a00 */
[----:B------:R-:W3:Y:S01]  /*48940*/  LDL.LU R193, [R1+0x430] ;  /* 0x0004300001c17983 */ /* 0x000ee20000300800 */
[----:B----4-:R-:W-:Y:S02]  /*48950*/  LOP3.LUT R8, R191, 0xffff, RZ, 0xc0, !PT ;  /* 0x0000ffffbf087812 */ /* 0x010fe400078ec0ff */
[----:B------:R-:W-:Y:S01]  /*48960*/  LOP3.LUT R9, R190, 0xffff, RZ, 0xc0, !PT ;  /* 0x0000ffffbe097812 */ /* 0x000fe200078ec0ff */
[----:B------:R-:W4:Y:S04]  /*48970*/  LDL.LU R192, [R1+0xdc4] ;  /* 0x000dc40001c07983 */ /* 0x000f280000300800 */
[----:B------:R-:W4:Y:S04]  /*48980*/  LDL.LU R191, [R1+0xdc0] ;  /* 0x000dc00001bf7983 */ /* 0x000f280000300800 */
[----:B------:R-:W4:Y:S01]  /*48990*/  LDL.LU R190, [R1+0xdb8] ;  /* 0x000db80001be7983 */ /* 0x000f220000300800 */
[----:B--2---:R-:W-:-:S03]  /*489a0*/  LOP3.LUT R11, R189, 0xffff, RZ, 0xc0, !PT ;  /* 0x0000ffffbd0b7812 */ /* 0x004fc600078ec0ff */
[----:B------:R-:W2:Y:S01]  /*489b0*/  LDL.LU R189, [R1+0xd00] ;  /* 0x000d000001bd7983 */ /* 0x000ea20000300800 */
[----:B---3--:R-:W-:-:S03]  /*489c0*/  LOP3.LUT R12, R188, 0xffff, RZ, 0xc0, !PT ;  /* 0x0000ffffbc0c7812 */ /* 0x008fc600078ec0ff */
[----:B------:R-:W3:Y:S04]  /*489d0*/  LDL.LU R188, [R1+0xcf4] ;  /* 0x000cf40001bc7983 */ /* 0x000ee80000300800 */
[----:B------:R-:W3:Y:S04]  /*489e0*/  LDL.LU R206, [R1+0xcec] ;  /* 0x000cec0001ce7983 */ /* 0x000ee80000300800 */
[----:B------:R-:W3:Y:S04]  /*489f0*/  LDL.LU R205, [R1+0x38] ;  /* 0x0000380001cd7983 */ /* 0x000ee80000300800 */
[----:B------:R-:W3:Y:S01]  /*48a00*/  LDL.LU R204, [R1+0x544] ;  /* 0x0005440001cc7983 */ /* 0x000ee20000300800 */
[----:B------:R-:W-:Y:S01]  /*48a10*/  ISETP.GE.AND P1, PT, R10, UR15, PT ;  /* 0x0000000f0a007c0c */ /* 0x000fe2000bf26270 */
[----:B------:R-:W-:Y:S01]  /*48a20*/  ULDC.64 UR14, c[0x0][0x228] ;  /* 0x00008a00000e7ab9 */ /* 0x000fe20000000a00 */
[----:B------:R-:W-:Y:S01]  /*48a30*/  LOP3.LUT R10, R200, 0xffff, RZ, 0xc0, !PT ;  /* 0x0000ffffc80a7812 */ /* 0x000fe200078ec0ff */
[----:B------:R-:W3:Y:S01]  /*48a40*/  LDL.LU R203, [R1+0x64] ;  /* 0x0000640001cb7983 */ /* 0x000ee20000300800 */
[----:B------:R-:W-:-:S02]  /*48a50*/  SHF.R.U32.HI R211, RZ, 0x8, R8 ;  /* 0x00000008ffd37819 */ /* 0x000fc40000011608 */
[----:B------:R-:W-:Y:S01]  /*48a60*/  PRMT R215, R8, 0x3340, R12 ;  /* 0x0000334008d77816 */ /* 0x000fe2000000000c */
[----:B------:R-:W3:Y:S01]  /*48a70*/  LDL.LU R202, [R1+0x72c] ;  /* 0x00072c0001ca7983 */ /* 0x000ee20000300800 */
[----:B------:R-:W-:Y:S02]  /*48a80*/  LOP3.LUT R13, R199, 0xffff, RZ, 0xc0, !PT ;  /* 0x0000ffffc70d7812 */ /* 0x000fe400078ec0ff */
[----:B------:R-:W-:Y:S01]  /*48a90*/  SHF.R.U32.HI R8, RZ, 0x8, R9 ;  /* 0x00000008ff087819 */ /* 0x000fe20000011609 */
[----:B------:R-:W3:Y:S01]  /*48aa0*/  LDL.LU R201, [R1+0x60] ;  /* 0x0000600001c97983 */ /* 0x000ee20000300800 */
[--C-:B------:R-:W-:Y:S02]  /*48ab0*/  PRMT R223, R9, 0x3340, R10.reuse ;  /* 0x0000334009df7816 */ /* 0x100fe4000000000a */
[----:B------:R-:W-:Y:S01]  /*48ac0*/  SHF.R.U32.HI R9, RZ, 0x8, R10 ;  /* 0x00000008ff097819 */ /* 0x000fe2000001160a */
[----:B------:R-:W3:Y:S01]  /*48ad0*/  LDL.LU R200, [R1+0x728] ;  /* 0x0007280001c87983 */ /* 0x000ee20000300800 */
[----:B------:R-:W-:-:S02]  /*48ae0*/  SHF.R.U32.HI R10, RZ, 0x8, R11 ;  /* 0x00000008ff0a7819 */ /* 0x000fc4000001160b */
[--C-:B-1----:R-:W-:Y:S01]  /*48af0*/  PRMT R235, R11, 0x3340, R13.reuse ;  /* 0x000033400beb7816 */ /* 0x102fe2000000000d */
[----:B------:R-:W3:Y:S01]  /*48b00*/  LDL.LU R199, [R1+0x5c] ;  /* 0x00005c0001c77983 */ /* 0x000ee20000300800 */
[----:B------:R-:W-:Y:S02]  /*48b10*/  SHF.R.U32.HI R11, RZ, 0x8, R13 ;  /* 0x00000008ff0b7819 */ /* 0x000fe4000001160d */
[----:B------:R-:W-:Y:S02]  /*48b20*/  LOP3.LUT R8, R8, 0xffff, RZ, 0xc0, !PT ;  /* 0x0000ffff08087812 */ /* 0x000fe400078ec0ff */
[----:B------:R-:W-:Y:S02]  /*48b30*/  LOP3.LUT R9, R9, 0xffff, RZ, 0xc0, !PT ;  /* 0x0000ffff09097812 */ /* 0x000fe400078ec0ff */
[----:B------:R-:W-:Y:S02]  /*48b40*/  SHF.R.U32.HI R12, RZ, 0x8, R12 ;  /* 0x00000008ff0c7819 */ /* 0x000fe4000001160c */
[----:B------:R-:W-:-:S02]  /*48b50*/  LOP3.LUT R10, R10, 0xffff, RZ, 0xc0, !PT ;  /* 0x0000ffff0a0a7812 */ /* 0x000fc400078ec0ff */
[----:B------:R-:W-:Y:S02]  /*48b60*/  LOP3.LUT R11, R11, 0xffff, RZ, 0xc0, !PT ;  /* 0x0000ffff0b0b7812 */ /* 0x000fe400078ec0ff */
[----:B------:R-:W-:Y:S02]  /*48b70*/  PRMT R219, R8, 0x3340, R9 ;  /* 0x0000334008db7816 */ /* 0x000fe40000000009 */
[----:B------:R-:W-:Y:S02]  /*48b80*/  LOP3.LUT R13, R15, 0x300, RZ, 0xc0, !PT ;  /* 0x000003000f0d7812 */ /* 0x000fe400078ec0ff */
[----:B------:R-:W-:Y:S02]  /*48b90*/  LOP3.LUT R211, R211, 0xffff, RZ, 0xc0, !PT ;  /* 0x0000ffffd3d37812 */ /* 0x000fe400078ec0ff */
[----:B------:R-:W-:Y:S02]  /*48ba0*/  LOP3.LUT R12, R12, 0xffff, RZ, 0xc0, !PT ;  /* 0x0000ffff0c0c7812 */ /* 0x000fe400078ec0ff */
[----:B------:R-:W-:-:S02]  /*48bb0*/  PRMT R227, R10, 0x3340, R11 ;  /* 0x000033400ae37816 */ /* 0x000fc4000000000b */
[----:B------:R-:W-:Y:S02]  /*48bc0*/  PRMT R8, R197, 0x5410, R198 ;  /* 0x00005410c5087816 */ /* 0x000fe400000000c6 */
[----:B------:R-:W3:Y:S01]  /*48bd0*/  LDL.LU R198, [R1+0x70c] ;  /* 0x00070c0001c67983 */ /* 0x000ee20000300800 */
[----:B------:R-:W-:-:S03]  /*48be0*/  IMAD.IADD R237, R237, 0x1, R13 ;  /* 0x00000001eded7824 */ /* 0x000fc600078e020d */
[----:B------:R-:W3:Y:S01]  /*48bf0*/  LDL.LU R197, [R1+0x54] ;  /* 0x0000540001c57983 */ /* 0x000ee20000300800 */
[----:B------:R-:W-:-:S03]  /*48c00*/  PRMT R9, R195, 0x5410, R196 ;  /* 0x00005410c3097816 */ /* 0x000fc600000000c4 */
[----:B------:R-:W3:Y:S01]  /*48c10*/  LDL.LU R196, [R1+0x6f8] ;  /* 0x0006f80001c47983 */ /* 0x000ee20000300800 */
[----:B------:R-:W-:-:S03]  /*48c20*/  PRMT R211, R211, 0x3340, R12 ;  /* 0x00003340d3d37816 */ /* 0x000fc6000000000c */
[----:B------:R-:W3:Y:S01]  /*48c30*/  LDL.LU R195, [R1+0x50] ;  /* 0x0000500001c37983 */ /* 0x000ee20000300800 */
[----:B------:R-:W-:-:S03]  /*48c40*/  PRMT R10, R193, 0x5410, R194 ;  /* 0x00005410c10a7816 */ /* 0x000fc600000000c2 */
[----:B------:R-:W3:Y:S01]  /*48c50*/  LDL.LU R194, [R1+0x6f4] ;  /* 0x0006f40001c27983 */ /* 0x000ee20000300800 */
[----:B----4-:R-:W-:-:S03]  /*48c60*/  LOP3.LUT R13, R192, 0xffff, RZ, 0xc0, !PT ;  /* 0x0000ffffc00d7812 */ /* 0x010fc600078ec0ff */
[----:B------:R-:W4:Y:S01]  /*48c70*/  LDL.LU R193, [R1+0x4c] ;  /* 0x00004c0001c17983 */ /* 0x000f220000300800 */
[----:B------:R-:W-:-:S03]  /*48c80*/  LOP3.LUT R12, R191, 0xffff, RZ, 0xc0, !PT ;  /* 0x0000ffffbf0c7812 */ /* 0x000fc600078ec0ff */
[----:B------:R-:W4:Y:S01]  /*48c90*/  LDL.LU R192, [R1+0x6e4] ;  /* 0x0006e40001c07983 */ /* 0x000f220000300800 */
[----:B------:R-:W-:-:S03]  /*48ca0*/  LOP3.LUT R17, R190, 0xffff, RZ, 0xc0, !PT ;  /* 0x0000ffffbe117812 */ /* 0x000fc600078ec0ff */
[----:B------:R-:W4:Y:S04]  /*48cb0*/  LDL.LU R191, [R1+0x48] ;  /* 0x0000480001bf7983 */ /* 0x000f280000300800 */
[----:B------:R-:W4:Y:S01]  /*48cc0*/  LDL.LU R190, [R1+0x6e0] ;  /* 0x0006e00001be7983 */ /* 0x000f220000300800 */
[----:B--2---:R-:W-:-:S03]  /*48cd0*/  LOP3.LUT R15, R189, 0xffff, RZ, 0xc0, !PT ;  /* 0x0000ffffbd0f7812 */ /* 0x004fc600078ec0ff */
[----:B------:R-:W2:Y:S01]  /*48ce0*/  LDL.LU R189, [R1+0x58] ;  /* 0x0000580001bd7983 */ /* 0x000ea20000300800 */
[----:B------:R-:W-:Y:S02]  /*48cf0*/  ISETP.LT.AND P2, PT, R3, UR56, !P1 ;  /* 0x0000003803007c0c */ /* 0x000fe4000cf41270 */
[----:B------:R-:W-:Y:S02]  /*48d00*/  LOP3.LUT R249, R249, 0xfffffffe, RZ, 0xc0, !PT ;  /* 0xfffffffef9f97812 */ /* 0x000fe400078ec0ff */
[----:B------:R-:W-:Y:S02]  /*48d10*/  ISETP.LT.AND P4, PT, R3, UR26, !P5 ;  /* 0x0000001a03007c0c */ /* 0x000fe4000ef81270 */
[C---:B------:R-:W-:Y:S02]  /*48d20*/  ISETP.LT.AND P1, PT, R2.reuse, UR38, !P1 ;  /* 0x0000002602007c0c */ /* 0x040fe4000cf21270 */
[----:B------:R-:W-:Y:S02]  /*48d30*/  ISETP.LT.AND P5, PT, R2, UR40, !P5 ;  /* 0x0000002802007c0c */ /* 0x000fe4000efa1270 */
[----:B------:R-:W-:-:S03]  /*48d40*/  SHF.R.U32.HI R11, RZ, 0x8, R13 ;  /* 0x00000008ff0b7819 */ /* 0x000fc6000001160d */
[----:B------:R-:W-:Y:S02]  /*48d50*/  @P2 LOP3.LUT R249, R249, 0x1, RZ, 0xfc, !PT ;  /* 0x00000001f9f92812 */ /* 0x000fe400078efcff */
[----:B------:R-:W-:Y:S02]  /*48d60*/  ISETP.LT.AND P2, PT, R3, UR8, !P3 ;  /* 0x0000000803007c0c */ /* 0x000fe4000df41270 */
[----:B------:R-:W-:Y:S02]  /*48d70*/  ISETP.LT.AND P3, PT, R2, UR60, !P3 ;  /* 0x0000003c02007c0c */ /* 0x000fe4000df61270 */
[----:B0-----:R-:W-:Y:S02]  /*48d80*/  PRMT R250, R13, 0x3340, R15 ;  /* 0x000033400dfa7816 */ /* 0x001fe4000000000f */
[----:B------:R-:W-:Y:S02]  /*48d90*/  SHF.R.U32.HI R13, RZ, 0x8, R12 ;  /* 0x00000008ff0d7819 */ /* 0x000fe4000001160c */
[----:B---3--:R-:W-:-:S02]  /*48da0*/  LOP3.LUT R16, R188, 0xffff, RZ, 0xc0, !PT ;  /* 0x0000ffffbc107812 */ /* 0x008fc400078ec0ff */
[----:B------:R-:W2:Y:S04]  /*48db0*/  LDL.LU R188, [R1+0x718] ;  /* 0x0007180001bc7983 */ /* 0x000ea80000300800 */
[----:B------:R-:W3:Y:S04]  /*48dc0*/  LDL.LU R222, [R1+0x84] ;  /* 0x0000840001de7983 */ /* 0x000ee80000300800 */
[----:B------:R-:W3:Y:S04]  /*48dd0*/  LDL.LU R221, [R1+0x78c] ;  /* 0x00078c0001dd7983 */ /* 0x000ee80000300800 */
[----:B------:R-:W3:Y:S04]  /*48de0*/  LDL.LU R220, [R1+0x80] ;  /* 0x0000800001dc7983 */ /* 0x000ee80000300800 */
[----:B------:R-:W3:Y:S04]  /*48df0*/  LDL.LU R218, [R1+0x788] ;  /* 0x0007880001da7983 */ /* 0x000ee80000300800 */
[----:B------:R-:W3:Y:S04]  /*48e00*/  LDL.LU R217, [R1+0x7c] ;  /* 0x00007c0001d97983 */ /* 0x000ee80000300800 */
[----:B------:R-:W3:Y:S04]  /*48e10*/  LDL.LU R216, [R1+0x784] ;  /* 0x0007840001d87983 */ /* 0x000ee80000300800 */
[----:B------:R-:W3:Y:S04]  /*48e20*/  LDL.LU R214, [R1+0x74] ;  /* 0x0000740001d67983 */ /* 0x000ee80000300800 */
[----:B------:R-:W3:Y:S04]  /*48e30*/  LDL.LU R213, [R1+0x768] ;  /* 0x0007680001d57983 */ /* 0x000ee80000300800 */
[----:B------:R-:W3:Y:S01]  /*48e40*/  LDL.LU R212, [R1+0x70] ;  /* 0x0000700001d47983 */ /* 0x000ee20000300800 */
[----:B------:R-:W-:-:S03]  /*48e50*/  LOP3.LUT R18, R206, 0xffff, RZ, 0xc0, !PT ;  /* 0x0000ffffce127812 */ /* 0x000fc600078ec0ff */
[----:B------:R-:W3:Y:S04]  /*48e60*/  LDL.LU R210, [R1+0x75c] ;  /* 0x00075c0001d27983 */ /* 0x000ee80000300800 */
[----:B------:R-:W3:Y:S04]  /*48e70*/  LDL.LU R209, [R1+0x6c] ;  /* 0x00006c0001d17983 */ /* 0x000ee80000300800 */
[----:B------:R-:W3:Y:S04]  /*48e80*/  LDL.LU R208, [R1+0x758] ;  /* 0x0007580001d07983 */ /* 0x000ee80000300800 */
[----:B------:R-:W3:Y:S04]  /*48e90*/  LDL.LU R207, [R1+0x68] ;  /* 0x0000680001cf7983 */ /* 0x000ee80000300800 */
[----:B------:R-:W3:Y:S01]  /*48ea0*/  LDL.LU R206, [R1+0x574] ;  /* 0x0005740001ce7983 */ /* 0x000ee20000300800 */
[----:B------:R-:W-:-:S02]  /*48eb0*/  PRMT R2, R12, 0x3340, R16 ;  /* 0x000033400c027816 */ /* 0x000fc40000000010 */
[----:B------:R-:W-:Y:S02]  /*48ec0*/  SHF.R.U32.HI R12, RZ, 0x8, R17 ;  /* 0x00000008ff0c7819 */ /* 0x000fe40000011611 */
[--C-:B------:R-:W-:Y:S02]  /*48ed0*/  PRMT R3, R17, 0x3340, R18.reuse ;  /* 0x0000334011037816 */ /* 0x100fe40000000012 */
[----:B------:R-:W-:Y:S02]  /*48ee0*/  SHF.R.U32.HI R17, RZ, 0x8, R18 ;  /* 0x00000008ff117819 */ /* 0x000fe40000011612 */
[----:B------:R-:W-:Y:S02]  /*48ef0*/  LOP3.LUT R18, R11, 0xffff, RZ, 0xc0, !PT ;  /* 0x0000ffff0b127812 */ /* 0x000fe400078ec0ff */
[----:B------:R-:W-:Y:S02]  /*48f00*/  PRMT R11, R204, 0x5410, R205 ;  /* 0x00005410cc0b7816 */ /* 0x000fe400000000cd */
[----:B------:R-:W3:Y:S04]  /*48f10*/  LDL.LU R205, [R1+0x78] ;  /* 0x0000780001cd7983 */ /* 0x000ee80000300800 */
[----:B------:R-:W3:Y:S01]  /*48f20*/  LDL.LU R204, [R1+0x778] ;  /* 0x0007780001cc7983 */ /* 0x000ee20000300800 */
[----:B------:R-:W-:-:S02]  /*48f30*/  SHF.R.U32.HI R16, RZ, 0x8, R16 ;  /* 0x00000008ff107819 */ /* 0x000fc40000011610 */
[----:B------:R-:W-:Y:S02]  /*48f40*/  SHF.R.U32.HI R15, RZ, 0x8, R15 ;  /* 0x00000008ff0f7819 */ /* 0x000fe4000001160f */
[----:B------:R-:W-:Y:S02]  /*48f50*/  LOP3.LUT R13, R13, 0xffff, RZ, 0xc0, !PT ;  /* 0x0000ffff0d0d7812 */ /* 0x000fe400078ec0ff */
[----:B------:R-:W-:Y:S02]  /*48f60*/  LOP3.LUT R16, R16, 0xffff, RZ, 0xc0, !PT ;  /* 0x0000ffff10107812 */ /* 0x000fe400078ec0ff */
[----:B------:R-:W-:Y:S02]  /*48f70*/  LOP3.LUT R12, R12, 0xffff, RZ, 0xc0, !PT ;  /* 0x0000ffff0c0c7812 */ /* 0x000fe400078ec0ff */
[----:B------:R-:W-:Y:S02]  /*48f80*/  LOP3.LUT R17, R17, 0xffff, RZ, 0xc0, !PT ;  /* 0x0000ffff11117812 */ /* 0x000fe400078ec0ff */
[----:B------:R-:W-:-:S02]  /*48f90*/  LOP3.LUT R15, R15, 0xffff, RZ, 0xc0, !PT ;  /* 0x0000ffff0f0f7812 */ /* 0x000fc400078ec0ff */
[----:B------:R-:W-:Y:S02]  /*48fa0*/  PRMT R251, R13, 0x3340, R16 ;  /* 0x000033400dfb7816 */ /* 0x000fe40000000010 */
[----:B------:R-:W-:Y:S02]  /*48fb0*/  PRMT R16, R202, 0x5410, R203 ;  /* 0x00005410ca107816 */ /* 0x000fe400000000cb */
[----:B------:R-:W-:Y:S01]  /*48fc0*/  PRMT R0, R12, 0x3340, R17 ;  /* 0x000033400c007816 */ /* 0x000fe20000000011 */
[----:B------:R-:W3:Y:S01]  /*48fd0*/  LDL.LU R203, [R1+0xa0] ;  /* 0x0000a00001cb7983 */ /* 0x000ee20000300800 */
[----:B------:R-:W-:Y:S02]  /*48fe0*/  PRMT R17, R200, 0x5410, R201 ;  /* 0x00005410c8117816 */ /* 0x000fe400000000c9 */
[----:B------:R-:W-:Y:S01]  /*48ff0*/  PRMT R252, R18, 0x3340, R15 ;  /* 0x0000334012fc7816 */ /* 0x000fe2000000000f */
[----:B------:R-:W3:Y:S01]  /*49000*/  LDL.LU R202, [R1+0x7dc] ;  /* 0x0007dc0001ca7983 */ /* 0x000ee20000300800 */
[----:B------:R-:W-:-:S03]  /*49010*/  PRMT R18, R198, 0x5410, R199 ;  /* 0x00005410c6127816 */ /* 0x000fc600000000c7 */
[----:B------:R-:W3:Y:S01]  /*49020*/  LDL.LU R201, [R1+0x9c] ;  /* 0x00009c0001c97983 */ /* 0x000ee20000300800 */
[----:B------:R-:W-:-:S03]  /*49030*/  LOP3.LUT R14, R14, 0x7f, RZ, 0xc0, !PT ;  /* 0x0000007f0e0e7812 */ /* 0x000fc600078ec0ff */
[----:B------:R-:W3:Y:S01]  /*49040*/  LDL.LU R200, [R1+0x7d8] ;  /* 0x0007d80001c87983 */ /* 0x000ee20000300800 */
[----:B------:R-:W-:-:S03]  /*49050*/  PRMT R12, R196, 0x5410, R197 ;  /* 0x00005410c40c7816 */ /* 0x000fc600000000c5 */
[----:B------:R-:W3:Y:S01]  /*49060*/  LDL.LU R199, [R1+0x98] ;  /* 0x0000980001c77983 */ /* 0x000ee20000300800 */
[----:B------:R-:W-:-:S03]  /*49070*/  PRMT R13, R194, 0x5410, R195 ;  /* 0x00005410c20d7816 */ /* 0x000fc600000000c3 */
[----:B------:R-:W3:Y:S01]  /*49080*/  LDL.LU R198, [R1+0x7cc] ;  /* 0x0007cc0001c67983 */ /* 0x000ee20000300800 */
[----:B------:R-:W-:Y:S01]  /*49090*/  LEA R236, R14, UR4, 0x4 ;  /* 0x000000040eec7c11 */ /* 0x000fe2000f8e20ff */
[----:B------:R-:W-:Y:S02]  /*490a0*/  ULDC.64 UR4, c[0x0][0x228] ;  /* 0x00008a0000047ab9 */ /* 0x000fe40000000a00 */
[----:B------:R-:W3:Y:S01]  /*490b0*/  LDL.LU R197, [R1+0x94] ;  /* 0x0000940001c57983 */ /* 0x000ee20000300800 */
[----:B----4-:R-:W-:-:S03]  /*490c0*/  PRMT R14, R192, 0x5410, R193 ;  /* 0x00005410c00e7816 */ /* 0x010fc600000000c1 */
[----:B------:R-:W4:Y:S01]  /*490d0*/  LDL.LU R196, [R1+0x7c4] ;  /* 0x0007c40001c47983 */ /* 0x000f220000300800 */
[----:B------:R-:W-:-:S03]  /*490e0*/  PRMT R15, R190, 0x5410, R191 ;  /* 0x00005410be0f7816 */ /* 0x000fc600000000bf */
[----:B------:R-:W4:Y:S04]  /*490f0*/  LDL.LU R195, [R1+0x90] ;  /* 0x0000900001c37983 */ /* 0x000f280000300800 */
[----:B------:R-:W4:Y:S04]  /*49100*/  LDL.LU R194, [R1+0x7c0] ;  /* 0x0007c00001c27983 */ /* 0x000f280000300800 */
[----:B------:R-:W4:Y:S04]  /*49110*/  LDL.LU R193, [R1+0x8c] ;  /* 0x00008c0001c17983 */ /* 0x000f280000300800 */
[----:B------:R-:W4:Y:S04]  /*49120*/  LDL.LU R192, [R1+0x7b0] ;  /* 0x0007b00001c07983 */ /* 0x000f280000300800 */
[----:B------:R-:W4:Y:S04]  /*49130*/  LDL.LU R191, [R1+0x88] ;  /* 0x0000880001bf7983 */ /* 0x000f280000300800 */
[----:B------:R-:W4:Y:S01]  /*49140*/  LDL.LU R190, [R1+0x6cc] ;  /* 0x0006cc0001be7983 */ /* 0x000f220000300800 */
[----:B--2---:R-:W-:-:S03]  /*49150*/  PRMT R19, R188, 0x5410, R189 ;  /* 0x00005410bc137816 */ /* 0x004fc600000000bd */
[----:B------:R-:W2:Y:S04]  /*49160*/  LDL.LU R189, [R1+0x554] ;  /* 0x0005540001bd7983 */ /* 0x000ea80000300800 */
[----:B------:R-:W2:Y:S01]  /*49170*/  LDL.LU R188, [R1+0x7d0] ;  /* 0x0007d00001bc7983 */ /* 0x000ea20000300800 */
[----:B---3--:R-:W-:-:S03]  /*49180*/  PRMT R24, R221, 0x5410, R222 ;  /* 0x00005410dd187816 */ /* 0x008fc600000000de */
[----:B------:R-:W-:Y:S04]  /*49190*/  STL [R1+0xb2c], R236 ;  /* 0x000b2cec01007387 */ /* 0x000fe80000100800 */
[----:B------:R-:W3:Y:S01]  /*491a0*/  LDL.LU R222, [R1+0x6ec] ;  /* 0x0006ec0001de7983 */ /* 0x000ee20000300800 */
[----:B------:R-:W-:-:S03]  /*491b0*/  PRMT R25, R218, 0x5410, R220 ;  /* 0x00005410da197816 */ /* 0x000fc600000000dc */
[----:B------:R-:W3:Y:S04]  /*491c0*/  LDL.LU R221, [R1+0xa4c] ;  /* 0x000a4c0001dd7983 */ /* 0x000ee80000300800 */
        /* <DEDUP_REMOVED lines=29> */
[----:B----4-:R-:W-:-:S03]  /*493a0*/  PRMT R28, R196, 0x5410, R197 ;  /* 0x00005410c41c7816 */ /* 0x010fc600000000c5 */
[----:B------:R-:W4:Y:S04]  /*493b0*/  LDL.LU R197, [R1+0x720] ;  /* 0x0007200001c57983 */ /* 0x000f280000300800 */
[----:B------:R-:W4:Y:S01]  /*493c0*/  LDL.LU R196, [R1+0xa74] ;  /* 0x000a740001c47983 */ /* 0x000f220000300800 */
[----:B------:R-:W-:-:S03]  /*493d0*/  PRMT R29, R194, 0x5410, R195 ;  /* 0x00005410c21d7816 */ /* 0x000fc600000000c3 */
        /* <DEDUP_REMOVED lines=8> */
[----:B--2---:R-:W-:-:S03]  /*49460*/  PRMT R35, R188, 0x5410, R189 ;  /* 0x00005410bc237816 */ /* 0x004fc600000000bd */
[----:B------:R-:W2:Y:S04]  /*49470*/  LDL.LU R189, [R1+0x734] ;  /* 0x0007340001bd7983 */ /* 0x000ea80000300800 */
[----:B------:R-:W2:Y:S01]  /*49480*/  LDL.LU R188, [R1+0xa84] ;  /* 0x000a840001bc7983 */ /* 0x000ea20000300800 */
[----:B---3--:R-:W-:-:S03]  /*49490*/  PRMT R40, R221, 0x5410, R222 ;  /* 0x00005410dd287816 */ /* 0x008fc600000000de */
        /* <DEDUP_REMOVED lines=91> */
[----:B------:R-:W4:Y:S04]  /*49a50*/  LDL.LU R190, [R1+0x748] ;  /* 0x0007480001be7983 */ /* 0x000f280000300800 */
[----:B------:R-:W-:Y:S01]  /*49a60*/  STSM.16.M88.4 [R237], R8 ;  /* 0x00000008ed007844 */ /* 0x000fe20000000200 */
[----:B------:R-:W-:Y:S06]  /*49a70*/  BAR.SYNC.DEFER_BLOCKING 0x0 ;  /* 0x0000000000007b1d */ /* 0x000fec0000010000 */
[----:B------:R-:W-:Y:S02]  /*49a80*/  LDS.128 R8, [R236] ;  /* 0x00000000ec087984 */ /* 0x000fe40000000c00 */
[----:B------:R-:W-:Y:S01]  /*49a90*/  BAR.SYNC.DEFER_BLOCKING 0x0 ;  /* 0x0000000000007b1d */ /* 0x000fe20000010000 */
[----:B--2---:R-:W-:-:S05]  /*49aa0*/  PRMT R67, R188, 0x5410, R189 ;  /* 0x00005410bc437816 */ /* 0x004fca00000000bd */
        /* <DEDUP_REMOVED lines=23> */
[----:B------:R-:W-:Y:S01]  /*49c20*/  STSM.16.M88.4 [R237], R12 ;  /* 0x0000000ced007844 */ /* 0x000fe20000000200 */
[----:B------:R-:W-:Y:S06]  /*49c30*/  BAR.SYNC.DEFER_BLOCKING 0x0 ;  /* 0x0000000000007b1d */ /* 0x000fec0000010000 */
[----:B------:R-:W-:Y:S02]  /*49c40*/  LDS.128 R12, [R236] ;  /* 0x00000000ec0c7984 */ /* 0x000fe40000000c00 */
[----:B------:R-:W-:Y:S01]  /*49c50*/  BAR.SYNC.DEFER_BLOCKING 0x0 ;  /* 0x0000000000007b1d */ /* 0x000fe20000010000 */
[----:B------:R-:W-:-:S05]  /*49c60*/  PRMT R75, R204, 0x5410, R205 ;  /* 0x00005410cc4b7816 */ /* 0x000fca00000000cd */
[----:B------:R-:W3:Y:S04]  /*49c70*/  LDL.LU R205, [R1+0xa94] ;  /* 0x000a940001cd7983 */ /* 0x000ee80000300800 */
[----:B------:R-:W3:Y:S04]  /*49c80*/  LDL.LU R204, [R1+0xbdc] ;  /* 0x000bdc0001cc7983 */ /* 0x000ee80000300800 */
[----:B------:R-:W-:Y:S01]  /*49c90*/  STSM.16.M88.4 [R237], R16 ;  /* 0x00000010ed007844 */ /* 0x000fe20000000200 */
[----:B------:R-:W-:Y:S06]  /*49ca0*/  BAR.SYNC.DEFER_BLOCKING 0x0 ;  /* 0x0000000000007b1d */ /* 0x000fec0000010000 */
[----:B------:R-:W-:Y:S02]  /*49cb0*/  LDS.128 R16, [R236] ;  /* 0x00000000ec107984 */ /* 0x000fe40000000c00 */
[----:B------:R-:W-:Y:S06]  /*49cc0*/  BAR.SYNC.DEFER_BLOCKING 0x0 ;  /* 0x0000000000007b1d */ /* 0x000fec0000010000 */
[----:B------:R-:W-:Y:S02]  /*49cd0*/  STSM.16.M88.4 [R237], R20 ;  /* 0x00000014ed007844 */ /* 0x000fe40000000200 */
[----:B------:R-:W-:Y:S06]  /*49ce0*/  BAR.SYNC.DEFER_BLOCKING 0x0 ;  /* 0x0000000000007b1d */ /* 0x000fec0000010000 */
[----:B------:R-:W-:Y:S02]  /*49cf0*/  LDS.128 R20, [R236] ;  /* 0x00000000ec147984 */ /* 0x000fe40000000c00 */
[----:B------:R-:W-:Y:S01]  /*49d00*/  BAR.SYNC.DEFER_BLOCKING 0x0 ;  /* 0x0000000000007b1d */ /* 0x000fe20000010000 */
[----:B------:R-:W-:-:S02]  /*49d10*/  PRMT R80, R202, 0x5410, R203 ;  /* 0x00005410ca507816 */ /* 0x000fc400000000cb */
[----:B------:R-:W-:Y:S02]  /*49d20*/  PRMT R81, R200, 0x5410, R201 ;  /* 0x00005410c8517816 */ /* 0x000fe400000000c9 */
[----:B------:R-:W-:Y:S01]  /*49d30*/  PRMT R82, R198, 0x5410, R199 ;  /* 0x00005410c6527816 */ /* 0x000fe200000000c7 */
[----:B------:R-:W3:Y:S04]  /*49d40*/  LDL.LU R203, [R1+0xadc] ;  /* 0x000adc0001cb7983 */ /* 0x000ee80000300800 */
[----:B------:R-:W3:Y:S01]  /*49d50*/  LDL.LU R202, [R1+0xc44] ;  /* 0x000c440001ca7983 */ /* 0x000ee20000300800 */
[----:B----4-:R-:W-:-:S03]  /*49d60*/  PRMT R76, R196, 0x5410, R197 ;  /* 0x00005410c44c7816 */ /* 0x010fc600000000c5 */
[----:B------:R-:W4:Y:S04]  /*49d70*/  LDL.LU R201, [R1+0xad8] ;  /* 0x000ad80001c97983 */ /* 0x000f280000300800 */
[----:B------:R-:W4:Y:S04]  /*49d80*/  LDL.LU R200, [R1+0xc38] ;  /* 0x000c380001c87983 */ /* 0x000f280000300800 */
[----:B------:R-:W-:Y:S01]  /*49d90*/  STSM.16.M88.4 [R237], R24 ;  /* 0x00000018ed007844 */ /* 0x000fe20000000200 */
[----:B------:R-:W-:Y:S01]  /*49da0*/  BAR.SYNC.DEFER_BLOCKING 0x0 ;  /* 0x0000000000007b1d */ /* 0x000fe20000010000 */
[----:B------:R-:W-:-:S02]  /*49db0*/  PRMT R77, R194, 0x5410, R195 ;  /* 0x00005410c24d7816 */ /* 0x000fc400000000c3 */
[----:B------:R-:W-:-:S03]  /*49dc0*/  PRMT R78, R192, 0x5410, R193 ;  /* 0x00005410c04e7816 */ /* 0x000fc600000000c1 */
[----:B------:R-:W4:Y:S04]  /*49dd0*/  LDL.LU R199, [R1+0xacc] ;  /* 0x000acc0001c77983 */ /* 0x000f280000300800 */
[----:B------:R-:W4:Y:S04]  /*49de0*/  LDL.LU R198, [R1+0xc28] ;  /* 0x000c280001c67983 */ /* 0x000f280000300800 */
[----:B------:R-:W4:Y:S04]  /*49df0*/  LDL.LU R197, [R1+0xabc] ;  /* 0x000abc0001c57983 */ /* 0x000f280000300800 */
[----:B------:R-:W4:Y:S04]  /*49e00*/  LDL.LU R196, [R1+0xc1c] ;  /* 0x000c1c0001c47983 */ /* 0x000f280000300800 */
[----:B------:R-:W-:Y:S01]  /*49e10*/  LDS.128 R24, [R236] ;  /* 0x00000000ec187984 */ /* 0x000fe20000000c00 */
[----:B------:R-:W-:Y:S01]  /*49e20*/  BAR.SYNC.DEFER_BLOCKING 0x0 ;  /* 0x0000000000007b1d */ /* 0x000fe20000010000 */
[----:B------:R-:W-:-:S05]  /*49e30*/  PRMT R79, R190, 0x5410, R191 ;  /* 0x00005410be4f7816 */ /* 0x000fca00000000bf */
[----:B------:R-:W4:Y:S04]  /*49e40*/  LDL.LU R195, [R1+0xab8] ;  /* 0x000ab80001c37983 */ /* 0x000f280000300800 */
[----:B------:R-:W4:Y:S04]  /*49e50*/  LDL.LU R194, [R1+0xc14] ;  /* 0x000c140001c27983 */ /* 0x000f280000300800 */
[----:B------:R-:W4:Y:S04]  /*49e60*/  LDL.LU R193, [R1+0xaac] ;  /* 0x000aac0001c17983 */ /* 0x000f280000300800 */
[----:B------:R-:W4:Y:S04]  /*49e70*/  LDL.LU R192, [R1+0xc10] ;  /* 0x000c100001c07983 */ /* 0x000f280000300800 */
[----:B------:R-:W4:Y:S04]  /*49e80*/  LDL.LU R191, [R1+0x494] ;  /* 0x0004940001bf7983 */ /* 0x000f280000300800 */
[----:B------:R-:W4:Y:S04]  /*49e90*/  LDL.LU R190, [R1+0x774] ;  /* 0x0007740001be7983 */ /* 0x000f280000300800 */
[----:B------:R-:W-:Y:S01]  /*49ea0*/  STSM.16.M88.4 [R237], R28 ;  /* 0x0000001ced007844 */ /* 0x000fe20000000200 */
[----:B------:R-:W-:Y:S01]  /*49eb0*/  BAR.SYNC.DEFER_BLOCKING 0x0 ;  /* 0x0000000000007b1d */ /* 0x000fe20000010000 */
[----:B--2---:R-:W-:-:S05]  /*49ec0*/  PRMT R83, R188, 0x5410, R189 ;  /* 0x00005410bc537816 */ /* 0x004fca00000000bd */
[----:B------:R-:W2:Y:S04]  /*49ed0*/  LDL.LU R189, [R1+0xad0] ;  /* 0x000ad00001bd7983 */ /* 0x000ea80000300800 */
[----:B------:R-:W2:Y:S04]  /*49ee0*/  LDL.LU R188, [R1+0xc30] ;  /* 0x000c300001bc7983 */ /* 0x000ea80000300800 */
[----:B------:R-:W-:Y:S01]  /*49ef0*/  LDS.128 R28, [R236] ;  /* 0x00000000ec1c7984 */ /* 0x000fe20000000c00 */
[----:B------:R-:W-:Y:S01]  /*49f00*/  BAR.SYNC.DEFER_BLOCKING 0x0 ;  /* 0x0000000000007b1d */ /* 0x000fe20000010000 */
[----:B---3--:R-:W-:-:S02]  /*49f10*/  PRMT R88, R221, 0x5410, R222 ;  /* 0x00005410dd587816 */ /* 0x008fc400000000de */
[----:B------:R-:W-:Y:S02]  /*49f20*/  PRMT R89, R218, 0x5410, R220 ;  /* 0x00005410da597816 */ /* 0x000fe400000000dc */
[----:B------:R-:W-:Y:S01]  /*49f30*/  PRMT R90, R216, 0x5410, R217 ;  /* 0x00005410d85a7816 */ /* 0x000fe200000000d9 */
[----:B------:R-:W3:Y:S04]  /*49f40*/  LDL.LU R222, [R1+0xb14] ;  /* 0x000b140001de7983 */ /* 0x000ee80000300800 */
[----:B------:R-:W3:Y:S01]  /*49f50*/  LDL.LU R221, [R1+0xc60] ;  /* 0x000c600001dd7983 */ /* 0x000ee20000300800 */
[----:B------:R-:W-:-:S03]  /*49f60*/  PRMT R84, R213, 0x5410, R214 ;  /* 0x00005410d5547816 */ /* 0x000fc600000000d6 */
[----:B------:R-:W3:Y:S04]  /*49f70*/  LDL.LU R220, [R1+0xb08] ;  /* 0x000b080001dc7983 */ /* 0x000ee80000300800 */
[----:B------:R-:W3:Y:S04]  /*49f80*/  LDL.LU R218, [R1+0xc5c] ;  /* 0x000c5c0001da7983 */ /* 0x000ee80000300800 */
[----:B------:R-:W-:Y:S01]  /*49f90*/  STSM.16.M88.4 [R237], R32 ;  /* 0x00000020ed007844 */ /* 0x000fe20000000200 */
[----:B------:R-:W-:Y:S01]  /*49fa0*/  BAR.SYNC.DEFER_BLOCKING 0x0 ;  /* 0x0000000000007b1d */ /* 0x000fe20000010000 */
[----:B------:R-:W-:-:S02]  /*49fb0*/  PRMT R85, R210, 0x5410, R212 ;  /* 0x00005410d2557816 */ /* 0x000fc400000000d4 */
[----:B------:R-:W-:-:S03]  /*49fc0*/  PRMT R86, R208, 0x5410, R209 ;  /* 0x00005410d0567816 */ /* 0x000fc600000000d1 */
[----:B------:R-:W3:Y:S04]  /*49fd0*/  LDL.LU R217, [R1+0xb04] ;  /* 0x000b040001d97983 */ /* 0x000ee80000300800 */
[----:B------:R-:W3:Y:S04]  /*49fe0*/  LDL.LU R216, [R1+0xc58] ;  /* 0x000c580001d87983 */ /* 0x000ee80000300800 */
[----:B------:R-:W3:Y:S04]  /*49ff0*/  LDL.LU R214, [R1+0xaf4] ;  /* 0x000af40001d67983 */ /* 0x000ee80000300800 */
[----:B------:R-:W3:Y:S04]  /*4a000*/  LDL.LU R213, [R1+0xc50] ;  /* 0x000c500001d57983 */ /* 0x000ee80000300800 */
[----:B------:R-:W-:Y:S01]  /*4a010*/  LDS.128 R32, [R236] ;  /* 0x00000000ec207984 */ /* 0x000fe20000000c00 */
[----:B------:R-:W-:Y:S01]  /*4a020*/  BAR.SYNC.DEFER_BLOCKING 0x0 ;  /* 0x0000000000007b1d */ /* 0x000fe20000010000 */
[----:B------:R-:W-:-:S05]  /*4a030*/  PRMT R87, R206, 0x5410, R207 ;  /* 0x00005410ce577816 */ /* 0x000fca00000000cf */
[----:B------:R-:W3:Y:S04]  /*4a040*/  LDL.LU R212, [R1+0xae8] ;  /* 0x000ae80001d47983 */ /* 0x000ee80000300800 */
[----:B------:R-:W3:Y:S04]  /*4a050*/  LDL.LU R210, [R1+0xc4c] ;  /* 0x000c4c0001d27983 */ /* 0x000ee80000300800 */
[----:B------:R-:W3:Y:S04]  /*4a060*/  LDL.LU R209, [R1+0xae4] ;  /* 0x000ae40001d17983 */ /* 0x000ee80000300800 */
[----:B------:R-:W3:Y:S04]  /*4a070*/  LDL.LU R208, [R1+0xc48] ;  /* 0x000c480001d07983 */ /* 0x000ee80000300800 */
        /* <DEDUP_REMOVED lines=18> */
[----:B----4-:R-:W-:Y:S02]  /*4a1a0*/  PRMT R97, R200, 0x5410, R201 ;  /* 0x00005410c8617816 */ /* 0x010fe400000000c9 */
[----:B------:R-:W-:Y:S01]  /*4a1b0*/  PRMT R98, R198, 0x5410, R199 ;  /* 0x00005410c6627816 */ /* 0x000fe200000000c7 */
[----:B------:R-:W4:Y:S04]  /*4a1c0*/  LDL.LU R203, [R1+0xb4c] ;  /* 0x000b4c0001cb7983 */ /* 0x000f280000300800 */
[----:B------:R-:W4:Y:S01]  /*4a1d0*/  LDL.LU R202, [R1+0xc7c] ;  /* 0x000c7c0001ca7983 */ /* 0x000f220000300800 */
[----:B------:R-:W-:-:S03]  /*4a1e0*/  PRMT R92, R196, 0x5410, R197 ;  /* 0x00005410c45c7816 */ /* 0x000fc600000000c5 */
        /* <DEDUP_REMOVED lines=65> */
[----:B------:R-:W-:Y:S06]  /*4a600*/  BAR.SYNC.DEFER_BLOCKING 0x0 ;  /* 0x0000000000007b1d */ /* 0x000fec0000010000 */
[----:B------:R-:W-:Y:S02]  /*4a610*/  STSM.16.M88.4 [R237], R72 ;  /* 0x00000048ed007844 */ /* 0x000fe40000000200 */
[----:B------:R-:W-:Y:S01]  /*4a620*/  BAR.SYNC.DEFER_BLOCKING 0x0 ;  /* 0x0000000000007b1d */ /* 0x000fe20000010000 */
[----:B----4-:R-:W-:-:S02]  /*4a630*/  PRMT R112, R202, 0x5410, R203 ;  /* 0x00005410ca707816 */ /* 0x010fc400000000cb */
[----:B------:R-:W-:Y:S02]  /*4a640*/  PRMT R113, R200, 0x5410, R201 ;  /* 0x00005410c8717816 */ /* 0x000fe400000000c9 */
[----:B------:R-:W-:Y:S01]  /*4a650*/  PRMT R114, R198, 0x5410, R199 ;  /* 0x00005410c6727816 */ /* 0x000fe200000000c7 */
[----:B------:R-:W4:Y:S04]  /*4a660*/  LDL.LU R203, [R1+0xbcc] ;  /* 0x000bcc0001cb7983 */ /* 0x000f280000300800 */
[----:B------:R-:W4:Y:S01]  /*4a670*/  LDL.LU R202, [R1+0xdf4] ;  /* 0x000df40001ca7983 */ /* 0x000f220000300800 */
[----:B------:R-:W-:-:S03]  /*4a680*/  PRMT R108, R196, 0x5410, R197 ;  /* 0x00005410c46c7816 */ /* 0x000fc600000000c5 */
[----:B------:R-:W4:Y:S04]  /*4a690*/  LDL.LU R201, [R1+0xbc4] ;  /* 0x000bc40001c97983 */ /* 0x000f280000300800 */
[----:B------:R-:W4:Y:S04]  /*4a6a0*/  LDL.LU R200, [R1+0xdf0] ;  /* 0x000df00001c87983 */ /* 0x000f280000300800 */
[----:B------:R-:W-:Y:S01]  /*4a6b0*/  LDS.128 R72, [R236] ;  /* 0x00000000ec487984 */ /* 0x000fe20000000c00 */
[----:B------:R-:W-:Y:S01]  /*4a6c0*/  BAR.SYNC.DEFER_BLOCKING 0x0 ;  /* 0x0000000000007b1d */ /* 0x000fe20000010000 */
[----:B------:R-:W-:-:S02]  /*4a6d0*/  PRMT R109, R194, 0x5410, R195 ;  /* 0x00005410c26d7816 */ /* 0x000fc400000000c3 */
[----:B------:R-:W-:-:S03]  /*4a6e0*/  PRMT R110, R192, 0x5410, R193 ;  /* 0x00005410c06e7816 */ /* 0x000fc600000000c1 */
[----:B------:R-:W4:Y:S04]  /*4a6f0*/  LDL.LU R199, [R1+0xbb4] ;  /* 0x000bb40001c77983 */ /* 0x000f280000300800 */
[----:B------:R-:W4:Y:S04]  /*4a700*/  LDL.LU R198, [R1+0xde0] ;  /* 0x000de00001c67983 */ /* 0x000f280000300800 */
[----:B------:R-:W4:Y:S04]  /*4a710*/  LDL.LU R197, [R1+0xbac] ;  /* 0x000bac0001c57983 */ /* 0x000f280000300800 */
[----:B------:R-:W4:Y:S01]  /*4a720*/  LDL.LU R196, [R1+0xdd4] ;  /* 0x000dd40001c47983 */ /* 0x000f220000300800 */
[----:B------:R-:W-:-:S03]  /*4a730*/  PRMT R111, R190, 0x5410, R191 ;  /* 0x00005410be6f7816 */ /* 0x000fc600000000bf */
        /* <DEDUP_REMOVED lines=12> */
[----:B------:R-:W-:Y:S06]  /*4a800*/  BAR.SYNC.DEFER_BLOCKING 0x0 ;  /* 0x0000000000007b1d */ /* 0x000fec0000010000 */
[----:B------:R-:W-:Y:S02]  /*4a810*/  STSM.16.M88.4 [R237], R80 ;  /* 0x00000050ed007844 */ /* 0x000fe40000000200 */
        /* <DEDUP_REMOVED lines=9> */
[----:B------:R-:W-:Y:S01]  /*4a8b0*/  LDS.128 R80, [R236] ;  /* 0x00000000ec507984 */ /* 0x000fe20000000c00 */
[----:B------:R-:W-:Y:S01]  /*4a8c0*/  BAR.SYNC.DEFER_BLOCKING 0x0 ;  /* 0x0000000000007b1d */ /* 0x000fe20000010000 */
[----:B------:R-:W-:-:S02]  /*4a8d0*/  PRMT R117, R210, 0x5410, R212 ;  /* 0x00005410d2757816 */ /* 0x000fc400000000d4 */
[----:B------:R-:W-:-:S03]  /*4a8e0*/  PRMT R118, R208, 0x5410, R209 ;  /* 0x00005410d0767816 */ /* 0x000fc600000000d1 */
[----:B------:R-:W3:Y:S04]  /*4a8f0*/  LDL.LU R217, [R1+0xc04] ;  /* 0x000c040001d97983 */ /* 0x000ee80000300800 */
[----:B------:R-:W3:Y:S04]  /*4a900*/  LDL.LU R216, [R1+0xee8] ;  /* 0x000ee80001d87983 */ /* 0x000ee80000300800 */
[----:B------:R-:W3:Y:S04]  /*4a910*/  LDL.LU R214, [R1+0xbf8] ;  /* 0x000bf80001d67983 */ /* 0x000ee80000300800 */
[----:B------:R-:W3:Y:S01]  /*4a920*/  LDL.LU R213, [R1+0xed8] ;  /* 0x000ed80001d57983 */ /* 0x000ee20000300800 */
[----:B------:R-:W-:-:S03]  /*4a930*/  PRMT R119, R206, 0x5410, R207 ;  /* 0x00005410ce777816 */ /* 0x000fc600000000cf */
        /* <DEDUP_REMOVED lines=81> */
[----:B------:R-:W-:Y:S06]  /*4ae50*/  BAR.SYNC.DEFER_BLOCKING 0x0 ;  /* 0x0000000000007b1d */ /* 0x000fec0000010000 */
[----:B------:R-:W-:Y:S02]  /*4ae60*/  STSM.16.M88.4 [R237], R112 ;  /* 0x00000070ed007844 */ /* 0x000fe40000000200 */
[----:B------:R-:W-:Y:S01]  /*4ae70*/  BAR.SYNC.DEFER_BLOCKING 0x0 ;  /* 0x0000000000007b1d */ /* 0x000fe20000010000 */
[----:B------:R-:W-:-:S05]  /*4ae80*/  PRMT R139, R204, 0x5410, R205 ;  /* 0x00005410cc8b7816 */ /* 0x000fca00000000cd */
[----:B------:R-:W3:Y:S04]  /*4ae90*/  LDL.LU R205, [R1+0xd2c] ;  /* 0x000d2c0001cd7983 */ /* 0x000ee80000300800 */
[----:B------:R-:W3:Y:S04]  /*4aea0*/  LDL.LU R204, [R1+0xf54] ;  /* 0x000f540001cc7983 */ /* 0x000ee80000300800 */
[----:B------:R-:W-:Y:S01]  /*4aeb0*/  LDS.128 R112, [R236] ;  /* 0x00000000ec707984 */ /* 0x000fe20000000c00 */
        /* <DEDUP_REMOVED lines=152> */
[----:B------:R-:W-:-:S03]  /*4b840*/  PRMT R173, R194, 0x5410, R195 ;  /* 0x00005410c2ad7816 */ /* 0x000fc600000000c3 */
[----:B------:R-:W-:Y:S01]  /*4b850*/  LDS.128 R168, [R236] ;  /* 0x00000000eca87984 */ /* 0x000fe20000000c00 */
[----:B------:R-:W-:Y:S02]  /*4b860*/  PRMT R174, R192, 0x5410, R193 ;  /* 0x00005410c0ae7816 */ /* 0x000fe400000000c1 */
[----:B------:R-:W-:Y:S01]  /*4b870*/  PRMT R175, R190, 0x5410, R191 ;  /* 0x00005410beaf7816 */ /* 0x000fe200000000bf */
[----:B------:R-:W-:Y:S01]  /*4b880*/  BAR.SYNC.DEFER_BLOCKING 0x0 ;  /* 0x0000000000007b1d */ /* 0x000fe20000010000 */
[----:B------:R-:W-:Y:S02]  /*4b890*/  PRMT R176, R202, 0x5410, R203 ;  /* 0x00005410cab07816 */ /* 0x000fe400000000cb */
[----:B------:R-:W-:Y:S02]  /*4b8a0*/  PRMT R177, R200, 0x5410, R201 ;  /* 0x00005410c8b17816 */ /* 0x000fe400000000c9 */
[----:B------:R-:W-:Y:S01]  /*4b8b0*/  PRMT R178, R198, 0x5410, R199 ;  /* 0x00005410c6b27816 */ /* 0x000fe200000000c7 */
[----:B------:R-:W4:Y:S04]  /*4b8c0*/  LDL.LU R203, [R1+0xee4] ;  /* 0x000ee40001cb7983 */ /* 0x000f280000300800 */
[----:B------:R-:W4:Y:S04]  /*4b8d0*/  LDL.LU R202, [R1+0x10dc] ;  /* 0x0010dc0001ca7983 */ /* 0x000f280000300800 */
[----:B------:R-:W4:Y:S04]  /*4b8e0*/  LDL.LU R201, [R1+0xedc] ;  /* 0x000edc0001c97983 */ /* 0x000f280000300800 */
[----:B------:R-:W4:Y:S04]  /*4b8f0*/  LDL.LU R200, [R1+0x10d8] ;  /* 0x0010d80001c87983 */ /* 0x000f280000300800 */
[----:B------:R-:W-:Y:S01]  /*4b900*/  STSM.16.M88.4 [R237], R172 ;  /* 0x000000aced007844 */ /* 0x000fe20000000200 */
[----:B------:R-:W-:Y:S06]  /*4b910*/  BAR.SYNC.DEFER_BLOCKING 0x0 ;  /* 0x0000000000007b1d */ /* 0x000fec0000010000 */
        /* <DEDUP_REMOVED lines=8> */
[----:B------:R-:W2:Y:S04]  /*4b9a0*/  LDL.LU R192, [R1+0x10b8] ;  /* 0x0010b80001c07983 */ /* 0x000ea80000300800 */
[----:B------:R-:W2:Y:S04]  /*4b9b0*/  LDL.LU R191, [R1+0x6d0] ;  /* 0x0006d00001bf7983 */ /* 0x000ea80000300800 */
[----:B------:R-:W2:Y:S04]  /*4b9c0*/  LDL.LU R190, [R1+0x81c] ;  /* 0x00081c0001be7983 */ /* 0x000ea80000300800 */
[----:B------:R-:W2:Y:S04]  /*4b9d0*/  LDL.LU R189, [R1+0xed4] ;  /* 0x000ed40001bd7983 */ /* 0x000ea80000300800 */
[----:B------:R-:W2:Y:S04]  /*4b9e0*/  LDL.LU R188, [R1+0x10d0] ;  /* 0x0010d00001bc7983 */ /* 0x000ea80000300800 */
[----:B------:R-:W-:Y:S01]  /*4b9f0*/  LDS.128 R172, [R236] ;  /* 0x00000000ecac7984 */ /* 0x000fe20000000c00 */
[----:B------:R-:W-:Y:S06]  /*4ba00*/  BAR.SYNC.DEFER_BLOCKING 0x0 ;  /* 0x0000000000007b1d */ /* 0x000fec0000010000 */
[----:B------:R-:W-:Y:S02]  /*4ba10*/  STSM.16.M88.4 [R237], R176 ;  /* 0x000000b0ed007844 */ /* 0x000fe40000000200 */
[----:B------:R-:W-:Y:S01]  /*4ba20*/  BAR.SYNC.DEFER_BLOCKING 0x0 ;  /* 0x0000000000007b1d */ /* 0x000fe20000010000 */
[----:B---3--:R-:W-:-:S02]  /*4ba30*/  PRMT R180, R213, 0x5410, R214 ;  /* 0x00005410d5b47816 */ /* 0x008fc400000000d6 */
[----:B------:R-:W-:-:S03]  /*4ba40*/  PRMT R181, R210, 0x5410, R212 ;  /* 0x00005410d2b57816 */ /* 0x000fc600000000d4 */
[----:B------:R-:W-:Y:S01]  /*4ba50*/  LDS.128 R176, [R236] ;  /* 0x00000000ecb07984 */ /* 0x000fe20000000c00 */
[----:B------:R-:W-:Y:S02]  /*4ba60*/  PRMT R182, R208, 0x5410, R209 ;  /* 0x00005410d0b67816 */ /* 0x000fe400000000d1 */
[----:B------:R-:W-:Y:S01]  /*4ba70*/  PRMT R183, R206, 0x5410, R207 ;  /* 0x00005410ceb77816 */ /* 0x000fe200000000cf */
[----:B------:R-:W-:Y:S06]  /*4ba80*/  BAR.SYNC.DEFER_BLOCKING 0x0 ;  /* 0x0000000000007b1d */ /* 0x000fec0000010000 */
[----:B------:R-:W-:Y:S02]  /*4ba90*/  STSM.16.M88.4 [R237], R180 ;  /* 0x000000b4ed007844 */ /* 0x000fe40000000200 */
[----:B------:R-:W-:Y:S06]  /*4baa0*/  BAR.SYNC.DEFER_BLOCKING 0x0 ;  /* 0x0000000000007b1d */ /* 0x000fec0000010000 */
[----:B------:R-:W0:Y:S01]  /*4bab0*/  LDS.128 R180, [R236] ;  /* 0x00000000ecb47984 */ /* 0x000e220000000c00 */
[----:B------:R-:W-:-:S02]  /*4bac0*/  PRMT R184, R221, 0x5410, R222 ;  /* 0x00005410ddb87816 */ /* 0x000fc400000000de */
[----:B------:R-:W-:Y:S02]  /*4bad0*/  PRMT R185, R218, 0x5410, R220 ;  /* 0x00005410dab97816 */ /* 0x000fe400000000dc */
[----:B------:R-:W-:Y:S02]  /*4bae0*/  PRMT R186, R216, 0x5410, R217 ;  /* 0x00005410d8ba7816 */ /* 0x000fe400000000d9 */
[----:B------:R-:W-:Y:S01]  /*4baf0*/  PRMT R187, R204, 0x5410, R205 ;  /* 0x00005410ccbb7816 */ /* 0x000fe200000000cd */
[----:B------:R-:W-:Y:S06]  /*4bb00*/  BAR.SYNC.DEFER_BLOCKING 0x0 ;  /* 0x0000000000007b1d */ /* 0x000fec0000010000 */
[----:B0-----:R-:W-:Y:S04]  /*4bb10*/  STL.64 [R1+0x50], R180 ;  /* 0x000050b401007387 */ /* 0x001fe80000100a00 */
[----:B------:R-:W-:Y:S04]  /*4bb20*/  STL.64 [R1+0x58], R182 ;  /* 0x000058b601007387 */ /* 0x000fe80000100a00 */
        /* <DEDUP_REMOVED lines=16> */
[----:B------:R4:W-:Y:S01]  /*4bc30*/  STSM.16.M88.4 [R237], R184 ;  /* 0x000000b8ed007844 */ /* 0x0009e20000000200 */
[----:B------:R-:W-:Y:S01]  /*4bc40*/  BAR.SYNC.DEFER_BLOCKING 0x0 ;  /* 0x0000000000007b1d */ /* 0x000fe20000010000 */
[----:B----4-:R-:W-:-:S05]  /*4bc50*/  PRMT R184, R202, 0x5410, R203 ;  /* 0x00005410cab87816 */ /* 0x010fca00000000cb */
[----:B------:R-:W4:Y:S01]  /*4bc60*/  LDL.LU R203, [R1+0xf44] ;  /* 0x000f440001cb7983 */ /* 0x000f220000300800 */
[----:B------:R-:W-:-:S03]  /*4bc70*/  PRMT R185, R200, 0x5410, R201 ;  /* 0x00005410c8b97816 */ /* 0x000fc600000000c9 */
[----:B------:R-:W4:Y:S04]  /*4bc80*/  LDL.LU R202, [R1+0x1114] ;  /* 0x0011140001ca7983 */ /* 0x000f280000300800 */
[----:B------:R-:W4:Y:S04]  /*4bc90*/  LDL.LU R201, [R1+0xf40] ;  /* 0x000f400001c97983 */ /* 0x000f280000300800 */
[----:B------:R-:W4:Y:S01]  /*4bca0*/  LDL.LU R200, [R1+0x1110] ;  /* 0x0011100001c87983 */ /* 0x000f220000300800 */
[----:B------:R-:W-:-:S03]  /*4bcb0*/  PRMT R186, R198, 0x5410, R199 ;  /* 0x00005410c6ba7816 */ /* 0x000fc600000000c7 */
[----:B------:R-:W4:Y:S04]  /*4bcc0*/  LDL.LU R199, [R1+0xf38] ;  /* 0x000f380001c77983 */ /* 0x000f280000300800 */
[----:B------:R-:W4:Y:S01]  /*4bcd0*/  LDL.LU R198, [R1+0x1108] ;  /* 0x0011080001c67983 */ /* 0x000f220000300800 */
[----:B------:R-:W-:-:S03]  /*4bce0*/  PRMT R180, R196, 0x5410, R197 ;  /* 0x00005410c4b47816 */ /* 0x000fc600000000c5 */
[----:B------:R-:W4:Y:S04]  /*4bcf0*/  LDL.LU R197, [R1+0xf34] ;  /* 0x000f340001c57983 */ /* 0x000f280000300800 */
[----:B------:R-:W0:Y:S01]  /*4bd00*/  LDS.128 R228, [R236] ;  /* 0x00000000ece47984 */ /* 0x000e220000000c00 */
[----:B------:R-:W-:Y:S02]  /*4bd10*/  PRMT R181, R194, 0x5410, R195 ;  /* 0x00005410c2b57816 */ /* 0x000fe400000000c3 */
[----:B--2---:R-:W-:Y:S02]  /*4bd20*/  PRMT R182, R192, 0x5410, R193 ;  /* 0x00005410c0b67816 */ /* 0x004fe400000000c1 */
[----:B------:R-:W-:Y:S01]  /*4bd30*/  PRMT R183, R190, 0x5410, R191 ;  /* 0x00005410beb77816 */ /* 0x000fe200000000bf */
[----:B------:R-:W-:Y:S01]  /*4bd40*/  BAR.SYNC.DEFER_BLOCKING 0x0 ;  /* 0x0000000000007b1d */ /* 0x000fe20000010000 */
[----:B------:R-:W-:-:S05]  /*4bd50*/  PRMT R187, R188, 0x5410, R189 ;  /* 0x00005410bcbb7816 */ /* 0x000fca00000000bd */
[----:B------:R-:W4:Y:S04]  /*4bd60*/  LDL.LU R188, [R1+0x1104] ;  /* 0x0011040001bc7983 */ /* 0x000f280000300800 */
        /* <DEDUP_REMOVED lines=8> */
[----:B------:R-:W-:Y:S01]  /*4bdf0*/  STSM.16.M88.4 [R237], R180 ;  /* 0x000000b4ed007844 */ /* 0x000fe20000000200 */
[----:B------:R-:W-:Y:S06]  /*4be00*/  BAR.SYNC.DEFER_BLOCKING 0x0 ;  /* 0x0000000000007b1d */ /* 0x000fec0000010000 */
[----:B------:R-:W1:Y:S02]  /*4be10*/  LDS.128 R180, [R236] ;  /* 0x00000000ecb47984 */ /* 0x000e640000000c00 */
[----:B------:R-:W-:Y:S06]  /*4be20*/  BAR.SYNC.DEFER_BLOCKING 0x0 ;  /* 0x0000000000007b1d */ /* 0x000fec0000010000 */
[----:B------:R-:W-:Y:S04]  /*4be30*/  STSM.16.M88.4 [R237], R184 ;  /* 0x000000b8ed007844 */ /* 0x000fe80000000200 */
[----:B0-----:R-:W-:Y:S04]  /*4be40*/  STL.64 [R1+0x40], R228 ;  /* 0x000040e401007387 */ /* 0x001fe80000100a00 */
[----:B------:R0:W-:Y:S04]  /*4be50*/  STL.64 [R1+0x48], R230 ;  /* 0x000048e601007387 */ /* 0x0001e80000100a00 */
[----:B0-----:R-:W4:Y:S04]  /*4be60*/  LDL.LU.64 R230, [R1+0x14d0] ;  /* 0x0014d00001e67983 */ /* 0x001f280000300a00 */
[----:B------:R-:W4:Y:S04]  /*4be70*/  LDL.LU.64 R228, [R1+0x14c8] ;  /* 0x0014c80001e47983 */ /* 0x000f280000300a00 */
[----:B-1----:R3:W-:Y:S04]  /*4be80*/  STL.64 [R1+0x30], R180 ;  /* 0x000030b401007387 */ /* 0x0027e80000100a00 */
[----:B------:R0:W-:Y:S01]  /*4be90*/  STL.64 [R1+0x38], R182 ;  /* 0x000038b601007387 */ /* 0x0001e20000100a00 */
[----:B---3--:R-:W-:-:S02]  /*4bea0*/  PRMT R180, R213, 0x5410, R214 ;  /* 0x00005410d5b47816 */ /* 0x008fc400000000d6 */
[----:B0-----:R-:W-:Y:S02]  /*4beb0*/  PRMT R183, R206, 0x5410, R207 ;  /* 0x00005410ceb77816 */ /* 0x001fe400000000cf */
[----:B------:R-:W-:Y:S01]  /*4bec0*/  PRMT R187, R204, 0x5410, R205 ;  /* 0x00005410ccbb7816 */ /* 0x000fe200000000cd */
[----:B------:R-:W-:Y:S01]  /*4bed0*/  BAR.SYNC.DEFER_BLOCKING 0x0 ;  /* 0x0000000000007b1d */ /* 0x000fe20000010000 */
[----:B------:R-:W-:Y:S02]  /*4bee0*/  PRMT R181, R210, 0x5410, R212 ;  /* 0x00005410d2b57816 */ /* 0x000fe400000000d4 */
[----:B------:R-:W-:-:S03]  /*4bef0*/  PRMT R182, R208, 0x5410, R209 ;  /* 0x00005410d0b67816 */ /* 0x000fc600000000d1 */
[----:B------:R-:W0:Y:S02]  /*4bf00*/  LDS.128 R204, [R236] ;  /* 0x00000000eccc7984 */ /* 0x000e240000000c00 */
[----:B------:R-:W-:Y:S06]  /*4bf10*/  BAR.SYNC.DEFER_BLOCKING 0x0 ;  /* 0x0000000000007b1d */ /* 0x000fec0000010000 */
[----:B------:R-:W-:Y:S02]  /*4bf20*/  STSM.16.M88.4 [R237], R180 ;  /* 0x000000b4ed007844 */ /* 0x000fe40000000200 */
[----:B------:R-:W-:Y:S01]  /*4bf30*/  BAR.SYNC.DEFER_BLOCKING 0x0 ;  /* 0x0000000000007b1d */ /* 0x000fe20000010000 */
[----:B------:R-:W-:-:S02]  /*4bf40*/  PRMT R184, R221, 0x5410, R222 ;  /* 0x00005410ddb87816 */ /* 0x000fc400000000de */
[----:B------:R-:W-:-:S03]  /*4bf50*/  PRMT R185, R218, 0x5410, R220 ;  /* 0x00005410dab97816 */ /* 0x000fc600000000dc */
[----:B------:R-:W1:Y:S01]  /*4bf60*/  LDS.128 R180, [R236] ;  /* 0x00000000ecb47984 */ /* 0x000e620000000c00 */
[----:B------:R-:W-:Y:S01]  /*4bf70*/  PRMT R186, R216, 0x5410, R217 ;  /* 0x00005410d8ba7816 */ /* 0x000fe200000000d9 */
[----:B------:R-:W-:Y:S06]  /*4bf80*/  BAR.SYNC.DEFER_BLOCKING 0x0 ;  /* 0x0000000000007b1d */ /* 0x000fec0000010000 */
[----:B------:R3:W-:Y:S04]  /*4bf90*/  STSM.16.M88.4 [R237], R184 ;  /* 0x000000b8ed007844 */ /* 0x0007e80000000200 */
[----:B0-----:R-:W-:Y:S04]  /*4bfa0*/  STL.64 [R1+0x20], R204 ;  /* 0x000020cc01007387 */ /* 0x001fe80000100a00 */
[----:B------:R-:W-:Y:S04]  /*4bfb0*/  STL.64 [R1+0x28], R206 ;  /* 0x000028ce01007387 */ /* 0x000fe80000100a00 */
[----:B-1----:R-:W-:Y:S04]  /*4bfc0*/  STL.64 [R1+0x10], R180 ;  /* 0x000010b401007387 */ /* 0x002fe80000100a00 */
[----:B------:R-:W-:Y:S01]  /*4bfd0*/  STL.64 [R1+0x18], R182 ;  /* 0x000018b601007387 */ /* 0x000fe20000100a00 */
[----:B------:R-:W-:Y:S06]  /*4bfe0*/  BAR.SYNC.DEFER_BLOCKING 0x0 ;  /* 0x0000000000007b1d */ /* 0x000fec0000010000 */
[----:B------:R-:W0:Y:S01]  /*4bff0*/  LDS.128 R180, [R236] ;  /* 0x00000000ecb47984 */ /* 0x000e220000000c00 */
[----:B--2---:R-:W-:-:S03]  /*4c000*/  PRMT R189, R189, 0x5410, R196 ;  /* 0x00005410bdbd7816 */ /* 0x004fc600000000c4 */
[----:B------:R-:W2:Y:S01]  /*4c010*/  LDL.LU R196, [R1+0x1130] ;  /* 0x0011300001c47983 */ /* 0x000ea20000300800 */
[----:B----4-:R-:W-:-:S03]  /*4c020*/  PRMT R188, R188, 0x5410, R197 ;  /* 0x00005410bcbc7816 */ /* 0x010fc600000000c5 */
[----:B------:R-:W4:Y:S01]  /*4c030*/  LDL.LU R226, [R1+0xf78] ;  /* 0x000f780001e27983 */ /* 0x000f220000300800 */
[----:B---3--:R-:W-:Y:S02]  /*4c040*/  PRMT R186, R198, 0x5410, R199 ;  /* 0x00005410c6ba7816 */ /* 0x008fe400000000c7 */
[----:B------:R-:W-:Y:S02]  /*4c050*/  PRMT R187, R192, 0x5410, R193 ;  /* 0x00005410c0bb7816 */ /* 0x000fe400000000c1 */
[----:B------:R-:W-:Y:S02]  /*4c060*/  PRMT R191, R191, 0x5410, R194 ;  /* 0x00005410bfbf7816 */ /* 0x000fe400000000c2 */
[----:B------:R-:W-:Y:S01]  /*4c070*/  PRMT R190, R190, 0x5410, R195 ;  /* 0x00005410bebe7816 */ /* 0x000fe200000000c3 */
[----:B------:R-:W-:Y:S06]  /*4c080*/  BAR.SYNC.DEFER_BLOCKING 0x0 ;  /* 0x0000000000007b1d */ /* 0x000fec0000010000 */
[----:B0-----:R-:W-:Y:S04]  /*4c090*/  STL.64 [R1+0x70], R180 ;  /* 0x000070b401007387 */ /* 0x001fe80000100a00 */
[----:B------:R-:W-:Y:S04]  /*4c0a0*/  STL.64 [R1+0x78], R182 ;  /* 0x000078b601007387 */ /* 0x000fe80000100a00 */
[----:B------:R-:W4:Y:S04]  /*4c0b0*/  LDL.LU R197, [R1+0x112c] ;  /* 0x00112c0001c57983 */ /* 0x000f280000300800 */
[----:B------:R-:W3:Y:S04]  /*4c0c0*/  LDL.LU R225, [R1+0xf74] ;  /* 0x000f740001e17983 */ /* 0x000ee80000300800 */
[----:B------:R-:W3:Y:S04]  /*4c0d0*/  LDL.LU R198, [R1+0x1128] ;  /* 0x0011280001c67983 */ /* 0x000ee80000300800 */
[----:B------:R-:W2:Y:S04]  /*4c0e0*/  LDL.LU R224, [R1+0xf68] ;  /* 0x000f680001e07983 */ /* 0x000ea80000300800 */
[----:B------:R-:W2:Y:S04]  /*4c0f0*/  LDL.LU R192, [R1+0x1120] ;  /* 0x0011200001c07983 */ /* 0x000ea80000300800 */
[----:B------:R-:W4:Y:S04]  /*4c100*/  LDL.LU R222, [R1+0xf5c] ;  /* 0x000f5c0001de7983 */ /* 0x000f280000300800 */
[----:B------:R-:W4:Y:S04]  /*4c110*/  LDL.LU R193, [R1+0x111c] ;  /* 0x00111c0001c17983 */ /* 0x000f280000300800 */
        /* <DEDUP_REMOVED lines=25> */
[----:B------:R-:W-:Y:S06]  /*4c2b0*/  BAR.SYNC.DEFER_BLOCKING 0x0 ;  /* 0x0000000000007b1d */ /* 0x000fec0000010000 */
[----:B0-----:R-:W3:Y:S04]  /*4c2c0*/  LDL.LU R191, [R1+0xf7c] ;  /* 0x000f7c0001bf7983 */ /* 0x001ee80000300800 */
[----:B------:R-:W0:Y:S01]  /*4c2d0*/  LDS.128 R180, [R236] ;  /* 0x00000000ecb47984 */ /* 0x000e220000000c00 */
[----:B------:R-:W-:Y:S06]  /*4c2e0*/  BAR.SYNC.DEFER_BLOCKING 0x0 ;  /* 0x0000000000007b1d */ /* 0x000fec0000010000 */
[----:B------:R-:W-:Y:S02]  /*4c2f0*/  STSM.16.M88.4 [R237], R184 ;  /* 0x000000b8ed007844 */ /* 0x000fe40000000200 */
[----:B------:R-:W-:Y:S06]  /*4c300*/  BAR.SYNC.DEFER_BLOCKING 0x0 ;  /* 0x0000000000007b1d */ /* 0x000fec0000010000 */
[----:B0-----:R-:W-:Y:S04]  /*4c310*/  STL.64 [R1+0x1490], R180 ;  /* 0x001490b401007387 */ /* 0x001fe80000100a00 */
[----:B------:R-:W-:Y:S04]  /*4c320*/  STL.64 [R1+0x1480], R182 ;  /* 0x001480b601007387 */ /* 0x000fe80000100a00 */
[----:B------:R-:W0:Y:S04]  /*4c330*/  LDS.128 R180, [R236] ;  /* 0x00000000ecb47984 */ /* 0x000e280000000c00 */
[----:B0-----:R-:W-:Y:S04]  /*4c340*/  STL [R1], R180 ;  /* 0x000000b401007387 */ /* 0x001fe80000100800 */
[----:B------:R-:W-:Y:S01]  /*4c350*/  STL.64 [R1+0x8], R182 ;  /* 0x000008b601007387 */ /* 0x000fe20000100a00 */
[----:B--2---:R-:W-:-:S02]  /*4c360*/  PRMT R192, R192, 0x5410, R224 ;  /* 0x00005410c0c07816 */ /* 0x004fc400000000e0 */
[----:B----4-:R-:W-:Y:S02]  /*4c370*/  PRMT R193, R193, 0x5410, R222 ;  /* 0x00005410c1c17816 */ /* 0x010fe400000000de */
[----:B---3--:R-:W-:Y:S02]  /*4c380*/  PRMT R194, R194, 0x5410, R221 ;  /* 0x00005410c2c27816 */ /* 0x008fe400000000dd */
        /* <DEDUP_REMOVED lines=8> */
[----:B------:R-:W-:Y:S02]  /*4c410*/  PRMT R201, R201, 0x5410, R212 ;  /* 0x00005410c9c97816 */ /* 0x000fe400000000d4 */
[----:B------:R-:W-:Y:S02]  /*4c420*/  PRMT R200, R200, 0x5410, R213 ;  /* 0x00005410c8c87816 */ /* 0x000fe400000000d5 */
[----:B------:R-:W-:Y:S02]  /*4c430*/  PRMT R206, R206, 0x5410, R214 ;  /* 0x00005410cece7816 */ /* 0x000fe400000000d6 */
[----:B------:R-:W-:-:S02]  /*4c440*/  PRMT R203, R203, 0x5410, R209 ;  /* 0x00005410cbcb7816 */ /* 0x000fc400000000d1 */
[----:B------:R-:W-:Y:S01]  /*4c450*/  PRMT R202, R202, 0x5410, R210 ;  /* 0x00005410caca7816 */ /* 0x000fe200000000d2 */
[----:B------:R-:W-:Y:S01]  /*4c460*/  BAR.SYNC.DEFER_BLOCKING 0x0 ;  /* 0x0000000000007b1d */ /* 0x000fe20000010000 */
[----:B------:R-:W-:Y:S02]  /*4c470*/  PRMT R207, R207, 0x5410, R208 ;  /* 0x00005410cfcf7816 */ /* 0x000fe400000000d0 */
[----:B------:R-:W-:-:S03]  /*4c480*/  PRMT R196, R196, 0x5410, R191 ;  /* 0x00005410c4c47816 */ /* 0x000fc600000000bf */
[----:B0-----:R-:W-:Y:S04]  /*4c490*/  STL.64 [R1+0x1468], R184 ;  /* 0x001468b801007387 */ /* 0x001fe80000100a00 */
[----:B------:R-:W-:Y:S04]  /*4c4a0*/  STL.64 [R1+0x1458], R186 ;  /* 0x001458ba01007387 */ /* 0x000fe80000100a00 */
[----:B------:R-:W2:Y:S04]  /*4c4b0*/  LDL.LU R212, [R1+0x1168] ;  /* 0x0011680001d47983 */ /* 0x000ea80000300800 */
[----:B------:R0:W-:Y:S04]  /*4c4c0*/  STSM.16.M88.4 [R237], R196 ;  /* 0x000000c4ed007844 */ /* 0x0001e80000000200 */
[----:B------:R-:W3:Y:S01]  /*4c4d0*/  LDL.LU R213, [R1+0x1164] ;  /* 0x0011640001d57983 */ /* 0x000ee20000300800 */
[----:B------:R-:W-:Y:S01]  /*4c4e0*/  IMAD.MOV.U32 R182, RZ, RZ, R181 ;  /* 0x000000ffffb67224 */ /* 0x000fe200078e00b5 */
[----:B------:R-:W-:-:S02]  /*4c4f0*/  PRMT R205, R205, 0x5410, R216 ;  /* 0x00005410cdcd7816 */ /* 0x000fc400000000d8 */
[----:B------:R-:W-:Y:S01]  /*4c500*/  PRMT R204, R204, 0x5410, R217 ;  /* 0x00005410cccc7816 */ /* 0x000fe200000000d9 */
[----:B------:R-:W-:Y:S06]  /*4c510*/  BAR.SYNC.DEFER_BLOCKING 0x0 ;  /* 0x0000000000007b1d */ /* 0x000fec0000010000 */
[----:B0-----:R-:W4:Y:S04]  /*4c520*/  LDL.LU R196, [R1+0x100c] ;  /* 0x00100c0001c47983 */ /* 0x001f280000300800 */
[----:B------:R-:W4:Y:S04]  /*4c530*/  LDL.LU R214, [R1+0x1160] ;  /* 0x0011600001d67983 */ /* 0x000f280000300800 */
[----:B------:R-:W2:Y:S04]  /*4c540*/  LDL.LU R197, [R1+0x1004] ;  /* 0x0010040001c57983 */ /* 0x000ea80000300800 */
        /* <DEDUP_REMOVED lines=21> */
[----:B------:R-:W0:Y:S01]  /*4c6a0*/  LDS.128 R188, [R236] ;  /* 0x00000000ecbc7984 */ /* 0x000e220000000c00 */
[----:B------:R-:W-:Y:S06]  /*4c6b0*/  BAR.SYNC.DEFER_BLOCKING 0x0 ;  /* 0x0000000000007b1d */ /* 0x000fec0000010000 */
[----:B0-----:R0:W-:Y:S04]  /*4c6c0*/  STL.64 [R1+0x1450], R188 ;  /* 0x001450bc01007387 */ /* 0x0011e80000100a00 */
[----:B0-----:R-:W3:Y:S04]  /*4c6d0*/  LDL.LU R188, [R1+0x101c] ;  /* 0x00101c0001bc7983 */ /* 0x001ee80000300800 */
[----:B------:R-:W3:Y:S04]  /*4c6e0*/  LDL.LU R189, [R1+0x1014] ;  /* 0x0010140001bd7983 */ /* 0x000ee80000300800 */
[----:B------:R-:W-:Y:S01]  /*4c6f0*/  STSM.16.M88.4 [R237], R200 ;  /* 0x000000c8ed007844 */ /* 0x000fe20000000200 */
[----:B------:R-:W-:Y:S06]  /*4c700*/  BAR.SYNC.DEFER_BLOCKING 0x0 ;  /* 0x0000000000007b1d */ /* 0x000fec0000010000 */
[----:B------:R-:W0:Y:S02]  /*4c710*/  LDS.128 R192, [R236] ;  /* 0x00000000ecc07984 */ /* 0x000e240000000c00 */
[----:B------:R-:W-:Y:S06]  /*4c720*/  BAR.SYNC.DEFER_BLOCKING 0x0 ;  /* 0x0000000000007b1d */ /* 0x000fec0000010000 */
[----:B------:R-:W-:Y:S02]  /*4c730*/  STSM.16.M88.4 [R237], R204 ;  /* 0x000000cced007844 */ /* 0x000fe40000000200 */
[----:B------:R-:W-:Y:S01]  /*4c740*/  BAR.SYNC.DEFER_BLOCKING 0x0 ;  /* 0x0000000000007b1d */ /* 0x000fe20000010000 */
[----:B------:R-:W-:-:S02]  /*4c750*/  PRMT R211, R215, 0x5410, R211 ;  /* 0x00005410d7d37816 */ /* 0x000fc400000000d3 */
[----:B----4-:R-:W-:Y:S02]  /*4c760*/  PRMT R214, R214, 0x5410, R196 ;  /* 0x00005410d6d67816 */ /* 0x010fe400000000c4 */
[----:B--2---:R-:W-:Y:S02]  /*4c770*/  PRMT R208, R208, 0x5410, R197 ;  /* 0x00005410d0d07816 */ /* 0x004fe400000000c5 */
[----:B---3--:R-:W-:Y:S02]  /*4c780*/  PRMT R209, R209, 0x5410, R198 ;  /* 0x00005410d1d17816 */ /* 0x008fe400000000c6 */
[----:B------:R-:W-:Y:S02]  /*4c790*/  PRMT R210, R210, 0x5410, R199 ;  /* 0x00005410d2d27816 */ /* 0x000fe400000000c7 */
[----:B------:R-:W1:Y:S01]  /*4c7a0*/  LDS.128 R196, [R236] ;  /* 0x00000000ecc47984 */ /* 0x000e620000000c00 */
[----:B------:R-:W-:Y:S06]  /*4c7b0*/  BAR.SYNC.DEFER_BLOCKING 0x0 ;  /* 0x0000000000007b1d */ /* 0x000fec0000010000 */
[----:B------:R-:W-:Y:S02]  /*4c7c0*/  STSM.16.M88.4 [R237], R208 ;  /* 0x000000d0ed007844 */ /* 0x000fe40000000200 */
[----:B------:R-:W-:Y:S06]  /*4c7d0*/  BAR.SYNC.DEFER_BLOCKING 0x0 ;  /* 0x0000000000007b1d */ /* 0x000fec0000010000 */
[----:B------:R-:W2:Y:S04]  /*4c7e0*/  LDS.128 R200, [R236] ;  /* 0x00000000ecc87984 */ /* 0x000ea80000000c00 */
[----:B------:R-:W-:Y:S04]  /*4c7f0*/  STL.64 [R1+0x1448], R190 ;  /* 0x001448be01007387 */ /* 0x000fe80000100a00 */
[----:B0-----:R-:W-:Y:S04]  /*4c800*/  STL.64 [R1+0x1440], R192 ;  /* 0x001440c001007387 */ /* 0x001fe80000100a00 */
[----:B------:R-:W-:Y:S01]  /*4c810*/  STL.64 [R1+0x1438], R194 ;  /* 0x001438c201007387 */ /* 0x000fe20000100a00 */
[----:B------:R-:W-:-:S03]  /*4c820*/  PRMT R220, R220, 0x5410, R180 ;  /* 0x00005410dcdc7816 */ /* 0x000fc600000000b4 */
[----:B-1----:R-:W-:Y:S01]  /*4c830*/  STL.64 [R1+0x1430], R196 ;  /* 0x001430c401007387 */ /* 0x002fe20000100a00 */
[----:B------:R-:W-:-:S03]  /*4c840*/  PRMT R221, R221, 0x5410, R181 ;  /* 0x00005410dddd7816 */ /* 0x000fc600000000b5 */
[----:B------:R-:W-:Y:S01]  /*4c850*/  STL.64 [R1+0x1428], R198 ;  /* 0x001428c601007387 */ /* 0x000fe20000100a00 */
[----:B------:R-:W-:Y:S02]  /*4c860*/  PRMT R219, R223, 0x5410, R219 ;  /* 0x00005410dfdb7816 */ /* 0x000fe400000000db */
[----:B------:R-:W-:Y:S02]  /*4c870*/  PRMT R223, R224, 0x5410, R225 ;  /* 0x00005410e0df7816 */ /* 0x000fe400000000e1 */
[----:B------:R-:W-:Y:S01]  /*4c880*/  PRMT R218, R218, 0x5410, R226 ;  /* 0x00005410dada7816 */ /* 0x000fe200000000e2 */
[----:B--2---:R0:W-:Y:S04]  /*4c890*/  STL.64 [R1+0x1420], R200 ;  /* 0x001420c801007387 */ /* 0x0041e80000100a00 */
[----:B------:R-:W-:Y:S04]  /*4c8a0*/  STL.64 [R1+0x1418], R202 ;  /* 0x001418ca01007387 */ /* 0x000fe80000100a00 */
[----:B------:R-:W2:Y:S04]  /*4c8b0*/  LDL.LU R180, [R1+0x107c] ;  /* 0x00107c0001b47983 */ /* 0x000ea80000300800 */
[----:B------:R-:W2:Y:S04]  /*4c8c0*/  LDL.LU R181, [R1+0x11a0] ;  /* 0x0011a00001b57983 */ /* 0x000ea80000300800 */
[----:B0-----:R-:W3:Y:S04]  /*4c8d0*/  LDL.LU R200, [R1+0x1078] ;  /* 0x0010780001c87983 */ /* 0x001ee80000300800 */
[----:B------:R-:W3:Y:S04]  /*4c8e0*/  LDL.LU R201, [R1+0x119c] ;  /* 0x00119c0001c97983 */ /* 0x000ee80000300800 */
[----:B------:R-:W4:Y:S04]  /*4c8f0*/  LDL.LU R198, [R1+0x1074] ;  /* 0x0010740001c67983 */ /* 0x000f280000300800 */
[----:B------:R-:W4:Y:S04]  /*4c900*/  LDL.LU R197, [R1+0x1198] ;  /* 0x0011980001c57983 */ /* 0x000f280000300800 */
[----:B------:R-:W2:Y:S04]  /*4c910*/  LDL.LU R194, [R1+0x106c] ;  /* 0x00106c0001c27983 */ /* 0x000ea80000300800 */
[----:B------:R-:W2:Y:S04]  /*4c920*/  LDL.LU R224, [R1+0x1190] ;  /* 0x0011900001e07983 */ /* 0x000ea80000300800 */
[----:B------:R-:W3:Y:S04]  /*4c930*/  LDL.LU R195, [R1+0x1060] ;  /* 0x0010600001c37983 */ /* 0x000ee80000300800 */
[----:B------:R-:W3:Y:S04]  /*4c940*/  LDL.LU R225, [R1+0x118c] ;  /* 0x00118c0001e17983 */ /* 0x000ee80000300800 */
[----:B------:R-:W4:Y:S04]  /*4c950*/  LDL.LU R190, [R1+0x105c] ;  /* 0x00105c0001be7983 */ /* 0x000f280000300800 */
[----:B------:R-:W4:Y:S01]  /*4c960*/  LDL.LU R226, [R1+0x1188] ;  /* 0x0011880001e27983 */ /* 0x000f220000300800 */
[----:B------:R-:W-:-:S02]  /*4c970*/  PRMT R212, R212, 0x5410, R188 ;  /* 0x00005410d4d47816 */ /* 0x000fc400000000bc */
[----:B------:R-:W-:Y:S01]  /*4c980*/  PRMT R213, R213, 0x5410, R189 ;  /* 0x00005410d5d57816 */ /* 0x000fe200000000bd */
[----:B------:R-:W4:Y:S04]  /*4c990*/  LDL.LU R188, [R1+0x1070] ;  /* 0x0010700001bc7983 */ /* 0x000f280000300800 */
[----:B------:R-:W4:Y:S01]  /*4c9a0*/  LDL.LU R189, [R1+0x1194] ;  /* 0x0011940001bd7983 */ /* 0x000f220000300800 */
[----:B------:R-:W-:Y:S01]  /*4c9b0*/  PRMT R215, R187, 0x5410, R186 ;  /* 0x00005410bbd77816 */ /* 0x000fe200000000ba */
[----:B------:R-:W-:Y:S06]  /*4c9c0*/  BAR.SYNC.DEFER_BLOCKING 0x0 ;  /* 0x0000000000007b1d */ /* 0x000fec0000010000 */
[----:B------:R-:W-:Y:S02]  /*4c9d0*/  STSM.16.M88.4 [R237], R212 ;  /* 0x000000d4ed007844 */ /* 0x000fe40000000200 */
[----:B------:R-:W-:Y:S01]  /*4c9e0*/  BAR.SYNC.DEFER_BLOCKING 0x0 ;  /* 0x0000000000007b1d */ /* 0x000fe20000010000 */
[----:B------:R-:W-:-:S02]  /*4c9f0*/  PRMT R216, R216, 0x5410, R185 ;  /* 0x00005410d8d87816 */ /* 0x000fc400000000b9 */
[----:B------:R-:W-:-:S03]  /*4ca00*/  PRMT R217, R217, 0x5410, R183 ;  /* 0x00005410d9d97816 */ /* 0x000fc600000000b7 */
[----:B------:R-:W0:Y:S02]  /*4ca10*/  LDS.128 R204, [R236] ;  /* 0x00000000eccc7984 */ /* 0x000e240000000c00 */
[----:B------:R-:W-:Y:S06]  /*4ca20*/  BAR.SYNC.DEFER_BLOCKING 0x0 ;  /* 0x0000000000007b1d */ /* 0x000fec0000010000 */
[----:B------:R-:W-:Y:S02]  /*4ca30*/  STSM.16.M88.4 [R237], R216 ;  /* 0x000000d8ed007844 */ /* 0x000fe40000000200 */
[----:B------:R-:W-:Y:S01]  /*4ca40*/  BAR.SYNC.DEFER_BLOCKING 0x0 ;  /* 0x0000000000007b1d */ /* 0x000fe20000010000 */
[----:B------:R-:W-:-:S05]  /*4ca50*/  PRMT R222, R222, 0x5410, R184 ;  /* 0x00005410dede7816 */ /* 0x000fca00000000b8 */
[----:B------:R-:W1:Y:S02]  /*4ca60*/  LDS.128 R208, [R236] ;  /* 0x00000000ecd07984 */ /* 0x000e640000000c00 */
[----:B------:R-:W-:Y:S06]  /*4ca70*/  BAR.SYNC.DEFER_BLOCKING 0x0 ;  /* 0x0000000000007b1d */ /* 0x000fec0000010000 */
[----:B------:R4:W-:Y:S02]  /*4ca80*/  STSM.16.M88.4 [R237], R220 ;  /* 0x000000dced007844 */ /* 0x0009e40000000200 */
[----:B------:R-:W-:Y:S01]  /*4ca90*/  BAR.SYNC.DEFER_BLOCKING 0x0 ;  /* 0x0000000000007b1d */ /* 0x000fe20000010000 */
[----:B------:R-:W-:-:S05]  /*4caa0*/  PRMT R227, R235, 0x5410, R227 ;  /* 0x00005410ebe37816 */ /* 0x000fca00000000e3 */
[----:B------:R-:W4:Y:S04]  /*4cab0*/  LDS.128 R212, [R236] ;  /* 0x00000000ecd47984 */ /* 0x000f280000000c00 */
[----:B0-----:R-:W-:Y:S04]  /*4cac0*/  STL.64 [R1+0x1410], R204 ;  /* 0x001410cc01007387 */ /* 0x001fe80000100a00 */
[----:B------:R-:W-:Y:S04]  /*4cad0*/  STL.64 [R1+0x1408], R206 ;  /* 0x001408ce01007387 */ /* 0x000fe80000100a00 */
[----:B-1----:R-:W-:Y:S04]  /*4cae0*/  STL.64 [R1+0x1400], R208 ;  /* 0x001400d001007387 */ /* 0x002fe80000100a00 */
[----:B------:R-:W-:Y:S04]  /*4caf0*/  STL.64 [R1+0x13f8], R210 ;  /* 0x0013f8d201007387 */ /* 0x000fe80000100a00 */
        /* <DEDUP_REMOVED lines=10> */
[----:B--2---:R-:W-:-:S02]  /*4cba0*/  PRMT R224, R224, 0x5410, R194 ;  /* 0x00005410e0e07816 */ /* 0x004fc400000000c2 */
[----:B---3--:R-:W-:Y:S02]  /*4cbb0*/  PRMT R225, R225, 0x5410, R195 ;  /* 0x00005410e1e17816 */ /* 0x008fe400000000c3 */
[----:B----4-:R-:W-:Y:S01]  /*4cbc0*/  PRMT R226, R226, 0x5410, R190 ;  /* 0x00005410e2e27816 */ /* 0x010fe200000000be */
[----:B------:R-:W-:Y:S06]  /*4cbd0*/  BAR.SYNC.DEFER_BLOCKING 0x0 ;  /* 0x0000000000007b1d */ /* 0x000fec0000010000 */
[----:B------:R-:W-:Y:S02]  /*4cbe0*/  STSM.16.M88.4 [R237], R224 ;  /* 0x000000e0ed007844 */ /* 0x000fe40000000200 */
[----:B------:R-:W-:Y:S06]  /*4cbf0*/  BAR.SYNC.DEFER_BLOCKING 0x0 ;  /* 0x0000000000007b1d */ /* 0x000fec0000010000 */
[----:B------:R0:W1:Y:S01]  /*4cc00*/  LDS.128 R216, [R236] ;  /* 0x00000000ecd87984 */ /* 0x0000620000000c00 */
[----:B------:R-:W-:-:S03]  /*4cc10*/  PRMT R220, R181, 0x5410, R180 ;  /* 0x00005410b5dc7816 */ /* 0x000fc600000000b4 */
[----:B------:R-:W2:Y:S04]  /*4cc20*/  LDL.LU R180, [R1+0x108c] ;  /* 0x00108c0001b47983 */ /* 0x000ea80000300800 */
[----:B------:R-:W2:Y:S01]  /*4cc30*/  LDL.LU R181, [R1+0x11a4] ;  /* 0x0011a40001b57983 */ /* 0x000ea20000300800 */
[----:B------:R-:W-:-:S03]  /*4cc40*/  PRMT R222, R197, 0x5410, R198 ;  /* 0x00005410c5de7816 */ /* 0x000fc600000000c6 */
[----:B------:R-:W3:Y:S04]  /*4cc50*/  LDL.LU R235, [R1+0x14c4] ;  /* 0x0014c40001eb7983 */ /* 0x000ee80000300800 */
[----:B------:R-:W-:Y:S04]  /*4cc60*/  STL.64 [R1+0x13c8], R212 ;  /* 0x0013c8d401007387 */ /* 0x000fe80000100a00 */
[----:B------:R-:W-:Y:S04]  /*4cc70*/  STL.64 [R1+0x13b8], R214 ;  /* 0x0013b8d601007387 */ /* 0x000fe80000100a00 */
[----:B0-----:R-:W4:Y:S01]  /*4cc80*/  LDL.LU R236, [R1+0x14c0] ;  /* 0x0014c00001ec7983 */ /* 0x001f220000300800 */
[----:B------:R-:W-:-:S03]  /*4cc90*/  PRMT R223, R189, 0x5410, R188 ;  /* 0x00005410bddf7816 */ /* 0x000fc600000000bc */
[----:B------:R-:W3:Y:S04]  /*4cca0*/  LDL.LU R197, [R1+0x10c0] ;  /* 0x0010c00001c57983 */ /* 0x000ee80000300800 */
[----:B------:R-:W3:Y:S04]  /*4ccb0*/  LDL.LU R194, [R1+0x11c4] ;  /* 0x0011c40001c27983 */ /* 0x000ee80000300800 */
[----:B------:R-:W4:Y:S04]  /*4ccc0*/  LDL.LU R195, [R1+0x10bc] ;  /* 0x0010bc0001c37983 */ /* 0x000f280000300800 */
[----:B------:R-:W4:Y:S01]  /*4ccd0*/  LDL.LU R190, [R1+0x11c0] ;  /* 0x0011c00001be7983 */ /* 0x000f220000300800 */
[----:B------:R-:W-:-:S03]  /*4cce0*/  PRMT R227, R250, 0x5410, R252 ;  /* 0x00005410fae37816 */ /* 0x000fc600000000fc */
[----:B------:R-:W3:Y:S04]  /*4ccf0*/  LDL.LU R188, [R1+0x10b4] ;  /* 0x0010b40001bc7983 */ /* 0x000ee80000300800 */
[----:B------:R-:W3:Y:S04]  /*4cd00*/  LDL.LU R189, [R1+0x11bc] ;  /* 0x0011bc0001bd7983 */ /* 0x000ee80000300800 */
[----:B-1----:R-:W-:Y:S04]  /*4cd10*/  STL.64 [R1+0x13d0], R216 ;  /* 0x0013d0d801007387 */ /* 0x002fe80000100a00 */
[----:B------:R-:W-:Y:S04]  /*4cd20*/  STL.64 [R1+0x13c0], R218 ;  /* 0x0013c0da01007387 */ /* 0x000fe80000100a00 */
[----:B------:R-:W4:Y:S04]  /*4cd30*/  LDL.LU R250, [R1+0x14bc] ;  /* 0x0014bc0001fa7983 */ /* 0x000f280000300800 */
[----:B------:R-:W3:Y:S01]  /*4cd40*/  LDL.LU R252, [R1+0xb2c] ;  /* 0x000b2c0001fc7983 */ /* 0x000ee20000300800 */
[----:B------:R-:W-:Y:S01]  /*4cd50*/  BAR.SYNC.DEFER_BLOCKING 0x0 ;  /* 0x0000000000007b1d */ /* 0x000fe20000010000 */
[----:B------:R-:W-:-:S05]  /*4cd60*/  PRMT R221, R201, 0x5410, R200 ;  /* 0x00005410c9dd7816 */ /* 0x000fca00000000c8 */
[----:B------:R-:W-:Y:S02]  /*4cd70*/  STSM.16.M88.4 [R237], R220 ;  /* 0x000000dced007844 */ /* 0x000fe40000000200 */
[----:B------:R-:W-:Y:S01]  /*4cd80*/  BAR.SYNC.DEFER_BLOCKING 0x0 ;  /* 0x0000000000007b1d */ /* 0x000fe20000010000 */
[----:B------:R-:W-:Y:S02]  /*4cd90*/  PRMT R203, R2, 0x5410, R251 ;  /* 0x0000541002cb7816 */ /* 0x000fe400000000fb */
[----:B------:R-:W-:Y:S02]  /*4cda0*/  PRMT R224, R184, 0x5410, R187 ;  /* 0x00005410b8e07816 */ /* 0x000fe400000000bb */
[----:B------:R-:W-:Y:S02]  /*4cdb0*/  PRMT R225, R183, 0x5410, R185 ;  /* 0x00005410b7e17816 */ /* 0x000fe400000000b9 */
[----:B------:R-:W-:Y:S02]  /*4cdc0*/  PRMT R200, R196, 0x5410, R199 ;  /* 0x00005410c4c87816 */ /* 0x000fe400000000c7 */
[----:B------:R-:W-:-:S02]  /*4cdd0*/  PRMT R201, R193, 0x5410, R192 ;  /* 0x00005410c1c97816 */ /* 0x000fc400000000c0 */
[----:B------:R-:W-:Y:S01]  /*4cde0*/  PRMT R202, R186, 0x5410, R191 ;  /* 0x00005410baca7816 */ /* 0x000fe200000000bf */
[----:B------:R-:W4:Y:S04]  /*4cdf0*/  LDL.LU.64 R192, [R1+0xe30] ;  /* 0x000e300001c07983 */ /* 0x000f280000300a00 */
[----:B------:R-:W4:Y:S04]  /*4ce00*/  LDL.LU R191, [R1+0xea8] ;  /* 0x000ea80001bf7983 */ /* 0x000f280000300800 */
[----:B------:R-:W4:Y:S04]  /*4ce10*/  LDL.LU R186, [R1+0x10d4] ;  /* 0x0010d40001ba7983 */ /* 0x000f280000300800 */
[----:B------:R-:W4:Y:S01]  /*4ce20*/  LDL.LU R187, [R1+0xe2c] ;  /* 0x000e2c0001bb7983 */ /* 0x000f220000300800 */
[----:B------:R-:W-:-:S02]  /*4ce30*/  PRMT R199, R3, 0x5410, R0 ;  /* 0x0000541003c77816 */ /* 0x000fc40000000000 */
[----:B--2---:R-:W-:Y:S02]  /*4ce40*/  PRMT R226, R181, 0x5410, R180 ;  /* 0x00005410b5e27816 */ /* 0x004fe400000000b4 */
[----:B------:R-:W2:Y:S04]  /*4ce50*/  LDL.LU R181, [R1+0xf80] ;  /* 0x000f800001b57983 */ /* 0x000ea80000300800 */
[----:B------:R-:W2:Y:S04]  /*4ce60*/  LDL.LU.64 R184, [R1+0xe38] ;  /* 0x000e380001b87983 */ /* 0x000ea80000300a00 */
[----:B---3--:R-:W0:Y:S01]  /*4ce70*/  LDS.128 R220, [R252] ;  /* 0x00000000fcdc7984 */ /* 0x008e220000000c00 */
[----:B------:R-:W-:Y:S06]  /*4ce80*/  BAR.SYNC.DEFER_BLOCKING 0x0 ;  /* 0x0000000000007b1d */ /* 0x000fec0000010000 */
[----:B------:R-:W-:Y:S02]  /*4ce90*/  STSM.16.M88.4 [R237], R224 ;  /* 0x000000e0ed007844 */ /* 0x000fe40000000200 */
[----:B------:R-:W-:Y:S06]  /*4cea0*/  BAR.SYNC.DEFER_BLOCKING 0x0 ;  /* 0x0000000000007b1d */ /* 0x000fec0000010000 */
[----:B------:R-:W1:Y:S02]  /*4ceb0*/  LDS.128 R204, [R252] ;  /* 0x00000000fccc7984 */ /* 0x000e640000000c00 */
[----:B------:R-:W-:Y:S06]  /*4cec0*/  BAR.SYNC.DEFER_BLOCKING 0x0 ;  /* 0x0000000000007b1d */ /* 0x000fec0000010000 */
[----:B------:R-:W-:Y:S02]  /*4ced0*/  STSM.16.M88.4 [R237], R200 ;  /* 0x000000c8ed007844 */ /* 0x000fe40000000200 */
[----:B------:R-:W-:Y:S06]  /*4cee0*/  BAR.SYNC.DEFER_BLOCKING 0x0 ;  /* 0x0000000000007b1d */ /* 0x000fec0000010000 */
[----:B0-----:R-:W-:Y:S04]  /*4cef0*/  STL.64 [R1+0x13e0], R220 ;  /* 0x0013e0dc01007387 */ /* 0x001fe80000100a00 */
[----:B------:R-:W-:Y:S04]  /*4cf00*/  STL.64 [R1+0x13d8], R222 ;  /* 0x0013d8de01007387 */ /* 0x000fe80000100a00 */
[----:B------:R-:W3:Y:S04]  /*4cf10*/  LDL.LU R183, [R1+0xe28] ;  /* 0x000e280001b77983 */ /* 0x000ee80000300800 */
[----:B------:R-:W3:Y:S04]  /*4cf20*/  LDL.LU R2, [R1+0xebc] ;  /* 0x000ebc0001027983 */ /* 0x000ee80000300800 */
[----:B------:R-:W0:Y:S04]  /*4cf30*/  LDS.128 R224, [R252] ;  /* 0x00000000fce07984 */ /* 0x000e280000000c00 */
[----:B-1----:R-:W-:Y:S04]  /*4cf40*/  STL.64 [R1+0x60], R204 ;  /* 0x000060cc01007387 */ /* 0x002fe80000100a00 */
[----:B------:R-:W-:Y:S04]  /*4cf50*/  STL.64 [R1+0x68], R206 ;  /* 0x000068ce01007387 */ /* 0x000fe80000100a00 */
[----:B------:R-:W3:Y:S01]  /*4cf60*/  LDL.LU R180, [R1+0xe24] ;  /* 0x000e240001b47983 */ /* 0x000ee20000300800 */
[----:B------:R-:W-:-:S03]  /*4cf70*/  PRMT R198, R189, 0x5410, R188 ;  /* 0x00005410bdc67816 */ /* 0x000fc600000000bc */
[----:B------:R-:W3:Y:S04]  /*4cf80*/  LDL.LU R0, [R1+0x14b8] ;  /* 0x0014b80001007983 */ /* 0x000ee80000300800 */
[----:B------:R-:W3:Y:S04]  /*4cf90*/  LDL.LU.64 R188, [R1+0xe40] ;  /* 0x000e400001bc7983 */ /* 0x000ee80000300a00 */
[----:B0-----:R-:W-:Y:S04]  /*4cfa0*/  STL.64 [R1+0x13f0], R224 ;  /* 0x0013f0e001007387 */ /* 0x001fe80000100a00 */
[----:B------:R-:W-:Y:S04]  /*4cfb0*/  STL.64 [R1+0x13e8], R226 ;  /* 0x0013e8e201007387 */ /* 0x000fe80000100a00 */
[----:B------:R-:W3:Y:S01]  /*4cfc0*/  LDL.LU R3, [R1+0xe00] ;  /* 0x000e000001037983 */ /* 0x000ee20000300800 */
[----:B------:R-:W-:-:S02]  /*4cfd0*/  PRMT R196, R194, 0x5410, R197 ;  /* 0x00005410c2c47816 */ /* 0x000fc400000000c5 */
[----:B----4-:R-:W-:Y:S01]  /*4cfe0*/  PRMT R197, R190, 0x5410, R195 ;  /* 0x00005410bec57816 */ /* 0x010fe200000000c3 */
[----:B------:R-:W-:Y:S01]  /*4cff0*/  BAR.SYNC.DEFER_BLOCKING 0x0 ;  /* 0x0000000000007b1d */ /* 0x000fe20000010000 */
[----:B------:R-:W-:-:S05]  /*4d000*/  PRMT R251, R8, 0x7770, RZ ;  /* 0x0000777008fb7816 */ /* 0x000fca00000000ff */
[----:B------:R0:W-:Y:S02]  /*4d010*/  STSM.16.M88.4 [R237], R196 ;  /* 0x000000c4ed007844 */ /* 0x0001e40000000200 */
[----:B------:R-:W-:Y:S06]  /*4d020*/  BAR.SYNC.DEFER_BLOCKING 0x0 ;  /* 0x0000000000007b1d */ /* 0x000fec0000010000 */
[----:B------:R-:W-:Y:S01]  /*4d030*/  @P0 STG.E.U8 desc[UR58][R192.64], R251 ;  /* 0x000000fbc0000986 */ /* 0x000fe2000c10113a */
[----:B------:R-:W-:-:S05]  /*4d040*/  IADD3 R190, P0, R191, R5, RZ ;  /* 0x00000005bfbe7210 */ /* 0x000fca0007f1e0ff */
[----:B------:R-:W-:Y:S01]  /*4d050*/  IMAD.X R191, R186, 0x1, R6, P0 ;  /* 0x00000001babf7824 */ /* 0x000fe200000e0606 */
[----:B------:R-:W-:Y:S02]  /*4d060*/  IADD3 R186, P0, R187, R5, RZ ;  /* 0x00000005bbba7210 */ /* 0x000fe40007f1e0ff */
[----:B0-----:R-:W-:-:S05]  /*4d070*/  PRMT R237, R8, 0x7771, RZ ;  /* 0x0000777108ed7816 */ /* 0x001fca00000000ff */
[----:B------:R0:W-:Y:S01]  /*4d080*/  @P6 STG.E.U8 desc[UR58][R190.64], R237 ;  /* 0x000000edbe006986 */ /* 0x0001e2000c10113a */
[----:B--2---:R-:W-:-:S03]  /*4d090*/  IMAD.X R187, R181, 0x1, R6, P0 ;  /* 0x00000001b5bb7824 */ /* 0x004fc600000e0606 */
[----:B------:R-:W2:Y:S01]  /*4d0a0*/  LDL.LU R181, [R1+0xe04] ;  /* 0x000e040001b57983 */ /* 0x000ea20000300800 */
[----:B0-----:R-:W-:-:S05]  /*4d0b0*/  PRMT R237, R8, 0x7772, RZ ;  /* 0x0000777208ed7816 */ /* 0x001fca00000000ff */
[----:B------:R0:W-:Y:S01]  /*4d0c0*/  @P5 STG.E.U8 desc[UR58][R184.64], R237 ;  /* 0x000000edb8005986 */ /* 0x0001e2000c10113a */
[----:B------:R-:W-:-:S05]  /*4d0d0*/  PRMT R8, R8, 0x7773, RZ ;  /* 0x0000777308087816 */ /* 0x000fca00000000ff */
[----:B------:R1:W-:Y:S01]  /*4d0e0*/  @P4 STG.E.U8 desc[UR58][R186.64], R8 ;  /* 0x00000008ba004986 */ /* 0x0003e2000c10113a */
[----:B0-----:R-:W-:Y:S02]  /*4d0f0*/  PRMT R237, R9, 0x7770, RZ ;  /* 0x0000777009ed7816 */ /* 0x001fe400000000ff */
[----:B---3--:R-:W-:-:S05]  /*4d100*/  IADD3 R184, P0, R183, R5, RZ ;  /* 0x00000005b7b87210 */ /* 0x008fca0007f1e0ff */
[----:B------:R-:W-:Y:S02]  /*4d110*/  IMAD.X R185, R2, 0x1, R6, P0 ;  /* 0x0000000102b97824 */ /* 0x000fe400000e0606 */
[----:B------:R-:W3:Y:S01]  /*4d120*/  LDL.LU R2, [R1+0xe08] ;  /* 0x000e080001027983 */ /* 0x000ee20000300800 */
[----:B-1----:R-:W-:Y:S02]  /*4d130*/  SHF.R.S32.HI R8, RZ, 0x1f, R180 ;  /* 0x0000001fff087819 */ /* 0x002fe400000114b4 */
[----:B------:R-:W-:-:S05]  /*4d140*/  IADD3 R186, P0, R180, R4, RZ ;  /* 0x00000004b4ba7210 */ /* 0x000fca0007f1e0ff */
[----:B------:R-:W-:Y:S01]  /*4d150*/  IMAD.X R187, R8, 0x1, R7, P0 ;  /* 0x0000000108bb7824 */ /* 0x000fe200000e0607 */
[----:B------:R0:W-:Y:S02]  /*4d160*/  @P3 STG.E.U8 desc[UR58][R188.64], R237 ;  /* 0x000000edbc003986 */ /* 0x0001e4000c10113a */
[----:B0-----:R-:W-:Y:S02]  /*4d170*/  IADD3 R188, P0, R180, R5, RZ ;  /* 0x00000005b4bc7210 */ /* 0x001fe40007f1e0ff */
[----:B------:R-:W4:Y:S03]  /*4d180*/  LDL.LU R180, [R1+0xe0c] ;  /* 0x000e0c0001b47983 */ /* 0x000f260000300800 */
[----:B------:R-:W-:Y:S01]  /*4d190*/  IMAD.X R189, R8, 0x1, R6, P0 ;  /* 0x0000000108bd7824 */ /* 0x000fe200000e0606 */
[C---:B------:R-:W-:Y:S02]  /*4d1a0*/  PRMT R8, R9.reuse, 0x7771, RZ ;  /* 0x0000777109087816 */ /* 0x040fe400000000ff */
[----:B------:R-:W-:-:S03]  /*4d1b0*/  PRMT R237, R9, 0x7772, RZ ;  /* 0x0000777209ed7816 */ /* 0x000fc600000000ff */
[----:B------:R0:W-:Y:S04]  /*4d1c0*/  @P2 STG.E.U8 desc[UR58][R184.64], R8 ;  /* 0x00000008b8002986 */ /* 0x0001e8000c10113a */
[----:B------:R1:W-:Y:S01]  /*4d1d0*/  @P1 STG.E.U8 desc[UR58][R186.64], R237 ;  /* 0x000000edba001986 */ /* 0x0003e2000c10113a */
[----:B0-----:R-:W-:Y:S02]  /*4d1e0*/  SHF.R.S32.HI R8, RZ, 0x1f, R3 ;  /* 0x0000001fff087819 */ /* 0x001fe40000011403 */
[----:B------:R-:W-:-:S05]  /*4d1f0*/  IADD3 R184, P0, R3, R4, RZ ;  /* 0x0000000403b87210 */ /* 0x000fca0007f1e0ff */
[C---:B------:R-:W-:Y:S01]  /*4d200*/  IMAD.X R185, R8.reuse, 0x1, R7, P0 ;  /* 0x0000000108b97824 */ /* 0x040fe200000e0607 */
[----:B-1----:R-:W-:Y:S02]  /*4d210*/  IADD3 R186, P0, R3, R5, RZ ;  /* 0x0000000503ba7210 */ /* 0x002fe40007f1e0ff */
[----:B------:R-:W4:Y:S01]  /*4d220*/  LDL.LU R3, [R1+0xe10] ;  /* 0x000e100001037983 */ /* 0x000f220000300800 */
[C---:B------:R-:W-:Y:S02]  /*4d230*/  LOP3.LUT P4, RZ, R249.reuse, 0x1, RZ, 0xc0, !PT ;  /* 0x00000001f9ff7812 */ /* 0x040fe4000788c0ff */
[----:B------:R-:W-:Y:S01]  /*4d240*/  LOP3.LUT P5, RZ, R249, 0x2, RZ, 0xc0, !PT ;  /* 0x00000002f9ff7812 */ /* 0x000fe200078ac0ff */
[----:B------:R-:W-:Y:S01]  /*4d250*/  IMAD.X R187, R8, 0x1, R6, P0 ;  /* 0x0000000108bb7824 */ /* 0x000fe200000e0606 */
[----:B------:R-:W-:Y:S02]  /*4d260*/  PRMT R9, R9, 0x7773, RZ ;  /* 0x0000777309097816 */ /* 0x000fe400000000ff */
[----:B------:R-:W-:-:S02]  /*4d270*/  PRMT R251, R10, 0x7770, RZ ;  /* 0x000077700afb7816 */ /* 0x000fc400000000ff */
[----:B------:R-:W-:-:S05]  /*4d280*/  LOP3.LUT P6, RZ, R249, 0x4, RZ, 0xc0, !PT ;  /* 0x00000004f9ff7812 */ /* 0x000fca00078cc0ff */
[----:B------:R-:W-:Y:S04]  /*4d290*/  @P4 STG.E.U8 desc[UR58][R188.64], R9 ;  /* 0x00000009bc004986 */ /* 0x000fe8000c10113a */
[----:B------:R0:W-:Y:S01]  /*4d2a0*/  @P5 STG.E.U8 desc[UR58][R184.64], R251 ;  /* 0x000000fbb8005986 */ /* 0x0001e2000c10113a */
[C---:B------:R-:W-:Y:S02]  /*4d2b0*/  LOP3.LUT P1, RZ, R249.reuse, 0x8, RZ, 0xc0, !PT ;  /* 0x00000008f9ff7812 */ /* 0x040fe4000782c0ff */
[C---:B------:R-:W-:Y:S02]  /*4d2c0*/  LOP3.LUT P2, RZ, R249.reuse, 0x10, RZ, 0xc0, !PT ;  /* 0x00000010f9ff7812 */ /* 0x040fe4000784c0ff */
[----:B0-----:R-:W-:Y:S02]  /*4d2d0*/  PRMT R251, R10, 0x7772, RZ ;  /* 0x000077720afb7816 */ /* 0x001fe400000000ff */
[----:B------:R-:W-:-:S02]  /*4d2e0*/  LOP3.LUT P3, RZ, R249, 0x20, RZ, 0xc0, !PT ;  /* 0x00000020f9ff7812 */ /* 0x000fc4000786c0ff */
[----:B------:R-:W-:Y:S02]  /*4d2f0*/  LOP3.LUT P4, RZ, R249, 0x40, RZ, 0xc0, !PT ;  /* 0x00000040f9ff7812 */ /* 0x000fe4000788c0ff */
[----:B--2---:R-:W-:Y:S02]  /*4d300*/  SHF.R.S32.HI R237, RZ, 0x1f, R181 ;  /* 0x0000001fffed7819 */ /* 0x004fe400000114b5 */
[----:B------:R-:W-:-:S05]  /*4d310*/  IADD3 R8, P0, R181, R4, RZ ;  /* 0x00000004b5087210 */ /* 0x000fca0007f1e0ff */
[----:B------:R-:W-:Y:S01]  /*4d320*/  IMAD.X R9, R237, 0x1, R7, P0 ;  /* 0x00000001ed097824 */ /* 0x000fe200000e0607 */
[----:B------:R-:W-:Y:S02]  /*4d330*/  IADD3 R184, P0, R181, R5, RZ ;  /* 0x00000005b5b87210 */ /* 0x000fe40007f1e0ff */
[----:B------:R-:W2:Y:S03]  /*4d340*/  LDL.LU R181, [R1+0xe14] ;  /* 0x000e140001b57983 */ /* 0x000ea60000300800 */
[----:B------:R-:W-:Y:S01]  /*4d350*/  IMAD.X R185, R237, 0x1, R6, P0 ;  /* 0x00000001edb97824 */ /* 0x000fe200000e0606 */
[----:B------:R-:W-:-:S05]  /*4d360*/  PRMT R237, R10, 0x7771, RZ ;  /* 0x000077710aed7816 */ /* 0x000fca00000000ff */
[----:B------:R3:W-:Y:S01]  /*4d370*/  @P6 STG.E.U8 desc[UR58][R186.64], R237 ;  /* 0x000000edba006986 */ /* 0x0007e2000c10113a */
[----:B------:R-:W-:-:S03]  /*4d380*/  PRMT R10, R10, 0x7773, RZ ;  /* 0x000077730a0a7816 */ /* 0x000fc600000000ff */
[----:B------:R0:W-:Y:S04]  /*4d390*/  @P1 STG.E.U8 desc[UR58][R8.64], R251 ;  /* 0x000000fb08001986 */ /* 0x0001e8000c10113a */
[----:B------:R4:W-:Y:S01]  /*4d3a0*/  @P2 STG.E.U8 desc[UR58][R184.64], R10 ;  /* 0x0000000ab8002986 */ /* 0x0009e2000c10113a */
[----:B------:R-:W-:Y:S02]  /*4d3b0*/  LOP3.LUT P5, RZ, R249, 0x80, RZ, 0xc0, !PT ;  /* 0x00000080f9ff7812 */ /* 0x000fe400078ac0ff */
[----:B---3--:R-:W-:Y:S02]  /*4d3c0*/  SHF.R.S32.HI R237, RZ, 0x1f, R2 ;  /* 0x0000001fffed7819 */ /* 0x008fe40000011402 */
[----:B------:R-:W-:-:S05]  /*4d3d0*/  IADD3 R186, P0, R2, R4, RZ ;  /* 0x0000000402ba7210 */ /* 0x000fca0007f1e0ff */
[C---:B------:R-:W-:Y:S01]  /*4d3e0*/  IMAD.X R187, R237.reuse, 0x1, R7, P0 ;  /* 0x00000001edbb7824 */ /* 0x040fe200000e0607 */
[----:B0-----:R-:W-:Y:S02]  /*4d3f0*/  IADD3 R8, P0, R2, R5, RZ ;  /* 0x0000000502087210 */ /* 0x001fe40007f1e0ff */
[----:B------:R-:W3:Y:S03]  /*4d400*/  LDL.LU R2, [R1+0xe18] ;  /* 0x000e180001027983 */ /* 0x000ee60000300800 */
[----:B------:R-:W-:Y:S01]  /*4d410*/  IMAD.X R9, R237, 0x1, R6, P0 ;  /* 0x00000001ed097824 */ /* 0x000fe200000e0606 */
[----:B------:R-:W-:-:S05]  /*4d420*/  PRMT R237, R11, 0x7770, RZ ;  /* 0x000077700bed7816 */ /* 0x000fca00000000ff */
[----:B------:R-:W-:Y:S01]  /*4d430*/  @P3 STG.E.U8 desc[UR58][R186.64], R237 ;  /* 0x000000edba003986 */ /* 0x000fe2000c10113a */
[----:B----4-:R-:W-:Y:S02]  /*4d440*/  SHF.R.S32.HI R10, RZ, 0x1f, R180 ;  /* 0x0000001fff0a7819 */ /* 0x010fe400000114b4 */
[----:B------:R-:W-:-:S05]  /*4d450*/  IADD3 R184, P0, R180, R4, RZ ;  /* 0x00000004b4b87210 */ /* 0x000fca0007f1e0ff */
[----:B------:R-:W-:Y:S01]  /*4d460*/  IMAD.X R185, R10, 0x1, R7, P0 ;  /* 0x000000010ab97824 */ /* 0x000fe200000e0607 */
[----:B------:R-:W-:Y:S02]  /*4d470*/  IADD3 R188, P0, R180, R5, RZ ;  /* 0x00000005b4bc7210 */ /* 0x000fe40007f1e0ff */
[----:B------:R-:W4:Y:S03]  /*4d480*/  LDL.LU R180, [R1+0xe1c] ;  /* 0x000e1c0001b47983 */ /* 0x000f260000300800 */
[----:B------:R-:W-:Y:S01]  /*4d490*/  IMAD.X R189, R10, 0x1, R6, P0 ;  /* 0x000000010abd7824 */ /* 0x000fe200000e0606 */
[----:B------:R-:W-:-:S05]  /*4d4a0*/  PRMT R10, R11, 0x7771, RZ ;  /* 0x000077710b0a7816 */ /* 0x000fca00000000ff */
[----:B------:R0:W-:Y:S02]  /*4d4b0*/  @P4 STG.E.U8 desc[UR58][R8.64], R10 ;  /* 0x0000000a08004986 */ /* 0x0001e4000c10113a */
[----:B0-----:R-:W-:Y:S02]  /*4d4c0*/  SHF.R.S32.HI R8, RZ, 0x1f, R3 ;  /* 0x0000001fff087819 */ /* 0x001fe40000011403 */
[----:B------:R-:W-:Y:S02]  /*4d4d0*/  IADD3 R186, P0, R3, R4, RZ ;  /* 0x0000000403ba7210 */ /* 0x000fe40007f1e0ff */
[----:B------:R-:W-:-:S03]  /*4d4e0*/  PRMT R9, R11, 0x7772, RZ ;  /* 0x000077720b097816 */ /* 0x000fc600000000ff */
[C---:B------:R-:W-:Y:S02]  /*4d4f0*/  IMAD.X R187, R8.reuse, 0x1, R7, P0 ;  /* 0x0000000108bb7824 */ /* 0x040fe400000e0607 */
[----:B------:R0:W-:Y:S02]  /*4d500*/  @P5 STG.E.U8 desc[UR58][R184.64], R9 ;  /* 0x00000009b8005986 */ /* 0x0001e4000c10113a */
[----:B0-----:R-:W-:Y:S02]  /*4d510*/  IADD3 R184, P0, R3, R5, RZ ;  /* 0x0000000503b87210 */ /* 0x001fe40007f1e0ff */
[----:B------:R-:W4:Y:S01]  /*4d520*/  LDL.LU R3, [R1+0xe20] ;  /* 0x000e200001037983 */ /* 0x000f220000300800 */
[C---:B------:R-:W-:Y:S02]  /*4d530*/  LOP3.LUT P6, RZ, R249.reuse, 0x100, RZ, 0xc0, !PT ;  /* 0x00000100f9ff7812 */ /* 0x040fe400078cc0ff */
[----:B------:R-:W-:Y:S02]  /*4d540*/  LOP3.LUT P1, RZ, R249, 0x200, RZ, 0xc0, !PT ;  /* 0x00000200f9ff7812 */ /* 0x000fe4000782c0ff */
[----:B------:R-:W-:Y:S01]  /*4d550*/  PRMT R11, R11, 0x7773, RZ ;  /* 0x000077730b0b7816 */ /* 0x000fe200000000ff */
[----:B------:R-:W-:Y:S01]  /*4d560*/  IMAD.X R185, R8, 0x1, R6, P0 ;  /* 0x0000000108b97824 */ /* 0x000fe200000e0606 */
[----:B------:R-:W-:-:S07]  /*4d570*/  LOP3.LUT P2, RZ, R249, 0x400, RZ, 0xc0, !PT ;  /* 0x00000400f9ff7812 */ /* 0x000fce000784c0ff */
[----:B------:R0:W-:Y:S01]  /*4d580*/  @P6 STG.E.U8 desc[UR58][R188.64], R11 ;  /* 0x0000000bbc006986 */ /* 0x0001e2000c10113a */
[----:B------:R-:W-:Y:S02]  /*4d590*/  LOP3.LUT P3, RZ, R249, 0x800, RZ, 0xc0, !PT ;  /* 0x00000800f9ff7812 */ /* 0x000fe4000786c0ff */
[----:B0-----:R-:W-:-:S05]  /*4d5a0*/  PRMT R11, R12, 0x7770, RZ ;  /* 0x000077700c0b7816 */ /* 0x001fca00000000ff */
[----:B------:R0:W-:Y:S01]  /*4d5b0*/  @P1 STG.E.U8 desc[UR58][R186.64], R11 ;  /* 0x0000000bba001986 */ /* 0x0001e2000c10113a */
[----:B------:R-:W-:Y:S02]  /*4d5c0*/  LOP3.LUT P4, RZ, R249, 0x1000, RZ, 0xc0, !PT ;  /* 0x00001000f9ff7812 */ /* 0x000fe4000788c0ff */
[----:B--2---:R-:W-:Y:S02]  /*4d5d0*/  SHF.R.S32.HI R10, RZ, 0x1f, R181 ;  /* 0x0000001fff0a7819 */ /* 0x004fe400000114b5 */
[----:B------:R-:W-:-:S05]  /*4d5e0*/  IADD3 R8, P0, R181, R4, RZ ;  /* 0x00000004b5087210 */ /* 0x000fca0007f1e0ff */
[C---:B------:R-:W-:Y:S01]  /*4d5f0*/  IMAD.X R9, R10.reuse, 0x1, R7, P0 ;  /* 0x000000010a097824 */ /* 0x040fe200000e0607 */
[----:B0-----:R-:W-:Y:S02]  /*4d600*/  IADD3 R186, P0, R181, R5, RZ ;  /* 0x00000005b5ba7210 */ /* 0x001fe40007f1e0ff */
[----:B------:R-:W2:Y:S03]  /*4d610*/  LDL.LU R181, [R1+0x200] ;  /* 0x0002000001b57983 */ /* 0x000ea60000300800 */
[----:B------:R-:W-:Y:S01]  /*4d620*/  IMAD.X R187, R10, 0x1, R6, P0 ;  /* 0x000000010abb7824 */ /* 0x000fe200000e0606 */
[----:B------:R-:W-:-:S05]  /*4d630*/  PRMT R10, R12, 0x7771, RZ ;  /* 0x000077710c0a7816 */ /* 0x000fca00000000ff */
[----:B------:R0:W-:Y:S02]  /*4d640*/  @P2 STG.E.U8 desc[UR58][R184.64], R10 ;  /* 0x0000000ab8002986 */ /* 0x0001e4000c10113a */
[C---:B0-----:R-:W-:Y:S02]  /*4d650*/  PRMT R10, R12.reuse, 0x7772, RZ ;  /* 0x000077720c0a7816 */ /* 0x041fe400000000ff */
[----:B------:R-:W-:-:S03]  /*4d660*/  PRMT R12, R12, 0x7773, RZ ;  /* 0x000077730c0c7816 */ /* 0x000fc600000000ff */
[----:B------:R0:W-:Y:S04]  /*4d670*/  @P3 STG.E.U8 desc[UR58][R8.64], R10 ;  /* 0x0000000a08003986 */ /* 0x0001e8000c10113a */
[----:B------:R4:W-:Y:S01]  /*4d680*/  @P4 STG.E.U8 desc[UR58][R186.64], R12 ;  /* 0x0000000cba004986 */ /* 0x0009e2000c10113a */
[C---:B------:R-:W-:Y:S02]  /*4d690*/  LOP3.LUT P5, RZ, R249.reuse, 0x2000, RZ, 0xc0, !PT ;  /* 0x00002000f9ff7812 */ /* 0x040fe400078ac0ff */
[C---:B------:R-:W-:Y:S02]  /*4d6a0*/  LOP3.LUT P6, RZ, R249.reuse, 0x4000, RZ, 0xc0, !PT ;  /* 0x00004000f9ff7812 */ /* 0x040fe400078cc0ff */
[----:B------:R-:W-:Y:S02]  /*4d6b0*/  LOP3.LUT P1, RZ, R249, 0x8000, RZ, 0xc0, !PT ;  /* 0x00008000f9ff7812 */ /* 0x000fe4000782c0ff */
[----:B------:R-:W-:-:S02]  /*4d6c0*/  PRMT R237, R13, 0x7770, RZ ;  /* 0x000077700ded7816 */ /* 0x000fc400000000ff */
[----:B---3--:R-:W-:Y:S02]  /*4d6d0*/  SHF.R.S32.HI R11, RZ, 0x1f, R2 ;  /* 0x0000001fff0b7819 */ /* 0x008fe40000011402 */
[----:B------:R-:W-:-:S05]  /*4d6e0*/  IADD3 R184, P0, R2, R4, RZ ;  /* 0x0000000402b87210 */ /* 0x000fca0007f1e0ff */
[C---:B------:R-:W-:Y:S01]  /*4d6f0*/  IMAD.X R185, R11.reuse, 0x1, R7, P0 ;  /* 0x000000010bb97824 */ /* 0x040fe200000e0607 */
[----:B0-----:R-:W-:Y:S02]  /*4d700*/  IADD3 R10, P0, R2, R5, RZ ;  /* 0x00000005020a7210 */ /* 0x001fe40007f1e0ff */
[----:B------:R-:W3:Y:S03]  /*4d710*/  LDL.LU R2, [R1+0x204] ;  /* 0x0002040001027983 */ /* 0x000ee60000300800 */
[----:B------:R-:W-:Y:S01]  /*4d720*/  IMAD.X R11, R11, 0x1, R6, P0 ;  /* 0x000000010b0b7824 */ /* 0x000fe200000e0606 */
        /* <DEDUP_REMOVED lines=9> */
[----:B0-----:R-:W-:-:S05]  /*4d7c0*/  PRMT R10, R13, 0x7772, RZ ;  /* 0x000077720d0a7816 */ /* 0x001fca00000000ff */
[----:B------:R0:W-:Y:S01]  /*4d7d0*/  @P1 STG.E.U8 desc[UR58][R8.64], R10 ;  /* 0x0000000a08001986 */ /* 0x0001e2000c10113a */
[----:B------:R-:W-:Y:S02]  /*4d7e0*/  SHF.R.S32.HI R11, RZ, 0x1f, R3 ;  /* 0x0000001fff0b7819 */ /* 0x000fe40000011403 */
[----:B------:R-:W-:-:S05]  /*4d7f0*/  IADD3 R184, P0, R3, R4, RZ ;  /* 0x0000000403b87210 */ /* 0x000fca0007f1e0ff */
[----:B------:R-:W-:Y:S01]  /*4d800*/  IMAD.X R185, R11, 0x1, R7, P0 ;  /* 0x000000010bb97824 */ /* 0x000fe200000e0607 */
[----:B0-----:R-:W-:Y:S02]  /*4d810*/  IADD3 R10, P0, R3, R5, RZ ;  /* 0x00000005030a7210 */ /* 0x001fe40007f1e0ff */
[----:B------:R-:W4:Y:S01]  /*4d820*/  LDL.LU R3, [R1+0x20c] ;  /* 0x00020c0001037983 */ /* 0x000f220000300800 */
[C---:B------:R-:W-:Y:S02]  /*4d830*/  LOP3.LUT P2, RZ, R249.reuse, 0x10000, RZ, 0xc0, !PT ;  /* 0x00010000f9ff7812 */ /* 0x040fe4000784c0ff */
[----:B------:R-:W-:Y:S02]  /*4d840*/  LOP3.LUT P3, RZ, R249, 0x20000, RZ, 0xc0, !PT ;  /* 0x00020000f9ff7812 */ /* 0x000fe4000786c0ff */
[----:B------:R-:W-:Y:S01]  /*4d850*/  PRMT R13, R13, 0x7773, RZ ;  /* 0x000077730d0d7816 */ /* 0x000fe200000000ff */
[----:B------:R-:W-:Y:S01]  /*4d860*/  IMAD.X R11, R11, 0x1, R6, P0 ;  /* 0x000000010b0b7824 */ /* 0x000fe200000e0606 */
[----:B------:R-:W-:-:S02]  /*4d870*/  PRMT R12, R14, 0x7770, RZ ;  /* 0x000077700e0c7816 */ /* 0x000fc400000000ff */
[----:B------:R-:W-:-:S05]  /*4d880*/  LOP3.LUT P4, RZ, R249, 0x40000, RZ, 0xc0, !PT ;  /* 0x00040000f9ff7812 */ /* 0x000fca000788c0ff */
[----:B------:R2:W-:Y:S04]  /*4d890*/  @P2 STG.E.U8 desc[UR58][R186.64], R13 ;  /* 0x0000000dba002986 */ /* 0x0005e8000c10113a */
[----:B------:R0:W-:Y:S01]  /*4d8a0*/  @P3 STG.E.U8 desc[UR58][R184.64], R12 ;  /* 0x0000000cb8003986 */ /* 0x0001e2000c10113a */
[C---:B------:R-:W-:Y:S02]  /*4d8b0*/  LOP3.LUT P5, RZ, R249.reuse, 0x80000, RZ, 0xc0, !PT ;  /* 0x00080000f9ff7812 */ /* 0x040fe400078ac0ff */
[C---:B------:R-:W-:Y:S02]  /*4d8c0*/  PRMT R237, R14.reuse, 0x7771, RZ ;  /* 0x000077710eed7816 */ /* 0x040fe400000000ff */
[C---:B------:R-:W-:Y:S02]  /*4d8d0*/  LOP3.LUT P6, RZ, R249.reuse, 0x100000, RZ, 0xc0, !PT ;  /* 0x00100000f9ff7812 */ /* 0x040fe400078cc0ff */
[----:B------:R-:W-:Y:S01]  /*4d8e0*/  PRMT R251, R14, 0x7772, RZ ;  /* 0x000077720efb7816 */ /* 0x000fe200000000ff */
[----:B------:R3:W-:Y:S01]  /*4d8f0*/  @P4 STG.E.U8 desc[UR58][R10.64], R237 ;  /* 0x000000ed0a004986 */ /* 0x0007e2000c10113a */
[----:B------:R-:W-:-:S02]  /*4d900*/  LOP3.LUT P1, RZ, R249, 0x200000, RZ, 0xc0, !PT ;  /* 0x00200000f9ff7812 */ /* 0x000fc4000782c0ff */
[----:B------:R-:W-:Y:S02]  /*4d910*/  PRMT R14, R14, 0x7773, RZ ;  /* 0x000077730e0e7816 */ /* 0x000fe400000000ff */
[----:B--2---:R-:W-:Y:S02]  /*4d920*/  SHF.R.S32.HI R13, RZ, 0x1f, R181 ;  /* 0x0000001fff0d7819 */ /* 0x004fe400000114b5 */
[----:B------:R-:W-:-:S05]  /*4d930*/  IADD3 R8, P0, R181, R4, RZ ;  /* 0x00000004b5087210 */ /* 0x000fca0007f1e0ff */
[----:B------:R-:W-:Y:S01]  /*4d940*/  IMAD.X R9, R13, 0x1, R7, P0 ;  /* 0x000000010d097824 */ /* 0x000fe200000e0607 */
[----:B0-----:R-:W-:Y:S02]  /*4d950*/  IADD3 R12, P0, R181, R5, RZ ;  /* 0x00000005b50c7210 */ /* 0x001fe40007f1e0ff */
[----:B------:R-:W2:Y:S03]  /*4d960*/  LDL.LU R181, [R1+0x210] ;  /* 0x0002100001b57983 */ /* 0x000ea60000300800 */
[----:B------:R-:W-:Y:S01]  /*4d970*/  IMAD.X R13, R13, 0x1, R6, P0 ;  /* 0x000000010d0d7824 */ /* 0x000fe200000e0606 */
[----:B------:R0:W-:Y:S04]  /*4d980*/  @P5 STG.E.U8 desc[UR58][R8.64], R251 ;  /* 0x000000fb08005986 */ /* 0x0001e8000c10113a */
[----:B------:R4:W-:Y:S01]  /*4d990*/  @P6 STG.E.U8 desc[UR58][R12.64], R14 ;  /* 0x0000000e0c006986 */ /* 0x0009e2000c10113a */
[----:B------:R-:W-:-:S02]  /*4d9a0*/  LOP3.LUT P2, RZ, R249, 0x400000, RZ, 0xc0, !PT ;  /* 0x00400000f9ff7812 */ /* 0x000fc4000784c0ff */
        /* <DEDUP_REMOVED lines=8> */
[----:B------:R0:W-:Y:S01]  /*4da30*/  @P1 STG.E.U8 desc[UR58][R10.64], R237 ;  /* 0x000000ed0a001986 */ /* 0x0001e2000c10113a */
[----:B----4-:R-:W-:Y:S02]  /*4da40*/  SHF.R.S32.HI R14, RZ, 0x1f, R180 ;  /* 0x0000001fff0e7819 */ /* 0x010fe400000114b4 */
[----:B------:R-:W-:-:S05]  /*4da50*/  IADD3 R12, P0, R180, R4, RZ ;  /* 0x00000004b40c7210 */ /* 0x000fca0007f1e0ff */
[----:B------:R-:W-:Y:S01]  /*4da60*/  IMAD.X R13, R14, 0x1, R7, P0 ;  /* 0x000000010e0d7824 */ /* 0x000fe200000e0607 */
        /* <DEDUP_REMOVED lines=21> */
[C---:B------:R-:W-:Y:S02]  /*4dbc0*/  LOP3.LUT P2, RZ, R249.reuse, 0x10000000, RZ, 0xc0, !PT ;  /* 0x10000000f9ff7812 */ /* 0x040fe4000784c0ff */
        /* <DEDUP_REMOVED lines=11> */
[----:B------:R-:W-:Y:S04]  /*4dc80*/  @P1 STG.E.U8 desc[UR58][R10.64], R14 ;  /* 0x0000000e0a001986 */ /* 0x000fe8000c10113a */
[----:B------:R0:W-:Y:S01]  /*4dc90*/  @P2 STG.E.U8 desc[UR58][R8.64], R16 ;  /* 0x0000001008002986 */ /* 0x0001e2000c10113a */
[----:B------:R-:W-:Y:S02]  /*4dca0*/  LOP3.LUT P4, RZ, R249, 0x40000000, RZ, 0xc0, !PT ;  /* 0x40000000f9ff7812 */ /* 0x000fe4000788c0ff */
[----:B0-----:R-:W-:Y:S02]  /*4dcb0*/  PRMT R8, R17, 0x7770, RZ ;  /* 0x0000777011087816 */ /* 0x001fe400000000ff */
[----:B------:R-:W-:Y:S02]  /*4dcc0*/  LOP3.LUT P5, RZ, R249, 0x80000000, RZ, 0xc0, !PT ;  /* 0x80000000f9ff7812 */ /* 0x000fe400078ac0ff */
[----:B---3--:R-:W-:-:S02]  /*4dcd0*/  SHF.R.S32.HI R15, RZ, 0x1f, R2 ;  /* 0x0000001fff0f7819 */ /* 0x008fc40000011402 */
[----:B------:R-:W-:-:S05]  /*4dce0*/  IADD3 R12, P0, R2, R4, RZ ;  /* 0x00000004020c7210 */ /* 0x000fca0007f1e0ff */
[C---:B------:R-:W-:Y:S01]  /*4dcf0*/  IMAD.X R13, R15.reuse, 0x1, R7, P0 ;  /* 0x000000010f0d7824 */ /* 0x040fe200000e0607 */
[----:B------:R-:W-:Y:S02]  /*4dd00*/  IADD3 R14, P0, R2, R5, RZ ;  /* 0x00000005020e7210 */ /* 0x000fe40007f1e0ff */
[----:B------:R-:W3:Y:S03]  /*4dd10*/  LDL.LU R2, [R1+0x224] ;  /* 0x0002240001027983 */ /* 0x000ee60000300800 */
[----:B------:R-:W-:Y:S01]  /*4dd20*/  IMAD.X R15, R15, 0x1, R6, P0 ;  /* 0x000000010f0f7824 */ /* 0x000fe200000e0606 */
[----:B------:R0:W-:Y:S01]  /*4dd30*/  @P3 STG.E.U8 desc[UR58][R12.64], R8 ;  /* 0x000000080c003986 */ /* 0x0001e2000c10113a */
[----:B----4-:R-:W-:Y:S02]  /*4dd40*/  SHF.R.S32.HI R9, RZ, 0x1f, R180 ;  /* 0x0000001fff097819 */ /* 0x010fe400000114b4 */
[----:B------:R-:W-:-:S05]  /*4dd50*/  IADD3 R10, P0, R180, R4, RZ ;  /* 0x00000004b40a7210 */ /* 0x000fca0007f1e0ff */
[----:B------:R-:W-:Y:S01]  /*4dd60*/  IMAD.X R11, R9, 0x1, R7, P0 ;  /* 0x00000001090b7824 */ /* 0x000fe200000e0607 */
[----:B0-----:R-:W-:Y:S02]  /*4dd70*/  IADD3 R8, P0, R180, R5, RZ ;  /* 0x00000005b4087210 */ /* 0x001fe40007f1e0ff */
[----:B------:R-:W4:Y:S01]  /*4dd80*/  LDL.LU R180, [R1+0x228] ;  /* 0x0002280001b47983 */ /* 0x000f220000300800 */
[----:B------:R-:W-:Y:S02]  /*4dd90*/  PRMT R12, R17, 0x7771, RZ ;  /* 0x00007771110c7816 */ /* 0x000fe400000000ff */
[----:B------:R-:W-:-:S03]  /*4dda0*/  IMAD.X R9, R9, 0x1, R6, P0 ;  /* 0x0000000109097824 */ /* 0x000fc600000e0606 */
        /* <DEDUP_REMOVED lines=17> */
[C---:B------:R-:W-:Y:S02]  /*4dec0*/  LOP3.LUT P4, RZ, R248.reuse, 0x10, RZ, 0xc0, !PT ;  /* 0x00000010f8ff7812 */ /* 0x040fe4000788c0ff */
[----:B------:R-:W-:Y:S02]  /*4ded0*/  LOP3.LUT P5, RZ, R248, 0x20, RZ, 0xc0, !PT ;  /* 0x00000020f8ff7812 */ /* 0x000fe400078ac0ff */
[----:B--2---:R-:W-:-:S02]  /*4dee0*/  SHF.R.S32.HI R14, RZ, 0x1f, R181 ;  /* 0x0000001fff0e7819 */ /* 0x004fc400000114b5 */
[----:B0-----:R-:W-:-:S05]  /*4def0*/  IADD3 R8, P0, R181, R4, RZ ;  /* 0x00000004b5087210 */ /* 0x001fca0007f1e0ff */
[C---:B------:R-:W-:Y:S01]  /*4df00*/  IMAD.X R9, R14.reuse, 0x1, R7, P0 ;  /* 0x000000010e097824 */ /* 0x040fe200000e0607 */
[----:B-1----:R-:W-:Y:S02]  /*4df10*/  IADD3 R12, P0, R181, R5, RZ ;  /* 0x00000005b50c7210 */ /* 0x002fe40007f1e0ff */
        /* <DEDUP_REMOVED lines=8> */
[C---:B------:R-:W-:Y:S02]  /*4dfa0*/  LOP3.LUT P6, RZ, R248.reuse, 0x40, RZ, 0xc0, !PT ;  /* 0x00000040f8ff7812 */ /* 0x040fe400078cc0ff */
        /* <DEDUP_REMOVED lines=25> */
[C---:B------:R-:W-:Y:S02]  /*4e140*/  LOP3.LUT P3, RZ, R248.reuse, 0x200, RZ, 0xc0, !PT ;  /* 0x00000200f8ff7812 */ /* 0x040fe4000786c0ff */
        /* <DEDUP_REMOVED lines=15> */
[C---:B------:R-:W-:Y:S02]  /*4e240*/  PRMT R14, R20.reuse, 0x7771, RZ ;  /* 0x00007771140e7816 */ /* 0x040fe400000000ff */
[----:B------:R-:W-:-:S03]  /*4e250*/  PRMT R15, R20, 0x7772, RZ ;  /* 0x00007772140f7816 */ /* 0x000fc600000000ff */
[----:B------:R-:W-:Y:S01]  /*4e260*/  @P4 STG.E.U8 desc[UR58][R10.64], R14 ;  /* 0x0000000e0a004986 */ /* 0x000fe2000c10113a */
        /* <DEDUP_REMOVED lines=8> */
[----:B------:R-:W-:Y:S01]  /*4e2f0*/  IMAD.X R11, R14, 0x1, R7, P0 ;  /* 0x000000010e0b7824 */ /* 0x000fe200000e0607 */
        /* <DEDUP_REMOVED lines=29> */
[----:B0-----:R-:W-:Y:S02]  /*4e4d0*/  PRMT R10, R22, 0x7771, RZ ;  /* 0x00007771160a7816 */ /* 0x001fe400000000ff */
[----:B--2---:R-:W-:Y:S02]  /*4e4e0*/  SHF.R.S32.HI R13, RZ, 0x1f, R181 ;  /* 0x0000001fff0d7819 */ /* 0x004fe400000114b5 */
[----:B------:R-:W-:-:S05]  /*4e4f0*/  IADD3 R8, P0, R181, R4, RZ ;  /* 0x00000004b5087210 */ /* 0x000fca0007f1e0ff */
[----:B------:R-:W-:Y:S01]  /*4e500*/  IMAD.X R9, R13, 0x1, R7, P0 ;  /* 0x000000010d097824 */ /* 0x000fe200000e0607 */
[----:B------:R-:W-:Y:S02]  /*4e510*/  IADD3 R12, P0, R181, R5, RZ ;  /* 0x00000005b50c7210 */ /* 0x000fe40007f1e0ff */
[----:B------:R-:W2:Y:S03]  /*4e520*/  LDL.LU R181, [R1+0xc0] ;  /* 0x0000c00001b57983 */ /* 0x000ea60000300800 */
[----:B------:R-:W-:Y:S01]  /*4e530*/  IMAD.X R13, R13, 0x1, R6, P0 ;  /* 0x000000010d0d7824 */ /* 0x000fe200000e0606 */
[----:B------:R0:W-:Y:S02]  /*4e540*/  @P6 STG.E.U8 desc[UR58][R14.64], R10 ;  /* 0x0000000a0e006986 */ /* 0x0001e4000c10113a */
[C---:B0-----:R-:W-:Y:S02]  /*4e550*/  PRMT R10, R22.reuse, 0x7772, RZ ;  /* 0x00007772160a7816 */ /* 0x041fe400000000ff */
[----:B------:R-:W-:-:S03]  /*4e560*/  PRMT R22, R22, 0x7773, RZ ;  /* 0x0000777316167816 */ /* 0x000fc600000000ff */
[----:B------:R-:W-:Y:S04]  /*4e570*/  @P1 STG.E.U8 desc[UR58][R8.64], R10 ;  /* 0x0000000a08001986 */ /* 0x000fe8000c10113a */
[----:B------:R0:W-:Y:S01]  /*4e580*/  @P2 STG.E.U8 desc[UR58][R12.64], R22 ;  /* 0x000000160c002986 */ /* 0x0001e2000c10113a */
[C---:B------:R-:W-:Y:S02]  /*4e590*/  LOP3.LUT P3, RZ, R248.reuse, 0x200000, RZ, 0xc0, !PT ;  /* 0x00200000f8ff7812 */ /* 0x040fe4000786c0ff */
[----:B------:R-:W-:Y:S02]  /*4e5a0*/  LOP3.LUT P4, RZ, R248, 0x400000, RZ, 0xc0, !PT ;  /* 0x00400000f8ff7812 */ /* 0x000fe4000788c0ff */
[----:B0-----:R-:W-:Y:S02]  /*4e5b0*/  PRMT R13, R23, 0x7770, RZ ;  /* 0x00007770170d7816 */ /* 0x001fe400000000ff */
[----:B---3--:R-:W-:-:S02]  /*4e5c0*/  SHF.R.S32.HI R11, RZ, 0x1f, R2 ;  /* 0x0000001fff0b7819 */ /* 0x008fc40000011402 */
[----:B------:R-:W-:-:S05]  /*4e5d0*/  IADD3 R14, P0, R2, R4, RZ ;  /* 0x00000004020e7210 */ /* 0x000fca0007f1e0ff */
[C---:B------:R-:W-:Y:S01]  /*4e5e0*/  IMAD.X R15, R11.reuse, 0x1, R7, P0 ;  /* 0x000000010b0f7824 */ /* 0x040fe200000e0607 */
[----:B------:R-:W-:Y:S02]  /*4e5f0*/  IADD3 R10, P0, R2, R5, RZ ;  /* 0x00000005020a7210 */ /* 0x000fe40007f1e0ff */
        /* <DEDUP_REMOVED lines=12> */
[----:B------:R-:W-:-:S05]  /*4e6c0*/  IADD3 R14, P0, R3, R4, RZ ;  /* 0x00000004030e7210 */ /* 0x000fca0007f1e0ff */
[----:B------:R-:W-:Y:S01]  /*4e6d0*/  IMAD.X R15, R10, 0x1, R7, P0 ;  /* 0x000000010a0f7824 */ /* 0x000fe200000e0607 */
[----:B------:R-:W-:Y:S02]  /*4e6e0*/  IADD3 R12, P0, R3, R5, RZ ;  /* 0x00000005030c7210 */ /* 0x000fe40007f1e0ff */
[----:B------:R-:W4:Y:S01]  /*4e6f0*/  LDL.LU R3, [R1+0xd0] ;  /* 0x0000d00001037983 */ /* 0x000f220000300800 */
[C---:B------:R-:W-:Y:S02]  /*4e700*/  LOP3.LUT P5, RZ, R248.reuse, 0x800000, RZ, 0xc0, !PT ;  /* 0x00800000f8ff7812 */ /* 0x040fe400078ac0ff */
[C---:B------:R-:W-:Y:S02]  /*4e710*/  LOP3.LUT P6, RZ, R248.reuse, 0x1000000, RZ, 0xc0, !PT ;  /* 0x01000000f8ff7812 */ /* 0x040fe400078cc0ff */
[----:B------:R-:W-:Y:S02]  /*4e720*/  LOP3.LUT P1, RZ, R248, 0x2000000, RZ, 0xc0, !PT ;  /* 0x02000000f8ff7812 */ /* 0x000fe4000782c0ff */
[C---:B------:R-:W-:Y:S01]  /*4e730*/  PRMT R11, R23.reuse, 0x7772, RZ ;  /* 0x00007772170b7816 */ /* 0x040fe200000000ff */
[----:B------:R-:W-:Y:S01]  /*4e740*/  IMAD.X R13, R10, 0x1, R6, P0 ;  /* 0x000000010a0d7824 */ /* 0x000fe200000e0606 */
[----:B------:R-:W-:-:S05]  /*4e750*/  PRMT R23, R23, 0x7773, RZ ;  /* 0x0000777317177816 */ /* 0x000fca00000000ff */
[----:B------:R0:W-:Y:S01]  /*4e760*/  @P5 STG.E.U8 desc[UR58][R8.64], R11 ;  /* 0x0000000b08005986 */ /* 0x0001e2000c10113a */
[----:B------:R-:W-:-:S03]  /*4e770*/  LOP3.LUT P2, RZ, R248, 0x4000000, RZ, 0xc0, !PT ;  /* 0x04000000f8ff7812 */ /* 0x000fc6000784c0ff */
[----:B------:R-:W-:Y:S01]  /*4e780*/  @P6 STG.E.U8 desc[UR58][R16.64], R23 ;  /* 0x0000001710006986 */ /* 0x000fe2000c10113a */
[----:B0-----:R-:W-:-:S05]  /*4e790*/  PRMT R8, R24, 0x7770, RZ ;  /* 0x0000777018087816 */ /* 0x001fca00000000ff */
[----:B------:R0:W-:Y:S01]  /*4e7a0*/  @P1 STG.E.U8 desc[UR58][R14.64], R8 ;  /* 0x000000080e001986 */ /* 0x0001e2000c10113a */
[C---:B------:R-:W-:Y:S02]  /*4e7b0*/  LOP3.LUT P3, RZ, R248.reuse, 0x8000000, RZ, 0xc0, !PT ;  /* 0x08000000f8ff7812 */ /* 0x040fe4000786c0ff */
[----:B------:R-:W-:Y:S02]  /*4e7c0*/  LOP3.LUT P4, RZ, R248, 0x10000000, RZ, 0xc0, !PT ;  /* 0x10000000f8ff7812 */ /* 0x000fe4000788c0ff */
[----:B0-----:R-:W-:Y:S02]  /*4e7d0*/  PRMT R14, R24, 0x7771, RZ ;  /* 0x00007771180e7816 */ /* 0x001fe400000000ff */
[----:B--2---:R-:W-:Y:S02]  /*4e7e0*/  SHF.R.S32.HI R9, RZ, 0x1f, R181 ;  /* 0x0000001fff097819 */ /* 0x004fe400000114b5 */
[----:B------:R-:W-:-:S05]  /*4e7f0*/  IADD3 R10, P0, R181, R4, RZ ;  /* 0x00000004b50a7210 */ /* 0x000fca0007f1e0ff */
[----:B------:R-:W-:Y:S01]  /*4e800*/  IMAD.X R11, R9, 0x1, R7, P0 ;  /* 0x00000001090b7824 */ /* 0x000fe200000e0607 */
[----:B------:R-:W-:Y:S02]  /*4e810*/  IADD3 R8, P0, R181, R5, RZ ;  /* 0x00000005b5087210 */ /* 0x000fe40007f1e0ff */
[----:B------:R-:W2:Y:S01]  /*4e820*/  LDL.LU R181, [R1+0xd4] ;  /* 0x0000d40001b57983 */ /* 0x000ea20000300800 */
[----:B------:R-:W-:Y:S02]  /*4e830*/  PRMT R15, R24, 0x7772, RZ ;  /* 0x00007772180f7816 */ /* 0x000fe400000000ff */
[----:B------:R-:W-:Y:S01]  /*4e840*/  IMAD.X R9, R9, 0x1, R6, P0 ;  /* 0x0000000109097824 */ /* 0x000fe200000e0606 */
[----:B------:R3:W-:Y:S01]  /*4e850*/  @P2 STG.E.U8 desc[UR58][R12.64], R14 ;  /* 0x0000000e0c002986 */ /* 0x0007e2000c10113a */
[----:B------:R-:W-:Y:S02]  /*4e860*/  LOP3.LUT P5, RZ, R248, 0x20000000, RZ, 0xc0, !PT ;  /* 0x20000000f8ff7812 */ /* 0x000fe400078ac0ff */
[----:B------:R-:W-:Y:S01]  /*4e870*/  PRMT R24, R24, 0x7773, RZ ;  /* 0x0000777318187816 */ /* 0x000fe200000000ff */
[----:B------:R0:W-:Y:S04]  /*4e880*/  @P3 STG.E.U8 desc[UR58][R10.64], R15 ;  /* 0x0000000f0a003986 */ /* 0x0001e8000c10113a */
[----:B------:R1:W-:Y:S01]  /*4e890*/  @P4 STG.E.U8 desc[UR58][R8.64], R24 ;  /* 0x0000001808004986 */ /* 0x0003e2000c10113a */
[----:B------:R-:W-:-:S02]  /*4e8a0*/  LOP3.LUT P6, RZ, R248, 0x40000000, RZ, 0xc0, !PT ;  /* 0x40000000f8ff7812 */ /* 0x000fc400078cc0ff */
[----:B------:R-:W-:Y:S02]  /*4e8b0*/  LOP3.LUT P1, RZ, R248, 0x80000000, RZ, 0xc0, !PT ;  /* 0x80000000f8ff7812 */ /* 0x000fe4000782c0ff */
[----:B---3--:R-:W-:Y:S02]  /*4e8c0*/  SHF.R.S32.HI R14, RZ, 0x1f, R2 ;  /* 0x0000001fff0e7819 */ /* 0x008fe40000011402 */
[----:B------:R-:W-:-:S05]  /*4e8d0*/  IADD3 R12, P0, R2, R4, RZ ;  /* 0x00000004020c7210 */ /* 0x000fca0007f1e0ff */
[----:B------:R-:W-:Y:S01]  /*4e8e0*/  IMAD.X R13, R14, 0x1, R7, P0 ;  /* 0x000000010e0d7824 */ /* 0x000fe200000e0607 */
[----:B0-----:R-:W-:Y:S02]  /*4e8f0*/  IADD3 R10, P0, R2, R5, RZ ;  /* 0x00000005020a7210 */ /* 0x001fe40007f1e0ff */
[----:B------:R-:W3:Y:S03]  /*4e900*/  LDL.LU R2, [R1+0xd8] ;  /* 0x0000d80001027983 */ /* 0x000ee60000300800 */
[----:B------:R-:W-:Y:S01]  /*4e910*/  IMAD.X R11, R14, 0x1, R6, P0 ;  /* 0x000000010e0b7824 */ /* 0x000fe200000e0606 */
[----:B------:R-:W-:-:S05]  /*4e920*/  PRMT R14, R25, 0x7770, RZ ;  /* 0x00007770190e7816 */ /* 0x000fca00000000ff */
[----:B------:R0:W-:Y:S01]  /*4e930*/  @P5 STG.E.U8 desc[UR58][R12.64], R14 ;  /* 0x0000000e0c005986 */ /* 0x0001e2000c10113a */
[----:B----4-:R-:W-:Y:S02]  /*4e940*/  SHF.R.S32.HI R15, RZ, 0x1f, R180 ;  /* 0x0000001fff0f7819 */ /* 0x010fe400000114b4 */
[----:B-1----:R-:W-:-:S05]  /*4e950*/  IADD3 R8, P0, R180, R4, RZ ;  /* 0x00000004b4087210 */ /* 0x002fca0007f1e0ff */
        /* <DEDUP_REMOVED lines=58> */
[C---:B------:R-:W-:Y:S01]  /*4ed00*/  IMAD.X R11, R8.reuse, 0x1, R7, P0 ;  /* 0x00000001080b7824 */ /* 0x040fe200000e0607 */
        /* <DEDUP_REMOVED lines=19> */
[----:B------:R0:W-:Y:S01]  /*4ee40*/  @P6 STG.E.U8 desc[UR58][R14.64], R10 ;  /* 0x0000000a0e006986 */ /* 0x0001e2000c10113a */
[----:B------:R-:W-:Y:S02]  /*4ee50*/  LOP3.LUT P3, RZ, R247, 0x2000, RZ, 0xc0, !PT ;  /* 0x00002000f7ff7812 */ /* 0x000fe4000786c0ff */
[----:B0-----:R-:W-:-:S02]  /*4ee60*/  PRMT R10, R28, 0x7772, RZ ;  /* 0x000077721c0a7816 */ /* 0x001fc400000000ff */
        /* <DEDUP_REMOVED lines=49> */
[----:B------:R0:W-:Y:S04]  /*4f180*/  @P3 STG.E.U8 desc[UR58][R8.64], R15 ;  /* 0x0000000f08003986 */ /* 0x0001e8000c10113a */
        /* <DEDUP_REMOVED lines=12> */
[----:B-1----:R-:W-:-:S05]  /*4f250*/  IADD3 R12, P0, R180, R4, RZ ;  /* 0x00000004b40c7210 */ /* 0x002fca0007f1e0ff */
        /* <DEDUP_REMOVED lines=691> */
[----:B------:R-:W-:Y:S04]  /*51d90*/  @P6 STG.E.U8 desc[UR58][R10.64], R59 ;  /* 0x0000003b0a006986 */ /* 0x000fe8000c10113a */
[----:B------:R0:W-:Y:S01]  /*51da0*/  @P1 STG.E.U8 desc[UR58][R8.64], R15 ;  /* 0x0000000f08001986 */ /* 0x0001e2000c10113a */
[C---:B------:R-:W-:Y:S02]  /*51db0*/  LOP3.LUT P3, RZ, R243.reuse, 0x800, RZ, 0xc0, !PT ;  /* 0x00000800f3ff7812 */ /* 0x040fe4000786c0ff */
[C---:B------:R-:W-:Y:S02]  /*51dc0*/  LOP3.LUT P4, RZ, R243.reuse, 0x1000, RZ, 0xc0, !PT ;  /* 0x00001000f3ff7812 */ /* 0x040fe4000788c0ff */
[----:B------:R-:W-:Y:S02]  /*51dd0*/  LOP3.LUT P5, RZ, R243, 0x2000, RZ, 0xc0, !PT ;  /* 0x00002000f3ff7812 */ /* 0x000fe400078ac0ff */
[----:B0-----:R-:W-:-:S02]  /*51de0*/  PRMT R15, R60, 0x7772, RZ ;  /* 0x000077723c0f7816 */ /* 0x001fc400000000ff */
[----:B--2---:R-:W-:Y:S02]  /*51df0*/  SHF.R.S32.HI R14, RZ, 0x1f, R181 ;  /* 0x0000001fff0e7819 */ /* 0x004fe400000114b5 */
[----:B------:R-:W-:-:S05]  /*51e00*/  IADD3 R10, P0, R181, R4, RZ ;  /* 0x00000004b50a7210 */ /* 0x000fca0007f1e0ff */
[C---:B------:R-:W-:Y:S01]  /*51e10*/  IMAD.X R11, R14.reuse, 0x1, R7, P0 ;  /* 0x000000010e0b7824 */ /* 0x040fe200000e0607 */
[----:B------:R-:W-:Y:S02]  /*51e20*/  IADD3 R8, P0, R181, R5, RZ ;  /* 0x00000005b5087210 */ /* 0x000fe40007f1e0ff */
[----:B------:R-:W2:Y:S03]  /*51e30*/  LDL.LU R181, [R1+0x25c] ;  /* 0x00025c0001b57983 */ /* 0x000ea60000300800 */
[----:B------:R-:W-:Y:S01]  /*51e40*/  IMAD.X R9, R14, 0x1, R6, P0 ;  /* 0x000000010e097824 */ /* 0x000fe200000e0606 */
[----:B------:R-:W-:-:S05]  /*51e50*/  PRMT R14, R60, 0x7771, RZ ;  /* 0x000077713c0e7816 */ /* 0x000fca00000000ff */
        /* <DEDUP_REMOVED lines=122> */
[----:B------:R-:W-:Y:S01]  /*52600*/  IMAD.X R9, R14, 0x1, R7, P0 ;  /* 0x000000010e097824 */ /* 0x000fe200000e0607 */
        /* <DEDUP_REMOVED lines=1106> */
[----:B------:R-:W-:Y:S02]  /*56b30*/  LOP3.LUT P4, RZ, R228, 0x1000000, RZ, 0xc0, !PT ;  /* 0x01000000e4ff7812 */ /* 0x000fe4000788c0ff */
        /* <DEDUP_REMOVED lines=8> */
[----:B------:R-:W-:Y:S02]  /*56bc0*/  LOP3.LUT P2, RZ, R228, 0x4000000, RZ, 0xc0, !PT ;  /* 0x04000000e4ff7812 */ /* 0x000fe4000784c0ff */
        /* <DEDUP_REMOVED lines=430> */
[----:B------:R-:W-:Y:S02]  /*586b0*/  LOP3.LUT P1, RZ, R229, 0x80000000, RZ, 0xc0, !PT ;  /* 0x80000000e5ff7812 */ /* 0x000fe4000782c0ff */
        /* <DEDUP_REMOVED lines=1083> */
[----:B0-----:R-:W-:-:S05]  /*5ca70*/  IADD3 R12, P0, R180, R5, RZ ;  /* 0x00000005b40c7210 */ /* 0x001fca0007f1e0ff */
        /* <DEDUP_REMOVED lines=11> */
[----:B------:R-:W-:Y:S01]  /*5cb30*/  LOP3.LUT P3, RZ, R236, 0x10, RZ, 0xc0, !PT ;  /* 0x00000010ecff7812 */ /* 0x000fe2000786c0ff */
[----:B------:R-:W4:Y:S01]  /*5cb40*/  LDL.LU R180, [R1+0x15c] ;  /* 0x00015c0001b47983 */ /* 0x000f220000300800 */
        /* <DEDUP_REMOVED lines=8> */
[----:B0-----:R-:W-:Y:S02]  /*5cbd0*/  PRMT R15, R176, 0x7772, RZ ;  /* 0x00007772b00f7816 */ /* 0x001fe400000000ff */
[----:B--2---:R-:W-:-:S02]  /*5cbe0*/  SHF.R.S32.HI R14, RZ, 0x1f, R181 ;  /* 0x0000001fff0e7819 */ /* 0x004fc400000114b5 */
        /* <DEDUP_REMOVED lines=10> */
[----:B0-----:R-:W-:Y:S02]  /*5cc90*/  PRMT R15, R177, 0x7770, RZ ;  /* 0x00007770b10f7816 */ /* 0x001fe400000000ff */
[----:B---3--:R-:W-:Y:S02]  /*5cca0*/  SHF.R.S32.HI R14, RZ, 0x1f, R2 ;  /* 0x0000001fff0e7819 */ /* 0x008fe40000011402 */
[----:B------:R-:W-:-:S05]  /*5ccb0*/  IADD3 R8, P0, R2, R4, RZ ;  /* 0x0000000402087210 */ /* 0x000fca0007f1e0ff */
[----:B------:R-:W-:Y:S01]  /*5ccc0*/  IMAD.X R9, R14, 0x1, R7, P0 ;  /* 0x000000010e097824 */ /* 0x000fe200000e0607 */
[----:B------:R-:W-:Y:S02]  /*5ccd0*/  IADD3 R12, P0, R2, R5, RZ ;  /* 0x00000005020c7210 */ /* 0x000fe40007f1e0ff */
[----:B------:R-:W3:Y:S03]  /*5cce0*/  LDL.LU R2, [R1+0x350] ;  /* 0x0003500001027983 */ /* 0x000ee60000300800 */
[----:B------:R-:W-:Y:S01]  /*5ccf0*/  IMAD.X R13, R14, 0x1, R6, P0 ;  /* 0x000000010e0d7824 */ /* 0x000fe200000e0606 */
[----:B----4-:R-:W-:Y:S02]  /*5cd00*/  SHF.R.S32.HI R14, RZ, 0x1f, R3 ;  /* 0x0000001fff0e7819 */ /* 0x010fe40000011403 */
[----:B-1----:R-:W-:-:S05]  /*5cd10*/  IADD3 R10, P0, R3, R4, RZ ;  /* 0x00000004030a7210 */ /* 0x002fca0007f1e0ff */
[----:B------:R-:W-:Y:S01]  /*5cd20*/  IMAD.X R11, R14, 0x1, R7, P0 ;  /* 0x000000010e0b7824 */ /* 0x000fe200000e0607 */
[----:B------:R-:W-:-:S13]  /*5cd30*/  LOP3.LUT P0, RZ, R236, 0x800, RZ, 0xc0, !PT ;  /* 0x00000800ecff7812 */ /* 0x000fda000780c0ff */
[----:B------:R0:W-:Y:S02]  /*5cd40*/  @P0 STG.E.U8 desc[UR58][R8.64], R15 ;  /* 0x0000000f08000986 */ /* 0x0001e4000c10113a */
[----:B0-----:R-:W-:Y:S02]  /*5cd50*/  IADD3 R8, P0, R3, R5, RZ ;  /* 0x0000000503087210 */ /* 0x001fe40007f1e0ff */
[----:B------:R-:W4:Y:S04]  /*5cd60*/  LDL.LU R3, [R1+0x35c] ;  /* 0x00035c0001037983 */ /* 0x000f280000300800 */
[----:B------:R-:W4:Y:S04]  /*5cd70*/  LDL.LU R184, [R1+0x378] ;  /* 0x0003780001b87983 */ /* 0x000f280000300800 */
[----:B------:R-:W4:Y:S01]  /*5cd80*/  LDL.LU R185, [R1+0x398] ;  /* 0x0003980001b97983 */ /* 0x000f220000300800 */
[----:B------:R-:W-:-:S03]  /*5cd90*/  LOP3.LUT P1, RZ, R236, 0x1000, RZ, 0xc0, !PT ;  /* 0x00001000ecff7812 */ /* 0x000fc6000782c0ff */
[----:B------:R-:W4:Y:S01]  /*5cda0*/  LDL.LU R183, [R1+0x3b8] ;  /* 0x0003b80001b77983 */ /* 0x000f220000300800 */
[----:B------:R-:W-:Y:S01]  /*5cdb0*/  LOP3.LUT P2, RZ, R236, 0x4000, RZ, 0xc0, !PT ;  /* 0x00004000ecff7812 */ /* 0x000fe2000784c0ff */
[----:B------:R-:W-:Y:S01]  /*5cdc0*/  IMAD.X R9, R14, 0x1, R6, P0 ;  /* 0x000000010e097824 */ /* 0x000fe200000e0606 */
[C---:B------:R-:W-:Y:S02]  /*5cdd0*/  PRMT R14, R177.reuse, 0x7771, RZ ;  /* 0x00007771b10e7816 */ /* 0x040fe400000000ff */
[----:B------:R-:W-:-:S05]  /*5cde0*/  PRMT R15, R177, 0x7772, RZ ;  /* 0x00007772b10f7816 */ /* 0x000fca00000000ff */
[----:B------:R0:W-:Y:S01]  /*5cdf0*/  @P1 STG.E.U8 desc[UR58][R12.64], R14 ;  /* 0x0000000e0c001986 */ /* 0x0001e2000c10113a */
[----:B------:R-:W-:-:S03]  /*5ce00*/  LOP3.LUT P3, RZ, R236, 0x10000, RZ, 0xc0, !PT ;  /* 0x00010000ecff7812 */ /* 0x000fc6000786c0ff */
[----:B------:R1:W-:Y:S01]  /*5ce10*/  @P2 STG.E.U8 desc[UR58][R10.64], R15 ;  /* 0x0000000f0a002986 */ /* 0x0003e2000c10113a */
[----:B0-----:R-:W-:Y:S02]  /*5ce20*/  SHF.R.S32.HI R14, RZ, 0x1f, R180 ;  /* 0x0000001fff0e7819 */ /* 0x001fe400000114b4 */
[----:B------:R-:W-:-:S05]  /*5ce30*/  IADD3 R12, P0, R180, R4, RZ ;  /* 0x00000004b40c7210 */ /* 0x000fca0007f1e0ff */
[----:B------:R-:W-:Y:S01]  /*5ce40*/  IMAD.X R13, R14, 0x1, R7, P0 ;  /* 0x000000010e0d7824 */ /* 0x000fe200000e0607 */
[----:B-1----:R-:W-:Y:S02]  /*5ce50*/  IADD3 R10, P0, R180, R5, RZ ;  /* 0x00000005b40a7210 */ /* 0x002fe40007f1e0ff */
[----:B------:R-:W4:Y:S01]  /*5ce60*/  LDL.LU R180, [R1+0x3d4] ;  /* 0x0003d40001b47983 */ /* 0x000f220000300800 */
[----:B------:R-:W-:Y:S02]  /*5ce70*/  PRMT R177, R177, 0x7773, RZ ;  /* 0x00007773b1b17816 */ /* 0x000fe400000000ff */
[----:B------:R-:W-:Y:S01]  /*5ce80*/  IMAD.X R11, R14, 0x1, R6, P0 ;  /* 0x000000010e0b7824 */ /* 0x000fe200000e0606 */
[----:B------:R-:W-:Y:S02]  /*5ce90*/  LOP3.LUT P4, RZ, R236, 0x20000, RZ, 0xc0, !PT ;  /* 0x00020000ecff7812 */ /* 0x000fe4000788c0ff */
[----:B------:R0:W-:Y:S01]  /*5cea0*/  @P3 STG.E.U8 desc[UR58][R8.64], R177 ;  /* 0x000000b108003986 */ /* 0x0001e2000c10113a */
[----:B--2---:R-:W-:-:S02]  /*5ceb0*/  SHF.R.S32.HI R14, RZ, 0x1f, R181 ;  /* 0x0000001fff0e7819 */ /* 0x004fc400000114b5 */
[----:B------:R-:W-:Y:S02]  /*5cec0*/  LOP3.LUT P5, RZ, R236, 0x80000, RZ, 0xc0, !PT ;  /* 0x00080000ecff7812 */ /* 0x000fe400078ac0ff */
[----:B0-----:R-:W-:Y:S02]  /*5ced0*/  IADD3 R8, P0, R181, R4, RZ ;  /* 0x00000004b5087210 */ /* 0x001fe40007f1e0ff */
[----:B------:R-:W-:-:S03]  /*5cee0*/  PRMT R15, R178, 0x7770, RZ ;  /* 0x00007770b20f7816 */ /* 0x000fc600000000ff */
[----:B------:R-:W-:Y:S01]  /*5cef0*/  IMAD.X R9, R14, 0x1, R7, P0 ;  /* 0x000000010e097824 */ /* 0x000fe200000e0607 */
[----:B------:R-:W-:Y:S02]  /*5cf00*/  IADD3 R142, P0, R181, R5, RZ ;  /* 0x00000005b58e7210 */ /* 0x000fe40007f1e0ff */
[----:B------:R-:W2:Y:S04]  /*5cf10*/  LDL.LU R181, [R1+0x3e0] ;  /* 0x0003e00001b57983 */ /* 0x000ea80000300800 */
[----:B------:R0:W-:Y:S01]  /*5cf20*/  @P4 STG.E.U8 desc[UR58][R12.64], R15 ;  /* 0x0000000f0c004986 */ /* 0x0001e2000c10113a */
[----:B------:R-:W-:Y:S01]  /*5cf30*/  LOP3.LUT P6, RZ, R236, 0x100000, RZ, 0xc0, !PT ;  /* 0x00100000ecff7812 */ /* 0x000fe200078cc0ff */
[----:B------:R-:W-:Y:S02]  /*5cf40*/  IMAD.X R143, R14, 0x1, R6, P0 ;  /* 0x000000010e8f7824 */ /* 0x000fe400000e0606 */
[----:B------:R-:W2:Y:S01]  /*5cf50*/  LDL.LU R187, [R1+0x3fc] ;  /* 0x0003fc0001bb7983 */ /* 0x000ea20000300800 */
[----:B0-----:R-:W-:-:S05]  /*5cf60*/  PRMT R12, R178, 0x7771, RZ ;  /* 0x00007771b20c7816 */ /* 0x001fca00000000ff */
[----:B------:R0:W-:Y:S02]  /*5cf70*/  @P5 STG.E.U8 desc[UR58][R10.64], R12 ;  /* 0x0000000c0a005986 */ /* 0x0001e4000c10113a */
[----:B0-----:R-:W-:-:S05]  /*5cf80*/  PRMT R11, R178, 0x7772, RZ ;  /* 0x00007772b20b7816 */ /* 0x001fca00000000ff */
[----:B------:R4:W-:Y:S01]  /*5cf90*/  @P6 STG.E.U8 desc[UR58][R8.64], R11 ;  /* 0x0000000b08006986 */ /* 0x0009e2000c10113a */
[----:B---3--:R-:W-:Y:S02]  /*5cfa0*/  SHF.R.S32.HI R10, RZ, 0x1f, R2 ;  /* 0x0000001fff0a7819 */ /* 0x008fe40000011402 */
[----:B------:R-:W-:-:S05]  /*5cfb0*/  IADD3 R162, P0, R2, R4, RZ ;  /* 0x0000000402a27210 */ /* 0x000fca0007f1e0ff */
[----:B------:R-:W-:Y:S01]  /*5cfc0*/  IMAD.X R163, R10, 0x1, R7, P0 ;  /* 0x000000010aa37824 */ /* 0x000fe200000e0607 */
[----:B------:R-:W-:-:S05]  /*5cfd0*/  IADD3 R148, P0, R2, R5, RZ ;  /* 0x0000000502947210 */ /* 0x000fca0007f1e0ff */
[----:B------:R-:W-:Y:S01]  /*5cfe0*/  IMAD.X R149, R10, 0x1, R6, P0 ;  /* 0x000000010a957824 */ /* 0x000fe200000e0606 */
[----:B----4-:R-:W-:Y:S02]  /*5cff0*/  SHF.R.S32.HI R8, RZ, 0x1f, R3 ;  /* 0x0000001fff087819 */ /* 0x010fe40000011403 */
[----:B------:R-:W-:-:S05]  /*5d000*/  IADD3 R150, P0, R3, R4, RZ ;  /* 0x0000000403967210 */ /* 0x000fca0007f1e0ff */
[----:B------:R-:W-:Y:S01]  /*5d010*/  IMAD.X R151, R8, 0x1, R7, P0 ;  /* 0x0000000108977824 */ /* 0x000fe200000e0607 */
[----:B------:R-:W-:-:S05]  /*5d020*/  IADD3 R2, P0, R3, R5, RZ ;  /* 0x0000000503027210 */ /* 0x000fca0007f1e0ff */
[----:B------:R-:W-:Y:S01]  /*5d030*/  IMAD.X R3, R8, 0x1, R6, P0 ;  /* 0x0000000108037824 */ /* 0x000fe200000e0606 */
[----:B------:R-:W-:Y:S02]  /*5d040*/  SHF.R.S32.HI R8, RZ, 0x1f, R184 ;  /* 0x0000001fff087819 */ /* 0x000fe400000114b8 */
[----:B------:R-:W-:-:S05]  /*5d050*/  IADD3 R146, P0, R184, R4, RZ ;  /* 0x00000004b8927210 */ /* 0x000fca0007f1e0ff */
[----:B------:R-:W-:Y:S01]  /*5d060*/  IMAD.X R147, R8, 0x1, R7, P0 ;  /* 0x0000000108937824 */ /* 0x000fe200000e0607 */
[----:B------:R-:W-:Y:S02]  /*5d070*/  IADD3 R10, P0, R184, R5, RZ ;  /* 0x00000005b80a7210 */ /* 0x000fe40007f1e0ff */
[----:B------:R-:W3:Y:S03]  /*5d080*/  LDL.LU R184, [R1+0x414] ;  /* 0x0004140001b87983 */ /* 0x000ee60000300800 */
[----:B------:R-:W-:Y:S01]  /*5d090*/  IMAD.X R11, R8, 0x1, R6, P0 ;  /* 0x00000001080b7824 */ /* 0x000fe200000e0606 */
[----:B------:R-:W-:-:S04]  /*5d0a0*/  SHF.R.S32.HI R8, RZ, 0x1f, R185 ;  /* 0x0000001fff087819 */ /* 0x000fc800000114b9 */
[----:B------:R0:W-:Y:S02]  /*5d0b0*/  STL.64 [R1+0x7f0], R10 ;  /* 0x0007f00a01007387 */ /* 0x0001e40000100a00 */
[----:B0-----:R-:W-:-:S05]  /*5d0c0*/  IADD3 R10, P0, R185, R4, RZ ;  /* 0x00000004b90a7210 */ /* 0x001fca0007f1e0ff */
[C---:B------:R-:W-:Y:S01]  /*5d0d0*/  IMAD.X R11, R8.reuse, 0x1, R7, P0 ;  /* 0x00000001080b7824 */ /* 0x040fe200000e0607 */
[----:B------:R-:W-:Y:S02]  /*5d0e0*/  IADD3 R12, P0, R185, R5, RZ ;  /* 0x00000005b90c7210 */ /* 0x000fe40007f1e0ff */
[----:B------:R-:W4:Y:S03]  /*5d0f0*/  LDL.LU R185, [R1+0x420] ;  /* 0x0004200001b97983 */ /* 0x000f260000300800 */
[----:B------:R-:W-:Y:S01]  /*5d100*/  IMAD.X R13, R8, 0x1, R6, P0 ;  /* 0x00000001080d7824 */ /* 0x000fe200000e0606 */
[----:B------:R-:W-:-:S04]  /*5d110*/  SHF.R.S32.HI R8, RZ, 0x1f, R183 ;  /* 0x0000001fff087819 */ /* 0x000fc800000114b7 */
[----:B------:R0:W-:Y:S02]  /*5d120*/  STL.64 [R1+0x7e0], R12 ;  /* 0x0007e00c01007387 */ /* 0x0001e40000100a00 */
[----:B0-----:R-:W-:-:S05]  /*5d130*/  IADD3 R12, P0, R183, R4, RZ ;  /* 0x00000004b70c7210 */ /* 0x001fca0007f1e0ff */
[----:B------:R-:W-:-:S05]  /*5d140*/  IMAD.X R13, R8, 0x1, R7, P0 ;  /* 0x00000001080d7824 */ /* 0x000fca00000e0607 */
[----:B------:R0:W-:Y:S02]  /*5d150*/  STL.64 [R1+0x7d8], R12 ;  /* 0x0007d80c01007387 */ /* 0x0001e40000100a00 */
[----:B0-----:R-:W-:Y:S02]  /*5d160*/  IADD3 R12, P0, R183, R5, RZ ;  /* 0x00000005b70c7210 */ /* 0x001fe40007f1e0ff */
        /* <DEDUP_REMOVED lines=10> */
[----:B--2---:R-:W-:-:S04]  /*5d210*/  SHF.R.S32.HI R8, RZ, 0x1f, R181 ;  /* 0x0000001fff087819 */ /* 0x004fc800000114b5 */
[----:B------:R0:W-:Y:S02]  /*5d220*/  STL.64 [R1+0x7c0], R12 ;  /* 0x0007c00c01007387 */ /* 0x0001e40000100a00 */
[----:B0-----:R-:W-:-:S05]  /*5d230*/  IADD3 R12, P0, R181, R4, RZ ;  /* 0x00000004b50c7210 */ /* 0x001fca0007f1e0ff */
[----:B------:R-:W-:-:S05]  /*5d240*/  IMAD.X R13, R8, 0x1, R7, P0 ;  /* 0x00000001080d7824 */ /* 0x000fca00000e0607 */
[----:B------:R0:W-:Y:S02]  /*5d250*/  STL.64 [R1+0x7b8], R12 ;  /* 0x0007b80c01007387 */ /* 0x0001e40000100a00 */
[----:B0-----:R-:W-:Y:S02]  /*5d260*/  IADD3 R12, P0, R181, R5, RZ ;  /* 0x00000005b50c7210 */ /* 0x001fe40007f1e0ff */
[----:B------:R-:W2:Y:S03]  /*5d270*/  LDL.LU R181, [R1+0x448] ;  /* 0x0004480001b57983 */ /* 0x000ea60000300800 */
[----:B------:R-:W-:Y:S01]  /*5d280*/  IMAD.X R13, R8, 0x1, R6, P0 ;  /* 0x00000001080d7824 */ /* 0x000fe200000e0606 */
[----:B------:R-:W-:-:S04]  /*5d290*/  SHF.R.S32.HI R8, RZ, 0x1f, R187 ;  /* 0x0000001fff087819 */ /* 0x000fc800000114bb */
[----:B------:R0:W-:Y:S02]  /*5d2a0*/  STL.64 [R1+0x7b0], R12 ;  /* 0x0007b00c01007387 */ /* 0x0001e40000100a00 */
[----:B0-----:R-:W-:-:S05]  /*5d2b0*/  IADD3 R12, P0, R187, R4, RZ ;  /* 0x00000004bb0c7210 */ /* 0x001fca0007f1e0ff */
[----:B------:R-:W-:-:S05]  /*5d2c0*/  IMAD.X R13, R8, 0x1, R7, P0 ;  /* 0x00000001080d7824 */ /* 0x000fca00000e0607 */
[----:B------:R0:W-:Y:S02]  /*5d2d0*/  STL.64 [R1+0x7a8], R12 ;  /* 0x0007a80c01007387 */ /* 0x0001e40000100a00 */
[----:B0-----:R-:W-:Y:S02]  /*5d2e0*/  IADD3 R12, P0, R187, R5, RZ ;  /* 0x00000005bb0c7210 */ /* 0x001fe40007f1e0ff */
[----:B------:R-:W2:Y:S03]  /*5d2f0*/  LDL.LU R187, [R1+0x450] ;  /* 0x0004500001bb7983 */ /* 0x000ea60000300800 */
[----:B------:R-:W-:-:S05]  /*5d300*/  IMAD.X R13, R8, 0x1, R6, P0 ;  /* 0x00000001080d7824 */ /* 0x000fca00000e0606 */
[----:B------:R0:W-:Y:S01]  /*5d310*/  STL.64 [R1+0x7a0], R12 ;  /* 0x0007a00c01007387 */ /* 0x0001e20000100a00 */
[----:B---3--:R-:W-:Y:S02]  /*5d320*/  SHF.R.S32.HI R8, RZ, 0x1f, R184 ;  /* 0x0000001fff087819 */ /* 0x008fe400000114b8 */
[----:B0-----:R-:W-:-:S05]  /*5d330*/  IADD3 R12, P0, R184, R4, RZ ;  /* 0x00000004b80c7210 */ /* 0x001fca0007f1e0ff */
[----:B------:R-:W-:-:S05]  /*5d340*/  IMAD.X R13, R8, 0x1, R7, P0 ;  /* 0x00000001080d7824 */ /* 0x000fca00000e0607 */
[----:B------:R0:W-:Y:S02]  /*5d350*/  STL.64 [R1+0x798], R12 ;  /* 0x0007980c01007387 */ /* 0x0001e40000100a00 */
[----:B0-----:R-:W-:Y:S02]  /*5d360*/  IADD3 R12, P0, R184, R5, RZ ;  /* 0x00000005b80c7210 */ /* 0x001fe40007f1e0ff */
[----:B------:R-:W3:Y:S03]  /*5d370*/  LDL.LU R184, [R1+0x454] ;  /* 0x0004540001b87983 */ /* 0x000ee60000300800 */
[----:B------:R-:W-:Y:S01]  /*5d380*/  IMAD.X R13, R8, 0x1, R6, P0 ;  /* 0x00000001080d7824 */ /* 0x000fe200000e0606 */
[----:B----4-:R-:W-:-:S04]  /*5d390*/  SHF.R.S32.HI R8, RZ, 0x1f, R185 ;  /* 0x0000001fff087819 */ /* 0x010fc800000114b9 */
        /* <DEDUP_REMOVED lines=46> */
[----:B------:R-:W-:-:S05]  /*5d680*/  IMAD.X R13, R8, 0x1, R6, P0 ;  /* 0x00000001080d7824 */ /* 0x000fca00000e0606 */
[----:B------:R0:W-:Y:S01]  /*5d690*/  STL.64 [R1+0x730], R12 ;  /* 0x0007300c01007387 */ /* 0x0001e20000100a00 */
[----:B----4-:R-:W-:Y:S02]  /*5d6a0*/  SHF.R.S32.HI R8, RZ, 0x1f, R185 ;  /* 0x0000001fff087819 */ /* 0x010fe400000114b9 */
[----:B0-----:R-:W-:-:S05]  /*5d6b0*/  IADD3 R12, P0, R185, R4, RZ ;  /* 0x00000004b90c7210 */ /* 0x001fca0007f1e0ff */
[----:B------:R-:W-:-:S05]  /*5d6c0*/  IMAD.X R13, R8, 0x1, R7, P0 ;  /* 0x00000001080d7824 */ /* 0x000fca00000e0607 */
[----:B------:R0:W-:Y:S02]  /*5d6d0*/  STL.64 [R1+0x728], R12 ;  /* 0x0007280c01007387 */ /* 0x0001e40000100a00 */
[----:B0-----:R-:W-:Y:S02]  /*5d6e0*/  IADD3 R12, P0, R185, R5, RZ ;  /* 0x00000005b90c7210 */ /* 0x001fe40007f1e0ff */
[----:B------:R-:W4:Y:S03]  /*5d6f0*/  LDL.LU R185, [R1+0x4dc] ;  /* 0x0004dc0001b97983 */ /* 0x000f260000300800 */
[----:B------:R-:W-:-:S05]  /*5d700*/  IMAD.X R13, R8, 0x1, R6, P0 ;  /* 0x00000001080d7824 */ /* 0x000fca00000e0606 */
[----:B------:R0:W-:Y:S01]  /*5d710*/  STL.64 [R1+0x720], R12 ;  /* 0x0007200c01007387 */ /* 0x0001e20000100a00 */
[----:B------:R-:W-:Y:S02]  /*5d720*/  SHF.R.S32.HI R8, RZ, 0x1f, R183 ;  /* 0x0000001fff087819 */ /* 0x000fe400000114b7 */
        /* <DEDUP_REMOVED lines=15> */
[----:B--2---:R-:W-:Y:S02]  /*5d820*/  SHF.R.S32.HI R8, RZ, 0x1f, R181 ;  /* 0x0000001fff087819 */ /* 0x004fe400000114b5 */
[----:B0-----:R-:W-:-:S05]  /*5d830*/  IADD3 R12, P0, R181, R4, RZ ;  /* 0x00000004b50c7210 */ /* 0x001fca0007f1e0ff */
[----:B------:R-:W-:-:S05]  /*5d840*/  IMAD.X R13, R8, 0x1, R7, P0 ;  /* 0x00000001080d7824 */ /* 0x000fca00000e0607 */
[----:B------:R0:W-:Y:S02]  /*5d850*/  STL.64 [R1+0x6f8], R12 ;  /* 0x0006f80c01007387 */ /* 0x0001e40000100a00 */
[----:B0-----:R-:W-:Y:S02]  /*5d860*/  IADD3 R12, P0, R181, R5, RZ ;  /* 0x00000005b50c7210 */ /* 0x001fe40007f1e0ff */
[----:B------:R-:W2:Y:S03]  /*5d870*/  LDL.LU R181, [R1+0x51c] ;  /* 0x00051c0001b57983 */ /* 0x000ea60000300800 */
[----:B------:R-:W-:-:S05]  /*5d880*/  IMAD.X R13, R8, 0x1, R6, P0 ;  /* 0x00000001080d7824 */ /* 0x000fca00000e0606 */
[----:B------:R0:W-:Y:S01]  /*5d890*/  STL.64 [R1+0x6f0], R12 ;  /* 0x0006f00c01007387 */ /* 0x0001e20000100a00 */
[----:B------:R-:W-:Y:S02]  /*5d8a0*/  SHF.R.S32.HI R8, RZ, 0x1f, R187 ;  /* 0x0000001fff087819 */ /* 0x000fe400000114bb */
        /* <DEDUP_REMOVED lines=226> */
[----:B------:R0:W-:Y:S04]  /*5e6d0*/  STL.64 [R1+0x528], R12 ;  /* 0x0005280c01007387 */ /* 0x0001e80000100a00 */
[----:B------:R-:W4:Y:S01]  /*5e6e0*/  LDL.LU R188, [R1+0x864] ;  /* 0x0008640001bc7983 */ /* 0x000f220000300800 */
[----:B0-----:R-:W-:-:S05]  /*5e6f0*/  IADD3 R12, P0, R180, R5, RZ ;  /* 0x00000005b40c7210 */ /* 0x001fca0007f1e0ff */
[----:B------:R-:W-:-:S05]  /*5e700*/  IMAD.X R13, R8, 0x1, R6, P0 ;  /* 0x00000001080d7824 */ /* 0x000fca00000e0606 */
[----:B------:R0:W-:Y:S01]  /*5e710*/  STL.64 [R1+0x520], R12 ;  /* 0x0005200c01007387 */ /* 0x0001e20000100a00 */
[----:B--2---:R-:W-:Y:S02]  /*5e720*/  SHF.R.S32.HI R8, RZ, 0x1f, R181 ;  /* 0x0000001fff087819 */ /* 0x004fe400000114b5 */
[----:B0-----:R-:W-:-:S05]  /*5e730*/  IADD3 R12, P0, R181, R4, RZ ;  /* 0x00000004b50c7210 */ /* 0x001fca0007f1e0ff */
[----:B------:R-:W-:-:S05]  /*5e740*/  IMAD.X R13, R8, 0x1, R7, P0 ;  /* 0x00000001080d7824 */ /* 0x000fca00000e0607 */
[----:B------:R0:W-:Y:S04]  /*5e750*/  STL.64 [R1+0x518], R12 ;  /* 0x0005180c01007387 */ /* 0x0001e80000100a00 */
[----:B------:R-:W2:Y:S01]  /*5e760*/  LDL.LU R189, [R1+0x868] ;  /* 0x0008680001bd7983 */ /* 0x000ea20000300800 */
[----:B0-----:R-:W-:-:S05]  /*5e770*/  IADD3 R12, P0, R181, R5, RZ ;  /* 0x00000005b50c7210 */ /* 0x001fca0007f1e0ff */
[----:B------:R-:W-:-:S05]  /*5e780*/  IMAD.X R13, R8, 0x1, R6, P0 ;  /* 0x00000001080d7824 */ /* 0x000fca00000e0606 */
[----:B------:R0:W-:Y:S01]  /*5e790*/  STL.64 [R1+0x510], R12 ;  /* 0x0005100c01007387 */ /* 0x0001e20000100a00 */
[----:B------:R-:W-:Y:S02]  /*5e7a0*/  SHF.R.S32.HI R8, RZ, 0x1f, R187 ;  /* 0x0000001fff087819 */ /* 0x000fe400000114bb */
[----:B------:R-:W-:-:S05]  /*5e7b0*/  IADD3 R180, P0, R187, R4, RZ ;  /* 0x00000004bbb47210 */ /* 0x000fca0007f1e0ff */
[----:B------:R-:W-:Y:S01]  /*5e7c0*/  IMAD.X R181, R8, 0x1, R7, P0 ;  /* 0x0000000108b57824 */ /* 0x000fe200000e0607 */
[----:B0-----:R-:W-:-:S04]  /*5e7d0*/  IADD3 R12, P0, R187, R5, RZ ;  /* 0x00000005bb0c7210 */ /* 0x001fc80007f1e0ff */
[----:B------:R-:W-:Y:S04]  /*5e7e0*/  STL.64 [R1+0x1498], R180 ;  /* 0x001498b401007387 */ /* 0x000fe80000100a00 */
[----:B------:R-:W2:Y:S01]  /*5e7f0*/  LDL.LU R191, [R1+0x86c] ;  /* 0x00086c0001bf7983 */ /* 0x000ea20000300800 */
[----:B------:R-:W-:-:S05]  /*5e800*/  IMAD.X R13, R8, 0x1, R6, P0 ;  /* 0x00000001080d7824 */ /* 0x000fca00000e0606 */
[----:B------:R0:W-:Y:S01]  /*5e810*/  STL.64 [R1+0x500], R12 ;  /* 0x0005000c01007387 */ /* 0x0001e20000100a00 */
[----:B---3--:R-:W-:Y:S02]  /*5e820*/  SHF.R.S32.HI R8, RZ, 0x1f, R184 ;  /* 0x0000001fff087819 */ /* 0x008fe400000114b8 */
[----:B0-----:R-:W-:-:S05]  /*5e830*/  IADD3 R12, P0, R184, R4, RZ ;  /* 0x00000004b80c7210 */ /* 0x001fca0007f1e0ff */
[----:B------:R-:W-:-:S05]  /*5e840*/  IMAD.X R13, R8, 0x1, R7, P0 ;  /* 0x00000001080d7824 */ /* 0x000fca00000e0607 */
[----:B------:R0:W-:Y:S04]  /*5e850*/  STL.64 [R1+0x4f8], R12 ;  /* 0x0004f80c01007387 */ /* 0x0001e80000100a00 */
[----:B------:R-:W3:Y:S01]  /*5e860*/  LDL.LU R186, [R1+0x870] ;  /* 0x0008700001ba7983 */ /* 0x000ee20000300800 */
[----:B0-----:R-:W-:-:S05]  /*5e870*/  IADD3 R12, P0, R184, R5, RZ ;  /* 0x00000005b80c7210 */ /* 0x001fca0007f1e0ff */
[----:B------:R-:W-:-:S05]  /*5e880*/  IMAD.X R13, R8, 0x1, R6, P0 ;  /* 0x00000001080d7824 */ /* 0x000fca00000e0606 */
[----:B------:R0:W-:Y:S01]  /*5e890*/  STL.64 [R1+0x4f0], R12 ;  /* 0x0004f00c01007387 */ /* 0x0001e20000100a00 */
[----:B----4-:R-:W-:Y:S02]  /*5e8a0*/  SHF.R.S32.HI R8, RZ, 0x1f, R185 ;  /* 0x0000001fff087819 */ /* 0x010fe400000114b9 */
[----:B0-----:R-:W-:-:S05]  /*5e8b0*/  IADD3 R12, P0, R185, R4, RZ ;  /* 0x00000004b90c7210 */ /* 0x001fca0007f1e0ff */
[----:B------:R-:W-:-:S05]  /*5e8c0*/  IMAD.X R13, R8, 0x1, R7, P0 ;  /* 0x00000001080d7824 */ /* 0x000fca00000e0607 */
[----:B------:R0:W-:Y:S04]  /*5e8d0*/  STL.64 [R1+0x4e8], R12 ;  /* 0x0004e80c01007387 */ /* 0x0001e80000100a00 */
[----:B------:R-:W4:Y:S01]  /*5e8e0*/  LDL.LU R187, [R1+0x874] ;  /* 0x0008740001bb7983 */ /* 0x000f220000300800 */
[----:B0-----:R-:W-:-:S05]  /*5e8f0*/  IADD3 R12, P0, R185, R5, RZ ;  /* 0x00000005b90c7210 */ /* 0x001fca0007f1e0ff */
[----:B------:R-:W-:-:S05]  /*5e900*/  IMAD.X R13, R8, 0x1, R6, P0 ;  /* 0x00000001080d7824 */ /* 0x000fca00000e0606 */
[----:B------:R0:W-:Y:S01]  /*5e910*/  STL.64 [R1+0x4e0], R12 ;  /* 0x0004e00c01007387 */ /* 0x0001e20000100a00 */
[----:B------:R-:W-:Y:S02]  /*5e920*/  SHF.R.S32.HI R8, RZ, 0x1f, R183 ;  /* 0x0000001fff087819 */ /* 0x000fe400000114b7 */
[----:B0-----:R-:W-:-:S05]  /*5e930*/  IADD3 R12, P0, R183, R4, RZ ;  /* 0x00000004b70c7210 */ /* 0x001fca0007f1e0ff */
[----:B------:R-:W-:-:S05]  /*5e940*/  IMAD.X R13, R8, 0x1, R7, P0 ;  /* 0x00000001080d7824 */ /* 0x000fca00000e0607 */
[----:B------:R0:W-:Y:S04]  /*5e950*/  STL.64 [R1+0x4d8], R12 ;  /* 0x0004d80c01007387 */ /* 0x0001e80000100a00 */
[----:B------:R-:W4:Y:S01]  /*5e960*/  LDL.LU R185, [R1+0x878] ;  /* 0x0008780001b97983 */ /* 0x000f220000300800 */
[----:B------:R-:W-:Y:S01]  /*5e970*/  IMAD.MOV.U32 R184, RZ, RZ, R182 ;  /* 0x000000ffffb87224 */ /* 0x000fe200078e00b6 */
[----:B0-----:R-:W-:-:S05]  /*5e980*/  IADD3 R12, P0, R183, R5, RZ ;  /* 0x00000005b70c7210 */ /* 0x001fca0007f1e0ff */
[----:B------:R-:W-:Y:S01]  /*5e990*/  IMAD.X R13, R8, 0x1, R6, P0 ;  /* 0x00000001080d7824 */ /* 0x000fe200000e0606 */
[----:B------:R-:W-:Y:S02]  /*5e9a0*/  SHF.R.S32.HI R8, RZ, 0x1f, R188 ;  /* 0x0000001fff087819 */ /* 0x000fe400000114bc */
[----:B------:R-:W-:Y:S02]  /*5e9b0*/  IADD3 R182, P0, R188, R4, RZ ;  /* 0x00000004bcb67210 */ /* 0x000fe40007f1e0ff */
[----:B------:R0:W-:Y:S03]  /*5e9c0*/  STL.64 [R1+0x4d0], R12 ;  /* 0x0004d00c01007387 */ /* 0x0001e60000100a00 */
[----:B------:R-:W-:-:S05]  /*5e9d0*/  IMAD.X R183, R8, 0x1, R7, P0 ;  /* 0x0000000108b77824 */ /* 0x000fca00000e0607 */
[----:B------:R-:W-:Y:S01]  /*5e9e0*/  STL.64 [R1+0x1488], R182 ;  /* 0x001488b601007387 */ /* 0x000fe20000100a00 */
[----:B0-----:R-:W-:-:S03]  /*5e9f0*/  IADD3 R12, P0, R188, R5, RZ ;  /* 0x00000005bc0c7210 */ /* 0x001fc60007f1e0ff */
[----:B------:R-:W4:Y:S02]  /*5ea00*/  LDL.LU R188, [R1+0x87c] ;  /* 0x00087c0001bc7983 */ /* 0x000f240000300800 */
        /* <DEDUP_REMOVED lines=30> */
[----:B0-----:R-:W-:Y:S01]  /*5ebf0*/  IADD3 R12, P0, R187, R5, RZ ;  /* 0x00000005bb0c7210 */ /* 0x001fe20007f1e0ff */
[----:B------:R-:W-:Y:S02]  /*5ec00*/  IMAD.MOV.U32 R187, RZ, RZ, R184 ;  /* 0x000000ffffbb7224 */ /* 0x000fe400078e00b8 */
[----:B------:R-:W4:Y:S02]  /*5ec10*/  LDL.LU R184, [R1+0x88c] ;  /* 0x00088c0001b87983 */ /* 0x000f240000300800 */
        /* <DEDUP_REMOVED lines=29> */
[----:B------:R0:W-:Y:S04]  /*5edf0*/  STL.64 [R1+0x448], R12 ;  /* 0x0004480c01007387 */ /* 0x0001e80000100a00 */
[----:B------:R-:W2:Y:S01]  /*5ee00*/  LDL.LU R193, [R1+0x89c] ;  /* 0x00089c0001c17983 */ /* 0x000ea20000300800 */
[----:B0-----:R-:W-:-:S05]  /*5ee10*/  IADD3 R12, P0, R191, R5, RZ ;  /* 0x00000005bf0c7210 */ /* 0x001fca0007f1e0ff */
[----:B------:R-:W-:-:S05]  /*5ee20*/  IMAD.X R13, R8, 0x1, R6, P0 ;  /* 0x00000001080d7824 */ /* 0x000fca00000e0606 */
[----:B------:R0:W-:Y:S01]  /*5ee30*/  STL.64 [R1+0x440], R12 ;  /* 0x0004400c01007387 */ /* 0x0001e20000100a00 */
[----:B---3--:R-:W-:Y:S02]  /*5ee40*/  SHF.R.S32.HI R8, RZ, 0x1f, R186 ;  /* 0x0000001fff087819 */ /* 0x008fe400000114ba */
[----:B0-----:R-:W-:-:S05]  /*5ee50*/  IADD3 R12, P0, R186, R4, RZ ;  /* 0x00000004ba0c7210 */ /* 0x001fca0007f1e0ff */
[----:B------:R-:W-:-:S05]  /*5ee60*/  IMAD.X R13, R8, 0x1, R7, P0 ;  /* 0x00000001080d7824 */ /* 0x000fca00000e0607 */
[----:B------:R0:W-:Y:S02]  /*5ee70*/  STL.64 [R1+0x438], R12 ;  /* 0x0004380c01007387 */ /* 0x0001e40000100a00 */
[----:B0-----:R-:W-:Y:S01]  /*5ee80*/  IADD3 R12, P0, R186, R5, RZ ;  /* 0x00000005ba0c7210 */ /* 0x001fe20007f1e0ff */
[----:B------:R-:W-:Y:S02]  /*5ee90*/  IMAD.MOV.U32 R186, RZ, RZ, R187 ;  /* 0x000000ffffba7224 */ /* 0x000fe400078e00bb */
[----:B------:R-:W3:Y:S02]  /*5eea0*/  LDL.LU R187, [R1+0x8a0] ;  /* 0x0008a00001bb7983 */ /* 0x000ee40000300800 */
[----:B------:R-:W-:-:S05]  /*5eeb0*/  IMAD.X R13, R8, 0x1, R6, P0 ;  /* 0x00000001080d7824 */ /* 0x000fca00000e0606 */
[----:B------:R0:W-:Y:S01]  /*5eec0*/  STL.64 [R1+0x430], R12 ;  /* 0x0004300c01007387 */ /* 0x0001e20000100a00 */
[----:B----4-:R-:W-:Y:S02]  /*5eed0*/  SHF.R.S32.HI R8, RZ, 0x1f, R184 ;  /* 0x0000001fff087819 */ /* 0x010fe400000114b8 */
[----:B0-----:R-:W-:-:S05]  /*5eee0*/  IADD3 R12, P0, R184, R4, RZ ;  /* 0x00000004b80c7210 */ /* 0x001fca0007f1e0ff */
[----:B------:R-:W-:-:S05]  /*5eef0*/  IMAD.X R13, R8, 0x1, R7, P0 ;  /* 0x00000001080d7824 */ /* 0x000fca00000e0607 */
[----:B------:R0:W-:Y:S02]  /*5ef00*/  STL.64 [R1+0x428], R12 ;  /* 0x0004280c01007387 */ /* 0x0001e40000100a00 */
[----:B0-----:R-:W-:-:S05]  /*5ef10*/  IADD3 R12, P0, R184, R5, RZ ;  /* 0x00000005b80c7210 */ /* 0x001fca0007f1e0ff */
[----:B------:R-:W-:-:S05]  /*5ef20*/  IMAD.X R13, R8, 0x1, R6, P0 ;  /* 0x00000001080d7824 */ /* 0x000fca00000e0606 */
[----:B------:R0:W-:Y:S04]  /*5ef30*/  STL.64 [R1+0x420], R12 ;  /* 0x0004200c01007387 */ /* 0x0001e80000100a00 */
[----:B------:R-:W4:Y:S04]  /*5ef40*/  LDL.LU R190, [R1+0x8a4] ;  /* 0x0008a40001be7983 */ /* 0x000f280000300800 */
[----:B------:R-:W4:Y:S01]  /*5ef50*/  LDL.LU R191, [R1+0x8a8] ;  /* 0x0008a80001bf7983 */ /* 0x000f220000300800 */
[----:B------:R-:W-:Y:S02]  /*5ef60*/  SHF.R.S32.HI R8, RZ, 0x1f, R185 ;  /* 0x0000001fff087819 */ /* 0x000fe400000114b9 */
[----:B0-----:R-:W-:-:S05]  /*5ef70*/  IADD3 R12, P0, R185, R4, RZ ;  /* 0x00000004b90c7210 */ /* 0x001fca0007f1e0ff */
[----:B------:R-:W-:Y:S01]  /*5ef80*/  IMAD.X R13, R8, 0x1, R7, P0 ;  /* 0x00000001080d7824 */ /* 0x000fe200000e0607 */
[----:B------:R-:W-:-:S04]  /*5ef90*/  IADD3 R184, P0, R185, R5, RZ ;  /* 0x00000005b9b87210 */ /* 0x000fc80007f1e0ff */
[----:B------:R0:W-:Y:S01]  /*5efa0*/  STL.64 [R1+0x418], R12 ;  /* 0x0004180c01007387 */ /* 0x0001e20000100a00 */
[----:B------:R-:W-:-:S05]  /*5efb0*/  IMAD.X R185, R8, 0x1, R6, P0 ;  /* 0x0000000108b97824 */ /* 0x000fca00000e0606 */
[----:B------:R-:W-:Y:S01]  /*5efc0*/  STL.64 [R1+0x1470], R184 ;  /* 0x001470b801007387 */ /* 0x000fe20000100a00 */
        /* <DEDUP_REMOVED lines=20> */
[----:B0-----:R-:W-:-:S05]  /*5f110*/  IADD3 R12, P0, R193, R5, RZ ;  /* 0x00000005c10c7210 */ /* 0x001fca0007f1e0ff */
[----:B------:R-:W-:-:S05]  /*5f120*/  IMAD.X R13, R8, 0x1, R6, P0 ;  /* 0x00000001080d7824 */ /* 0x000fca00000e0606 */
[----:B------:R0:W-:Y:S04]  /*5f130*/  STL.64 [R1+0x3e0], R12 ;  /* 0x0003e00c01007387 */ /* 0x0001e80000100a00 */
[----:B------:R-:W2:Y:S01]  /*5f140*/  LDL.LU R192, [R1+0x8b4] ;  /* 0x0008b40001c07983 */ /* 0x000ea20000300800 */
[----:B------:R-:W-:-:S03]  /*5f150*/  IMAD.MOV.U32 R195, RZ, RZ, R186 ;  /* 0x000000ffffc37224 */ /* 0x000fc600078e00ba */
[----:B------:R-:W2:Y:S01]  /*5f160*/  LDL.LU R193, [R1+0x8b8] ;  /* 0x0008b80001c17983 */ /* 0x000ea20000300800 */
[----:B---3--:R-:W-:Y:S02]  /*5f170*/  SHF.R.S32.HI R8, RZ, 0x1f, R187 ;  /* 0x0000001fff087819 */ /* 0x008fe400000114bb */
[----:B0-----:R-:W-:-:S05]  /*5f180*/  IADD3 R12, P0, R187, R4, RZ ;  /* 0x00000004bb0c7210 */ /* 0x001fca0007f1e0ff */
[----:B------:R-:W-:Y:S01]  /*5f190*/  IMAD.X R13, R8, 0x1, R7, P0 ;  /* 0x00000001080d7824 */ /* 0x000fe200000e0607 */
[----:B------:R-:W-:-:S04]  /*5f1a0*/  IADD3 R186, P0, R187, R5, RZ ;  /* 0x00000005bbba7210 */ /* 0x000fc80007f1e0ff */
[----:B------:R0:W-:Y:S01]  /*5f1b0*/  STL.64 [R1+0x3d8], R12 ;  /* 0x0003d80c01007387 */ /* 0x0001e20000100a00 */
[----:B------:R-:W-:-:S05]  /*5f1c0*/  IMAD.X R187, R8, 0x1, R6, P0 ;  /* 0x0000000108bb7824 */ /* 0x000fca00000e0606 */
[----:B------:R-:W-:Y:S01]  /*5f1d0*/  STL.64 [R1+0x1460], R186 ;  /* 0x001460ba01007387 */ /* 0x000fe20000100a00 */
[----:B----4-:R-:W-:Y:S02]  /*5f1e0*/  SHF.R.S32.HI R8, RZ, 0x1f, R190 ;  /* 0x0000001fff087819 */ /* 0x010fe400000114be */
[----:B0-----:R-:W-:-:S05]  /*5f1f0*/  IADD3 R12, P0, R190, R4, RZ ;  /* 0x00000004be0c7210 */ /* 0x001fca0007f1e0ff */
[----:B------:R-:W-:-:S05]  /*5f200*/  IMAD.X R13, R8, 0x1, R7, P0 ;  /* 0x00000001080d7824 */ /* 0x000fca00000e0607 */
[----:B------:R0:W-:Y:S02]  /*5f210*/  STL.64 [R1+0x3c8], R12 ;  /* 0x0003c80c01007387 */ /* 0x0001e40000100a00 */
[----:B0-----:R-:W-:Y:S02]  /*5f220*/  IADD3 R12, P0, R190, R5, RZ ;  /* 0x00000005be0c7210 */ /* 0x001fe40007f1e0ff */
[----:B------:R-:W3:Y:S03]  /*5f230*/  LDL.LU R190, [R1+0x8bc] ;  /* 0x0008bc0001be7983 */ /* 0x000ee60000300800 */
        /* <DEDUP_REMOVED lines=14> */
[----:B0-----:R-:W-:-:S05]  /*5f320*/  IADD3 R12, P0, R188, R5, RZ ;  /* 0x00000005bc0c7210 */ /* 0x001fca0007f1e0ff */
[----:B------:R-:W-:-:S05]  /*5f330*/  IMAD.X R13, R8, 0x1, R6, P0 ;  /* 0x00000001080d7824 */ /* 0x000fca00000e0606 */
[----:B------:R0:W-:Y:S04]  /*5f340*/  STL.64 [R1+0x3a0], R12 ;  /* 0x0003a00c01007387 */ /* 0x0001e80000100a00 */
[----:B------:R-:W4:Y:S01]  /*5f350*/  LDL.LU R197, [R1+0x8c4] ;  /* 0x0008c40001c57983 */ /* 0x000f220000300800 */
[----:B--2---:R-:W-:Y:S02]  /*5f360*/  SHF.R.S32.HI R8, RZ, 0x1f, R189 ;  /* 0x0000001fff087819 */ /* 0x004fe400000114bd */
[----:B0-----:R-:W-:-:S05]  /*5f370*/  IADD3 R12, P0, R189, R4, RZ ;  /* 0x00000004bd0c7210 */ /* 0x001fca0007f1e0ff */
[----:B------:R-:W-:Y:S01]  /*5f380*/  IMAD.X R13, R8, 0x1, R7, P0 ;  /* 0x00000001080d7824 */ /* 0x000fe200000e0607 */
[----:B------:R-:W-:Y:S01]  /*5f390*/  IADD3 R188, P0, R189, R5, RZ ;  /* 0x00000005bdbc7210 */ /* 0x000fe20007f1e0ff */
[----:B------:R-:W-:-:S03]  /*5f3a0*/  IMAD.MOV.U32 R194, RZ, RZ, R195 ;  /* 0x000000ffffc27224 */ /* 0x000fc600078e00c3 */
[----:B------:R0:W-:Y:S01]  /*5f3b0*/  STL.64 [R1+0x398], R12 ;  /* 0x0003980c01007387 */ /* 0x0001e20000100a00 */
[----:B------:R-:W-:-:S03]  /*5f3c0*/  IMAD.X R189, R8, 0x1, R6, P0 ;  /* 0x0000000108bd7824 */ /* 0x000fc600000e0606 */
[----:B------:R-:W2:Y:S04]  /*5f3d0*/  LDL.LU R195, [R1+0x8c8] ;  /* 0x0008c80001c37983 */ /* 0x000ea80000300800 */
[----:B------:R-:W-:Y:S01]  /*5f3e0*/  STL.64 [R1+0x1478], R188 ;  /* 0x001478bc01007387 */ /* 0x000fe20000100a00 */
[----:B------:R-:W-:Y:S02]  /*5f3f0*/  SHF.R.S32.HI R8, RZ, 0x1f, R192 ;  /* 0x0000001fff087819 */ /* 0x000fe400000114c0 */
        /* <DEDUP_REMOVED lines=19> */
[----:B0-----:R-:W-:-:S05]  /*5f530*/  IADD3 R12, P0, R190, R5, RZ ;  /* 0x00000005be0c7210 */ /* 0x001fca0007f1e0ff */
[----:B------:R-:W-:-:S05]  /*5f540*/  IMAD.X R13, R8, 0x1, R6, P0 ;  /* 0x00000001080d7824 */ /* 0x000fca00000e0606 */
[----:B------:R0:W-:Y:S04]  /*5f550*/  STL.64 [R1+0x360], R12 ;  /* 0x0003600c01007387 */ /* 0x0001e80000100a00 */
[----:B------:R-:W3:Y:S04]  /*5f560*/  LDL.LU R201, [R1+0x8d4] ;  /* 0x0008d40001c97983 */ /* 0x000ee80000300800 */
[----:B------:R-:W3:Y:S01]  /*5f570*/  LDL.LU R196, [R1+0x8d8] ;  /* 0x0008d80001c47983 */ /* 0x000ee20000300800 */
[----:B----4-:R-:W-:Y:S02]  /*5f580*/  SHF.R.S32.HI R8, RZ, 0x1f, R191 ;  /* 0x0000001fff087819 */ /* 0x010fe400000114bf */
        /* <DEDUP_REMOVED lines=10> */
[----:B0-----:R-:W-:Y:S01]  /*5f630*/  IADD3 R12, P0, R197, R5, RZ ;  /* 0x00000005c50c7210 */ /* 0x001fe20007f1e0ff */
[----:B------:R-:W-:Y:S02]  /*5f640*/  IMAD.MOV.U32 R197, RZ, RZ, R194 ;  /* 0x000000ffffc57224 */ /* 0x000fe400078e00c2 */
[----:B------:R-:W4:Y:S02]  /*5f650*/  LDL.LU R194, [R1+0x8dc] ;  /* 0x0008dc0001c27983 */ /* 0x000f240000300800 */
        /* <DEDUP_REMOVED lines=13> */
[----:B------:R0:W-:Y:S04]  /*5f730*/  STL.64 [R1+0x328], R12 ;  /* 0x0003280c01007387 */ /* 0x0001e80000100a00 */
[----:B------:R-:W2:Y:S01]  /*5f740*/  LDL.LU R198, [R1+0x8e4] ;  /* 0x0008e40001c67983 */ /* 0x000ea20000300800 */
[----:B0-----:R-:W-:-:S05]  /*5f750*/  IADD3 R12, P0, R192, R5, RZ ;  /* 0x00000005c00c7210 */ /* 0x001fca0007f1e0ff */
[----:B------:R-:W-:Y:S01]  /*5f760*/  IMAD.X R13, R8, 0x1, R6, P0 ;  /* 0x00000001080d7824 */ /* 0x000fe200000e0606 */
[----:B------:R-:W-:-:S04]  /*5f770*/  SHF.R.S32.HI R8, RZ, 0x1f, R193 ;  /* 0x0000001fff087819 */ /* 0x000fc800000114c1 */
[----:B------:R0:W-:Y:S04]  /*5f780*/  STL.64 [R1+0x320], R12 ;  /* 0x0003200c01007387 */ /* 0x0001e80000100a00 */
[----:B------:R-:W2:Y:S01]  /*5f790*/  LDL.LU R199, [R1+0x8e8] ;  /* 0x0008e80001c77983 */ /* 0x000ea20000300800 */
[----:B0-----:R-:W-:-:S05]  /*5f7a0*/  IADD3 R12, P0, R193, R4, RZ ;  /* 0x00000004c10c7210 */ /* 0x001fca0007f1e0ff */
[----:B------:R-:W-:Y:S01]  /*5f7b0*/  IMAD.X R13, R8, 0x1, R7, P0 ;  /* 0x00000001080d7824 */ /* 0x000fe200000e0607 */
[----:B------:R-:W-:-:S04]  /*5f7c0*/  IADD3 R192, P0, R193, R5, RZ ;  /* 0x00000005c1c07210 */ /* 0x000fc80007f1e0ff */
[----:B------:R0:W-:Y:S01]  /*5f7d0*/  STL.64 [R1+0x318], R12 ;  /* 0x0003180c01007387 */ /* 0x0001e20000100a00 */
[----:B------:R-:W-:-:S05]  /*5f7e0*/  IMAD.X R193, R8, 0x1, R6, P0 ;  /* 0x0000000108c17824 */ /* 0x000fca00000e0606 */
[----:B------:R-:W-:Y:S01]  /*5f7f0*/  STL.64 [R1+0x14a8], R192 ;  /* 0x0014a8c001007387 */ /* 0x000fe20000100a00 */
[----:B---3--:R-:W-:Y:S02]  /*5f800*/  SHF.R.S32.HI R8, RZ, 0x1f, R201 ;  /* 0x0000001fff087819 */ /* 0x008fe400000114c9 */
[----:B0-----:R-:W-:-:S05]  /*5f810*/  IADD3 R12, P0, R201, R4, RZ ;  /* 0x00000004c90c7210 */ /* 0x001fca0007f1e0ff */
[----:B------:R-:W-:-:S05]  /*5f820*/  IMAD.X R13, R8, 0x1, R7, P0 ;  /* 0x00000001080d7824 */ /* 0x000fca00000e0607 */
[----:B------:R0:W-:Y:S04]  /*5f830*/  STL.64 [R1+0x308], R12 ;  /* 0x0003080c01007387 */ /* 0x0001e80000100a00 */
[----:B------:R-:W3:Y:S01]  /*5f840*/  LDL.LU R203, [R1+0x8ec] ;  /* 0x0008ec0001cb7983 */ /* 0x000ee20000300800 */
[----:B0-----:R-:W-:-:S05]  /*5f850*/  IADD3 R12, P0, R201, R5, RZ ;  /* 0x00000005c90c7210 */ /* 0x001fca0007f1e0ff */
[----:B------:R-:W-:Y:S01]  /*5f860*/  IMAD.X R13, R8, 0x1, R6, P0 ;  /* 0x00000001080d7824 */ /* 0x000fe200000e0606 */
[----:B------:R-:W-:-:S04]  /*5f870*/  SHF.R.S32.HI R8, RZ, 0x1f, R196 ;  /* 0x0000001fff087819 */ /* 0x000fc800000114c4 */
[----:B------:R0:W-:Y:S02]  /*5f880*/  STL.64 [R1+0x300], R12 ;  /* 0x0003000c01007387 */ /* 0x0001e40000100a00 */
        /* <DEDUP_REMOVED lines=15> */
[----:B------:R0:W-:Y:S04]  /*5f980*/  STL.64 [R1+0x2e0], R12 ;  /* 0x0002e00c01007387 */ /* 0x0001e80000100a00 */
[----:B------:R-:W4:Y:S01]  /*5f990*/  LDL.LU R201, [R1+0x8f8] ;  /* 0x0008f80001c97983 */ /* 0x000f220000300800 */
[----:B--2---:R-:W-:Y:S02]  /*5f9a0*/  SHF.R.S32.HI R8, RZ, 0x1f, R195 ;  /* 0x0000001fff087819 */ /* 0x004fe400000114c3 */
[----:B0-----:R-:W-:-:S05]  /*5f9b0*/  IADD3 R12, P0, R195, R4, RZ ;  /* 0x00000004c30c7210 */ /* 0x001fca0007f1e0ff */
[----:B------:R-:W-:Y:S01]  /*5f9c0*/  IMAD.X R13, R8, 0x1, R7, P0 ;  /* 0x00000001080d7824 */ /* 0x000fe200000e0607 */
[----:B------:R-:W-:-:S04]  /*5f9d0*/  IADD3 R194, P0, R195, R5, RZ ;  /* 0x00000005c3c27210 */ /* 0x000fc80007f1e0ff */
[----:B------:R0:W-:Y:S01]  /*5f9e0*/  STL.64 [R1+0x2d8], R12 ;  /* 0x0002d80c01007387 */ /* 0x0001e20000100a00 */
[----:B------:R-:W-:Y:S01]  /*5f9f0*/  IMAD.X R195, R8, 0x1, R6, P0 ;  /* 0x0000000108c37824 */ /* 0x000fe200000e0606 */
        /* <DEDUP_REMOVED lines=24> */
[----:B------:R-:W-:-:S03]  /*5fb80*/  IMAD.MOV.U32 R205, RZ, RZ, R196 ;  /* 0x000000ffffcd7224 */ /* 0x000fc600078e00c4 */
[----:B------:R-:W3:Y:S01]  /*5fb90*/  LDL.LU R203, [R1+0x908] ;  /* 0x0009080001cb7983 */ /* 0x000ee20000300800 */
[----:B------:R-:W-:Y:S02]  /*5fba0*/  SHF.R.S32.HI R8, RZ, 0x1f, R197 ;  /* 0x0000001fff087819 */ /* 0x000fe400000114c5 */
[----:B0-----:R-:W-:-:S05]  /*5fbb0*/  IADD3 R12, P0, R197, R4, RZ ;  /* 0x00000004c50c7210 */ /* 0x001fca0007f1e0ff */
[----:B------:R-:W-:Y:S01]  /*5fbc0*/  IMAD.X R13, R8, 0x1, R7, P0 ;  /* 0x00000001080d7824 */ /* 0x000fe200000e0607 */
[----:B------:R-:W-:-:S04]  /*5fbd0*/  IADD3 R196, P0, R197, R5, RZ ;  /* 0x00000005c5c47210 */ /* 0x000fc80007f1e0ff */
[----:B------:R0:W-:Y:S01]  /*5fbe0*/  STL.64 [R1+0x298], R12 ;  /* 0x0002980c01007387 */ /* 0x0001e20000100a00 */
[----:B------:R-:W-:Y:S01]  /*5fbf0*/  IMAD.X R197, R8, 0x1, R6, P0 ;  /* 0x0000000108c57824 */ /* 0x000fe200000e0606 */
[----:B----4-:R-:W-:Y:S02]  /*5fc00*/  SHF.R.S32.HI R8, RZ, 0x1f, R200 ;  /* 0x0000001fff087819 */ /* 0x010fe400000114c8 */
        /* <DEDUP_REMOVED lines=21> */
[----:B------:R-:W-:Y:S02]  /*5fd60*/  IMAD.X R13, R8, 0x1, R6, P0 ;  /* 0x00000001080d7824 */ /* 0x000fe400000e0606 */
[----:B------:R-:W-:-:S03]  /*5fd70*/  IMAD.MOV.U32 R204, RZ, RZ, R205 ;  /* 0x000000ffffcc7224 */ /* 0x000fc600078e00cd */
[----:B------:R0:W-:Y:S04]  /*5fd80*/  STL.64 [R1+0x260], R12 ;  /* 0x0002600c01007387 */ /* 0x0001e80000100a00 */
[----:B------:R-:W2:Y:S01]  /*5fd90*/  LDL.LU R205, [R1+0x918] ;  /* 0x0009180001cd7983 */ /* 0x000ea20000300800 */
[----:B------:R-:W-:Y:S02]  /*5fda0*/  SHF.R.S32.HI R8, RZ, 0x1f, R199 ;  /* 0x0000001fff087819 */ /* 0x000fe400000114c7 */
[----:B0-----:R-:W-:-:S05]  /*5fdb0*/  IADD3 R12, P0, R199, R4, RZ ;  /* 0x00000004c70c7210 */ /* 0x001fca0007f1e0ff */
[----:B------:R-:W-:Y:S01]  /*5fdc0*/  IMAD.X R13, R8, 0x1, R7, P0 ;  /* 0x00000001080d7824 */ /* 0x000fe200000e0607 */
[----:B------:R-:W-:-:S04]  /*5fdd0*/  IADD3 R198, P0, R199, R5, RZ ;  /* 0x00000005c7c67210 */ /* 0x000fc80007f1e0ff */
[----:B------:R0:W-:Y:S01]  /*5fde0*/  STL.64 [R1+0x258], R12 ;  /* 0x0002580c01007387 */ /* 0x0001e20000100a00 */
[----:B------:R-:W-:Y:S01]  /*5fdf0*/  IMAD.X R199, R8, 0x1, R6, P0 ;  /* 0x0000000108c77824 */ /* 0x000fe200000e0606 */
[----:B---3--:R-:W-:Y:S02]  /*5fe00*/  SHF.R.S32.HI R8, RZ, 0x1f, R202 ;  /* 0x0000001fff087819 */ /* 0x008fe400000114ca */
        /* <DEDUP_REMOVED lines=24> */
[----:B------:R-:W-:Y:S02]  /*5ff90*/  SHF.R.S32.HI R8, RZ, 0x1f, R201 ;  /* 0x0000001fff087819 */ /* 0x000fe400000114c9 */
[----:B0-----:R-:W-:-:S05]  /*5ffa0*/  IADD3 R12, P0, R201, R4, RZ ;  /* 0x00000004c90c7210 */ /* 0x001fca0007f1e0ff */
[----:B------:R-:W-:Y:S01]  /*5ffb0*/  IMAD.X R13, R8, 0x1, R7, P0 ;  /* 0x00000001080d7824 */ /* 0x000fe200000e0607 */
[----:B------:R-:W-:-:S04]  /*5ffc0*/  IADD3 R200, P0, R201, R5, RZ ;  /* 0x00000005c9c87210 */ /* 0x000fc80007f1e0ff */
[----:B------:R0:W-:Y:S01]  /*5ffd0*/  STL.64 [R1+0x218], R12 ;  /* 0x0002180c01007387 */ /* 0x0001e20000100a00 */
[----:B------:R-:W-:Y:S01]  /*5ffe0*/  IMAD.X R201, R8, 0x1, R6, P0 ;  /* 0x0000000108c97824 */ /* 0x000fe200000e0606 */
[----:B--2---:R-:W-:Y:S02]  /*5fff0*/  SHF.R.S32.HI R8, RZ, 0x1f, R207 ;  /* 0x0000001fff087819 */ /* 0x004fe400000114cf */
[----:B0-----:R-:W-:-:S05]  /*60000*/  IADD3 R12, P0, R207, R4, RZ ;  /* 0x00000004cf0c7210 */ /* 0x001fca0007f1e0ff */
[----:B------:R-:W-:-:S05]  /*60010*/  IMAD.X R13, R8, 0x1, R7, P0 ;  /* 0x00000001080d7824 */ /* 0x000fca00000e0607 */
[----:B------:R0:W-:Y:S02]  /*60020*/  STL.64 [R1+0x208], R12 ;  /* 0x0002080c01007387 */ /* 0x0001e40000100a00 */
[----:B0-----:R-:W-:Y:S01]  /*60030*/  IADD3 R12, P0, R207, R5, RZ ;  /* 0x00000005cf0c7210 */ /* 0x001fe20007f1e0ff */
[----:B------:R-:W-:Y:S02]  /*60040*/  IMAD.MOV.U32 R207, RZ, RZ, R204 ;  /* 0x000000ffffcf7224 */ /* 0x000fe400078e00cc */
[----:B------:R-:W2:Y:S02]  /*60050*/  LDL.LU R204, [R1+0x92c] ;  /* 0x00092c0001cc7983 */ /* 0x000ea40000300800 */
        /* <DEDUP_REMOVED lines=17> */
[----:B------:R0:W-:Y:S04]  /*60170*/  STL.64 [R1+0x1e0], R12 ;  /* 0x0001e00c01007387 */ /* 0x0001e80000100a00 */
        /* <DEDUP_REMOVED lines=10> */
[----:B------:R0:W-:Y:S04]  /*60220*/  STL.64 [R1+0x1c8], R12 ;  /* 0x0001c80c01007387 */ /* 0x0001e80000100a00 */
[----:B------:R-:W4:Y:S01]  /*60230*/  LDL.LU R213, [R1+0x93c] ;  /* 0x00093c0001d57983 */ /* 0x000f220000300800 */
        /* <DEDUP_REMOVED lines=51> */
[----:B------:R-:W-:-:S03]  /*60570*/  IMAD.MOV.U32 R215, RZ, RZ, R206 ;  /* 0x000000ffffd77224 */ /* 0x000fc600078e00ce */
        /* <DEDUP_REMOVED lines=54> */
[----:B------:R-:W-:Y:S01]  /*608e0*/  IMAD.MOV.U32 R217, RZ, RZ, R215 ;  /* 0x000000ffffd97224 */ /* 0x000fe200078e00d7 */
        /* <DEDUP_REMOVED lines=23> */
[----:B------:R-:W3:Y:S04]  /*60a60*/  LDL.LU R19, [R1+0x980] ;  /* 0x0009800001137983 */ /* 0x000ee80000300800 */
[----:B------:R-:W3:Y:S04]  /*60a70*/  LDL.LU R18, [R1+0x984] ;  /* 0x0009840001127983 */ /* 0x000ee80000300800 */
[----:B------:R-:W3:Y:S04]  /*60a80*/  LDL.LU R22, [R1+0x988] ;  /* 0x0009880001167983 */ /* 0x000ee80000300800 */
[----:B------:R-:W3:Y:S01]  /*60a90*/  LDL.LU R237, [R1+0x98c] ;  /* 0x00098c0001ed7983 */ /* 0x000ee20000300800 */
[----:B------:R-:W-:-:S02]  /*60aa0*/  SHF.R.S32.HI R8, RZ, 0x1f, R214 ;  /* 0x0000001fff087819 */ /* 0x000fc400000114d6 */
[----:B------:R-:W-:-:S05]  /*60ab0*/  IADD3 R224, P0, R214, R4, RZ ;  /* 0x00000004d6e07210 */ /* 0x000fca0007f1e0ff */
[----:B------:R-:W-:Y:S01]  /*60ac0*/  IMAD.X R225, R8, 0x1, R7, P0 ;  /* 0x0000000108e17824 */ /* 0x000fe200000e0607 */
[----:B------:R-:W-:-:S05]  /*60ad0*/  IADD3 R226, P0, R214, R5, RZ ;  /* 0x00000005d6e27210 */ /* 0x000fca0007f1e0ff */
[----:B------:R-:W-:Y:S02]  /*60ae0*/  IMAD.X R227, R8, 0x1, R6, P0 ;  /* 0x0000000108e37824 */ /* 0x000fe400000e0606 */
[----:B------:R-:W-:Y:S01]  /*60af0*/  IMAD.MOV.U32 R251, RZ, RZ, R217 ;  /* 0x000000fffffb7224 */ /* 0x000fe200078e00d9 */
        /* <DEDUP_REMOVED lines=8> */
[----:B------:R-:W-:-:S05]  /*60b80*/  IADD3 R212, P0, R213, R5, RZ ;  /* 0x00000005d5d47210 */ /* 0x000fca0007f1e0ff */
[----:B------:R-:W-:Y:S01]  /*60b90*/  IMAD.X R213, R8, 0x1, R6, P0 ;  /* 0x0000000108d57824 */ /* 0x000fe200000e0606 */
[----:B--2---:R-:W-:Y:S02]  /*60ba0*/  SHF.R.S32.HI R8, RZ, 0x1f, R215 ;  /* 0x0000001fff087819 */ /* 0x004fe400000114d7 */
[----:B------:R-:W-:-:S05]  /*60bb0*/  IADD3 R218, P0, R215, R4, RZ ;  /* 0x00000004d7da7210 */ /* 0x000fca0007f1e0ff */
[----:B------:R-:W-:Y:S01]  /*60bc0*/  IMAD.X R219, R8, 0x1, R7, P0 ;  /* 0x0000000108db7824 */ /* 0x000fe200000e0607 */
[----:B------:R-:W-:-:S05]  /*60bd0*/  IADD3 R214, P0, R215, R5, RZ ;  /* 0x00000005d7d67210 */ /* 0x000fca0007f1e0ff */
[----:B------:R-:W-:Y:S01]  /*60be0*/  IMAD.X R215, R8, 0x1, R6, P0 ;  /* 0x0000000108d77824 */ /* 0x000fe200000e0606 */
[----:B------:R-:W-:Y:S02]  /*60bf0*/  SHF.R.S32.HI R8, RZ, 0x1f, R21 ;  /* 0x0000001fff087819 */ /* 0x000fe40000011415 */
[----:B------:R-:W-:-:S05]  /*60c00*/  IADD3 R248, P0, R21, R4, RZ ;  /* 0x0000000415f87210 */ /* 0x000fca0007f1e0ff */
[C---:B------:R-:W-:Y:S01]  /*60c10*/  IMAD.X R249, R8.reuse, 0x1, R7, P0 ;  /* 0x0000000108f97824 */ /* 0x040fe200000e0607 */
[----:B------:R-:W-:Y:S02]  /*60c20*/  IADD3 R246, P0, R21, R5, RZ ;  /* 0x0000000515f67210 */ /* 0x000fe40007f1e0ff */
[----:B------:R-:W2:Y:S03]  /*60c30*/  LDL.LU R21, [R1+0x990] ;  /* 0x0009900001157983 */ /* 0x000ea60000300800 */
[----:B------:R-:W-:Y:S01]  /*60c40*/  IMAD.X R247, R8, 0x1, R6, P0 ;  /* 0x0000000108f77824 */ /* 0x000fe200000e0606 */
[----:B---3--:R-:W-:Y:S02]  /*60c50*/  SHF.R.S32.HI R8, RZ, 0x1f, R20 ;  /* 0x0000001fff087819 */ /* 0x008fe40000011414 */
[----:B------:R-:W-:-:S05]  /*60c60*/  IADD3 R244, P0, R20, R4, RZ ;  /* 0x0000000414f47210 */ /* 0x000fca0007f1e0ff */
[----:B------:R-:W-:Y:S01]  /*60c70*/  IMAD.X R245, R8, 0x1, R7, P0 ;  /* 0x0000000108f57824 */ /* 0x000fe200000e0607 */
[----:B------:R-:W-:Y:S02]  /*60c80*/  IADD3 R242, P0, R20, R5, RZ ;  /* 0x0000000514f27210 */ /* 0x000fe40007f1e0ff */
[----:B------:R-:W3:Y:S03]  /*60c90*/  LDL.LU R20, [R1+0x994] ;  /* 0x0009940001147983 */ /* 0x000ee60000300800 */
[----:B------:R-:W-:Y:S01]  /*60ca0*/  IMAD.X R243, R8, 0x1, R6, P0 ;  /* 0x0000000108f37824 */ /* 0x000fe200000e0606 */
[----:B------:R-:W-:Y:S02]  /*60cb0*/  SHF.R.S32.HI R8, RZ, 0x1f, R19 ;  /* 0x0000001fff087819 */ /* 0x000fe40000011413 */
[----:B------:R-:W-:-:S05]  /*60cc0*/  IADD3 R240, P0, R19, R4, RZ ;  /* 0x0000000413f07210 */ /* 0x000fca0007f1e0ff */
[C---:B------:R-:W-:Y:S01]  /*60cd0*/  IMAD.X R241, R8.reuse, 0x1, R7, P0 ;  /* 0x0000000108f17824 */ /* 0x040fe200000e0607 */
[----:B------:R-:W-:Y:S02]  /*60ce0*/  IADD3 R238, P0, R19, R5, RZ ;  /* 0x0000000513ee7210 */ /* 0x000fe40007f1e0ff */
[----:B------:R-:W4:Y:S03]  /*60cf0*/  LDL.LU R19, [R1+0x998] ;  /* 0x0009980001137983 */ /* 0x000f260000300800 */
[----:B------:R-:W-:Y:S01]  /*60d00*/  IMAD.X R239, R8, 0x1, R6, P0 ;  /* 0x0000000108ef7824 */ /* 0x000fe200000e0606 */
[----:B------:R-:W-:Y:S02]  /*60d10*/  SHF.R.S32.HI R8, RZ, 0x1f, R18 ;  /* 0x0000001fff087819 */ /* 0x000fe40000011412 */
[----:B------:R-:W-:-:S05]  /*60d20*/  IADD3 R234, P0, R18, R4, RZ ;  /* 0x0000000412ea7210 */ /* 0x000fca0007f1e0ff */
[----:B------:R-:W-:Y:S01]  /*60d30*/  IMAD.X R235, R8, 0x1, R7, P0 ;  /* 0x0000000108eb7824 */ /* 0x000fe200000e0607 */
        /* <DEDUP_REMOVED lines=11> */
[C---:B------:R-:W-:Y:S01]  /*60df0*/  IMAD.X R177, R8.reuse, 0x1, R7, P0 ;  /* 0x0000000108b17824 */ /* 0x040fe200000e0607 */
[----:B------:R-:W-:Y:S02]  /*60e00*/  IADD3 R174, P0, R237, R5, RZ ;  /* 0x00000005edae7210 */ /* 0x000fe40007f1e0ff */
[----:B------:R-:W4:Y:S03]  /*60e10*/  LDL.LU R237, [R1+0x9a4] ;  /* 0x0009a40001ed7983 */ /* 0x000f260000300800 */
[----:B------:R-:W-:Y:S01]  /*60e20*/  IMAD.X R175, R8, 0x1, R6, P0 ;  /* 0x0000000108af7824 */ /* 0x000fe200000e0606 */
[----:B--2---:R-:W-:Y:S02]  /*60e30*/  SHF.R.S32.HI R8, RZ, 0x1f, R21 ;  /* 0x0000001fff087819 */ /* 0x004fe40000011415 */
        /* <DEDUP_REMOVED lines=11> */
[----:B----4-:R-:W-:Y:S02]  /*60ef0*/  SHF.R.S32.HI R8, RZ, 0x1f, R19 ;  /* 0x0000001fff087819 */ /* 0x010fe40000011413 */
        /* <DEDUP_REMOVED lines=155> */
[----:B------:R-:W-:Y:S01]  /*618b0*/  SHF.R.S32.HI R8, RZ, 0x1f, R22 ;  /* 0x0000001fff087819 */ /* 0x000fe20000011416 */
[----:B------:R-:W4:Y:S01]  /*618c0*/  LDL.LU R144, [R1+0xa18] ;  /* 0x000a180001907983 */ /* 0x000f220000300800 */
        /* <DEDUP_REMOVED lines=8> */
[----:B------:R-:W4:Y:S03]  /*61950*/  LDL.LU R237, [R1+0xac8] ;  /* 0x000ac80001ed7983 */ /* 0x000f260000300800 */
[----:B------:R-:W-:Y:S01]  /*61960*/  IMAD.X R31, R8, 0x1, R6, P0 ;  /* 0x00000001081f7824 */ /* 0x000fe200000e0606 */
[----:B------:R-:W4:Y:S04]  /*61970*/  LDL.LU R153, [R1+0xa1c] ;  /* 0x000a1c0001997983 */ /* 0x000f280000300800 */
[----:B------:R-:W4:Y:S04]  /*61980*/  LDL.LU R152, [R1+0xa20] ;  /* 0x000a200001987983 */ /* 0x000f280000300800 */
[----:B------:R-:W4:Y:S04]  /*61990*/  LDL.LU R154, [R1+0xa24] ;  /* 0x000a2400019a7983 */ /* 0x000f280000300800 */
[----:B------:R-:W4:Y:S01]  /*619a0*/  LDL.LU R145, [R1+0xa28] ;  /* 0x000a280001917983 */ /* 0x000f220000300800 */
[----:B------:R-:W-:-:S02]  /*619b0*/  IMAD.MOV.U32 R180, RZ, RZ, R10 ;  /* 0x000000ffffb47224 */ /* 0x000fc400078e000a */
[----:B------:R-:W-:Y:S01]  /*619c0*/  IMAD.MOV.U32 R181, RZ, RZ, R11 ;  /* 0x000000ffffb57224 */ /* 0x000fe200078e000b */
[----:B--2---:R-:W-:Y:S02]  /*619d0*/  SHF.R.S32.HI R8, RZ, 0x1f, R21 ;  /* 0x0000001fff087819 */ /* 0x004fe40000011415 */
[----:B------:R-:W-:-:S05]  /*619e0*/  IADD3 R32, P0, R21, R4, RZ ;  /* 0x0000000415207210 */ /* 0x000fca0007f1e0ff */
[----:B------:R-:W-:Y:S01]  /*619f0*/  IMAD.X R33, R8, 0x1, R7, P0 ;  /* 0x0000000108217824 */ /* 0x000fe200000e0607 */
[----:B0-----:R-:W-:-:S05]  /*61a00*/  IADD3 R12, P0, R21, R5, RZ ;  /* 0x00000005150c7210 */ /* 0x001fca0007f1e0ff */
[----:B------:R-:W-:Y:S01]  /*61a10*/  IMAD.X R13, R8, 0x1, R6, P0 ;  /* 0x00000001080d7824 */ /* 0x000fe200000e0606 */
        /* <DEDUP_REMOVED lines=19> */
[----:B------:R-:W2:Y:S03]  /*61b50*/  LDL.LU R144, [R1+0xa2c] ;  /* 0x000a2c0001907983 */ /* 0x000ea60000300800 */
[----:B------:R-:W-:Y:S01]  /*61b60*/  IMAD.X R15, R8, 0x1, R6, P0 ;  /* 0x00000001080f7824 */ /* 0x000fe200000e0606 */
[----:B------:R-:W-:Y:S02]  /*61b70*/  SHF.R.S32.HI R9, RZ, 0x1f, R237 ;  /* 0x0000001fff097819 */ /* 0x000fe400000114ed */
[----:B------:R-:W-:-:S05]  /*61b80*/  IADD3 R10, P0, R237, R4, RZ ;  /* 0x00000004ed0a7210 */ /* 0x000fca0007f1e0ff */
[----:B------:R-:W-:Y:S01]  /*61b90*/  IMAD.X R11, R9, 0x1, R7, P0 ;  /* 0x00000001090b7824 */ /* 0x000fe200000e0607 */
[----:B------:R-:W-:Y:S02]  /*61ba0*/  IADD3 R8, P0, R237, R5, RZ ;  /* 0x00000005ed087210 */ /* 0x000fe40007f1e0ff */
[----:B------:R-:W3:Y:S01]  /*61bb0*/  LDL.LU R237, [R1+0xa30] ;  /* 0x000a300001ed7983 */ /* 0x000ee20000300800 */
[----:B------:R-:W-:Y:S02]  /*61bc0*/  LOP3.LUT P6, RZ, R236, 0x400000, RZ, 0xc0, !PT ;  /* 0x00400000ecff7812 */ /* 0x000fe400078cc0ff */
[----:B------:R-:W-:Y:S01]  /*61bd0*/  PRMT R178, R178, 0x7773, RZ ;  /* 0x00007773b2b27816 */ /* 0x000fe200000000ff */
[----:B------:R-:W-:Y:S01]  /*61be0*/  IMAD.X R9, R9, 0x1, R6, P0 ;  /* 0x0000000109097824 */ /* 0x000fe200000e0606 */
[----:B------:R-:W-:-:S09]  /*61bf0*/  IADD3 R160, P0, R153, R4, RZ ;  /* 0x0000000499a07210 */ /* 0x000fd20007f1e0ff */
[----:B------:R0:W-:Y:S02]  /*61c00*/  @P6 STG.E.U8 desc[UR58][R142.64], R178 ;  /* 0x000000b28e006986 */ /* 0x0001e4000c10113a */
[----:B0-----:R-:W-:-:S05]  /*61c10*/  SHF.R.S32.HI R142, RZ, 0x1f, R153 ;  /* 0x0000001fff8e7819 */ /* 0x001fca0000011499 */
[----:B------:R-:W-:Y:S01]  /*61c20*/  IMAD.X R161, R142, 0x1, R7, P0 ;  /* 0x000000018ea17824 */ /* 0x000fe200000e0607 */
[----:B------:R-:W-:Y:S02]  /*61c30*/  IADD3 R156, P0, R153, R5, RZ ;  /* 0x00000005999c7210 */ /* 0x000fe40007f1e0ff */
[----:B------:R-:W-:-:S03]  /*61c40*/  SHF.R.S32.HI R143, RZ, 0x1f, R152 ;  /* 0x0000001fff8f7819 */ /* 0x000fc60000011498 */
[----:B------:R-:W-:Y:S01]  /*61c50*/  IMAD.X R157, R142, 0x1, R6, P0 ;  /* 0x000000018e9d7824 */ /* 0x000fe200000e0606 */
[----:B------:R-:W-:-:S05]  /*61c60*/  IADD3 R158, P0, R152, R4, RZ ;  /* 0x00000004989e7210 */ /* 0x000fca0007f1e0ff */
[----:B------:R-:W-:Y:S01]  /*61c70*/  IMAD.X R159, R143, 0x1, R7, P0 ;  /* 0x000000018f9f7824 */ /* 0x000fe200000e0607 */
[----:B------:R-:W-:Y:S01]  /*61c80*/  IADD3 R152, P0, R152, R5, RZ ;  /* 0x0000000598987210 */ /* 0x000fe20007f1e0ff */
[----:B------:R-:W-:Y:S01]  /*61c90*/  IMAD.MOV.U32 R188, RZ, RZ, R148 ;  /* 0x000000ffffbc7224 */ /* 0x000fe200078e0094 */
[----:B------:R-:W-:-:S03]  /*61ca0*/  SHF.R.S32.HI R142, RZ, 0x1f, R154 ;  /* 0x0000001fff8e7819 */ /* 0x000fc6000001149a */
[----:B------:R-:W-:Y:S01]  /*61cb0*/  IMAD.X R153, R143, 0x1, R6, P0 ;  /* 0x000000018f997824 */ /* 0x000fe200000e0606 */
[----:B------:R-:W-:Y:S01]  /*61cc0*/  IADD3 R148, P0, R154, R4, RZ ;  /* 0x000000049a947210 */ /* 0x000fe20007f1e0ff */
[----:B------:R-:W-:-:S04]  /*61cd0*/  IMAD.MOV.U32 R189, RZ, RZ, R149 ;  /* 0x000000ffffbd7224 */ /* 0x000fc800078e0095 */
        /* <DEDUP_REMOVED lines=9> */
[----:B------:R-:W-:-:S04]  /*61d70*/  IMAD.MOV.U32 R190, RZ, RZ, R146 ;  /* 0x000000ffffbe7224 */ /* 0x000fc800078e0092 */
[----:B------:R-:W-:Y:S02]  /*61d80*/  IMAD.X R143, R143, 0x1, R6, P0 ;  /* 0x000000018f8f7824 */ /* 0x000fe400000e0606 */
[----:B------:R-:W-:Y:S02]  /*61d90*/  IMAD.MOV.U32 R191, RZ, RZ, R147 ;  /* 0x000000ffffbf7224 */ /* 0x000fe400078e0093 */
[----:B------:R-:W-:Y:S02]  /*61da0*/  IMAD.MOV.U32 R192, RZ, RZ, R162 ;  /* 0x000000ffffc07224 */ /* 0x000fe400078e00a2 */
[----:B------:R-:W-:Y:S01]  /*61db0*/  IMAD.MOV.U32 R193, RZ, RZ, R163 ;  /* 0x000000ffffc17224 */ /* 0x000fe200078e00a3 */
[C---:B------:R-:W-:Y:S02]  /*61dc0*/  LOP3.LUT P1, RZ, R236.reuse, 0x800000, RZ, 0xc0, !PT ;  /* 0x00800000ecff7812 */ /* 0x040fe4000782c0ff */
[C---:B------:R-:W-:Y:S02]  /*61dd0*/  LOP3.LUT P2, RZ, R236.reuse, 0x2000000, RZ, 0xc0, !PT ;  /* 0x02000000ecff7812 */ /* 0x040fe4000784c0ff */
[----:B------:R-:W-:-:S02]  /*61de0*/  LOP3.LUT P3, RZ, R236, 0x8000000, RZ, 0xc0, !PT ;  /* 0x08000000ecff7812 */ /* 0x000fc4000786c0ff */
[----:B------:R-:W-:Y:S01]  /*61df0*/  LOP3.LUT P4, RZ, R236, 0x10000000, RZ, 0xc0, !PT ;  /* 0x10000000ecff7812 */ /* 0x000fe2000788c0ff */
[----:B------:R-:W-:Y:S02]  /*61e00*/  IMAD.MOV.U32 R187, RZ, RZ, R181 ;  /* 0x000000ffffbb7224 */ /* 0x000fe400078e00b5 */
[----:B------:R-:W4:Y:S04]  /*61e10*/  LDL.LU R181, [R1+0x50] ;  /* 0x0000500001b57983 */ /* 0x000f280000300800 */
[----:B------:R-:W4:Y:S01]  /*61e20*/  LDL.LU.64 R184, [R1+0x7f0] ;  /* 0x0007f00001b87983 */ /* 0x000f220000300a00 */
[----:B--2---:R-:W-:Y:S02]  /*61e30*/  SHF.R.S32.HI R145, RZ, 0x1f, R144 ;  /* 0x0000001fff917819 */ /* 0x004fe40000011490 */
[----:B------:R-:W-:-:S05]  /*61e40*/  IADD3 R146, P0, R144, R4, RZ ;  /* 0x0000000490927210 */ /* 0x000fca0007f1e0ff */
[----:B------:R-:W-:Y:S01]  /*61e50*/  IMAD.X R147, R145, 0x1, R7, P0 ;  /* 0x0000000191937824 */ /* 0x000fe200000e0607 */
[----:B------:R-:W-:-:S05]  /*61e60*/  IADD3 R144, P0, R144, R5, RZ ;  /* 0x0000000590907210 */ /* 0x000fca0007f1e0ff */
[----:B------:R-:W-:Y:S01]  /*61e70*/  IMAD.X R145, R145, 0x1, R6, P0 ;  /* 0x0000000191917824 */ /* 0x000fe200000e0606 */
[----:B---3--:R-:W-:Y:S02]  /*61e80*/  IADD3 R162, P0, R237, R4, RZ ;  /* 0x00000004eda27210 */ /* 0x008fe40007f1e0ff */
[----:B------:R-:W-:-:S05]  /*61e90*/  SHF.R.S32.HI R178, RZ, 0x1f, R237 ;  /* 0x0000001fffb27819 */ /* 0x000fca00000114ed */
[----:B------:R-:W-:Y:S01]  /*61ea0*/  IMAD.X R163, R178, 0x1, R7, P0 ;  /* 0x00000001b2a37824 */ /* 0x000fe200000e0607 */
[----:B------:R-:W-:-:S05]  /*61eb0*/  IADD3 R4, P0, R237, R5, RZ ;  /* 0x00000005ed047210 */ /* 0x000fca0007f1e0ff */
[----:B------:R-:W-:Y:S02]  /*61ec0*/  IMAD.X R5, R178, 0x1, R6, P0 ;  /* 0x00000001b2057824 */ /* 0x000fe400000e0606 */
[----:B------:R-:W-:Y:S01]  /*61ed0*/  VIADD R6, R0, 0x159 ;  /* 0x0000015900067836 */ /* 0x000fe20000000000 */
[C---:B------:R-:W-:Y:S02]  /*61ee0*/  PRMT R7, R179.reuse, 0x7770, RZ ;  /* 0x00007770b3077816 */ /* 0x040fe400000000ff */
[C---:B------:R-:W-:Y:S02]  /*61ef0*/  PRMT R178, R179.reuse, 0x7771, RZ ;  /* 0x00007771b3b27816 */ /* 0x040fe400000000ff */
[----:B------:R-:W-:Y:S02]  /*61f00*/  ISETP.GE.AND P0, PT, R6, UR37, PT ;  /* 0x0000002506007c0c */ /* 0x000fe4000bf06270 */
[C---:B------:R-:W-:Y:S01]  /*61f10*/  PRMT R6, R179.reuse, 0x7772, RZ ;  /* 0x00007772b3067816 */ /* 0x040fe200000000ff */
[----:B------:R0:W-:Y:S01]  /*61f20*/  @P1 STG.E.U8 desc[UR58][R192.64], R7 ;  /* 0x00000007c0001986 */ /* 0x0001e2000c10113a */
[----:B------:R-:W-:-:S03]  /*61f30*/  PRMT R179, R179, 0x7773, RZ ;  /* 0x00007773b3b37816 */ /* 0x000fc600000000ff */
[----:B------:R1:W-:Y:S04]  /*61f40*/  @P2 STG.E.U8 desc[UR58][R188.64], R178 ;  /* 0x000000b2bc002986 */ /* 0x0003e8000c10113a */
[----:B------:R2:W-:Y:S04]  /*61f50*/  @P3 STG.E.U8 desc[UR58][R182.64], R6 ;  /* 0x00000006b6003986 */ /* 0x0005e8000c10113a */
[----:B0-----:R-:W3:Y:S04]  /*61f60*/  LDL.LU.64 R192, [R1+0x7e0] ;  /* 0x0007e00001c07983 */ /* 0x001ee80000300a00 */
[----:B------:R-:W3:Y:S04]  /*61f70*/  LDL.LU R237, [R1+0x54] ;  /* 0x0000540001ed7983 */ /* 0x000ee80000300800 */
[----:B-1----:R-:W3:Y:S04]  /*61f80*/  LDL.LU.64 R188, [R1+0x7d8] ;  /* 0x0007d80001bc7983 */ /* 0x002ee80000300a00 */
[----:B--2---:R-:W2:Y:S04]  /*61f90*/  LDL.LU.64 R182, [R1+0x7d0] ;  /* 0x0007d00001b67983 */ /* 0x004ea80000300a00 */
[----:B------:R0:W-:Y:S04]  /*61fa0*/  @P4 STG.E.U8 desc[UR58][R2.64], R179 ;  /* 0x000000b302004986 */ /* 0x0001e8000c10113a */
[----:B0-----:R-:W3:Y:S01]  /*61fb0*/  LDL.LU.64 R2, [R1+0x14b0] ;  /* 0x0014b00001027983 */ /* 0x001ee20000300a00 */
[----:B------:R-:W-:Y:S01]  /*61fc0*/  LOP3.LUT P5, RZ, R236, 0x40000000, RZ, 0xc0, !PT ;  /* 0x40000000ecff7812 */ /* 0x000fe200078ac0ff */
[----:B------:R-:W-:Y:S01]  /*61fd0*/  VIADD R7, R0, 0x15a ;  /* 0x0000015a00077836 */ /* 0x000fe20000000000 */
[----:B------:R-:W-:-:S04]  /*61fe0*/  LOP3.LUT P6, RZ, R250, 0x400, RZ, 0xc0, !PT ;  /* 0x00000400faff7812 */ /* 0x000fc800078cc0ff */
[----:B------:R-:W-:Y:S01]  /*61ff0*/  ISETP.GE.AND P1, PT, R7, UR55, PT ;  /* 0x0000003707007c0c */ /* 0x000fe2000bf26270 */
[----:B------:R-:W-:-:S05]  /*62000*/  VIADD R7, R0, 0x15b ;  /* 0x0000015b00077836 */ /* 0x000fca0000000000 */
[----:B------:R-:W-:Y:S01]  /*62010*/  ISETP.GE.AND P2, PT, R7, UR35, PT ;  /* 0x0000002307007c0c */ /* 0x000fe2000bf46270 */
[----:B------:R-:W-:Y:S01]  /*62020*/  VIADD R7, R0, 0x15c ;  /* 0x0000015c00077836 */ /* 0x000fe20000000000 */
[----:B----4-:R-:W-:-:S05]  /*62030*/  PRMT R6, R181, 0x7770, RZ ;  /* 0x00007770b5067816 */ /* 0x010fca00000000ff */
[----:B------:R0:W-:Y:S01]  /*62040*/  @P5 STG.E.U8 desc[UR58][R190.64], R6 ;  /* 0x00000006be005986 */ /* 0x0001e2000c10113a */
[----:B------:R-:W-:Y:S01]  /*62050*/  ISETP.GE.AND P3, PT, R7, UR7, PT ;  /* 0x0000000707007c0c */ /* 0x000fe2000bf66270 */
[----:B------:R-:W-:Y:S01]  /*62060*/  IMAD.MOV.U32 R186, RZ, RZ, R180 ;  /* 0x000000ffffba7224 */ /* 0x000fe200078e00b4 */
[----:B------:R-:W-:Y:S01]  /*62070*/  ULDC.64 UR6, c[0x0][0x228] ;  /* 0x00008a0000067ab9 */ /* 0x000fe20000000a00 */
[----:B0-----:R-:W-:-:S05]  /*62080*/  PRMT R6, R181, 0x7771, RZ ;  /* 0x00007771b5067816 */ /* 0x001fca00000000ff */
[----:B------:R0:W-:Y:S01]  /*62090*/  @P6 STG.E.U8 desc[UR58][R184.64], R6 ;  /* 0x00000006b8006986 */ /* 0x0001e2000c10113a */
[----:B------:R-:W-:-:S03]  /*620a0*/  PRMT R7, R181, 0x7772, RZ ;  /* 0x00007772b5077816 */ /* 0x000fc600000000ff */
[----:B0-----:R-:W4:Y:S01]  /*620b0*/  LDL.LU.64 R184, [R1+0x7c8] ;  /* 0x0007c80001b87983 */ /* 0x001f220000300a00 */
[----:B------:R-:W-:-:S03]  /*620c0*/  PRMT R6, R181, 0x7773, RZ ;  /* 0x00007773b5067816 */ /* 0x000fc600000000ff */
[----:B------:R-:W4:Y:S04]  /*620d0*/  LDL.LU R180, [R1+0x58] ;  /* 0x0000580001b47983 */ /* 0x000f280000300800 */
[----:B------:R-:W4:Y:S01]  /*620e0*/  LDL.LU.64 R190, [R1+0x7c0] ;  /* 0x0007c00001be7983 */ /* 0x000f220000300a00 */
[----:B---3--:R-:W-:Y:S02]  /*620f0*/  ISETP.LT.AND P4, PT, R2, UR10, !P0 ;  /* 0x0000000a02007c0c */ /* 0x008fe4000c781270 */
[C---:B------:R-:W-:Y:S01]  /*62100*/  ISETP.LT.AND P0, PT, R3.reuse, UR4, !P0 ;  /* 0x0000000403007c0c */ /* 0x040fe2000c701270 */
[----:B------:R-:W-:Y:S01]  /*62110*/  VIADD R178, R0, 0x15d ;  /* 0x0000015d00b27836 */ /* 0x000fe20000000000 */
[----:B------:R-:W-:Y:S01]  /*62120*/  ISETP.LT.AND P5, PT, R2, UR12, !P1 ;  /* 0x0000000c02007c0c */ /* 0x000fe2000cfa1270 */
[----:B------:R-:W-:Y:S01]  /*62130*/  ULDC UR4, c[0x0][0x228] ;  /* 0x00008a0000047ab9 */ /* 0x000fe20000000800 */
[----:B------:R-:W-:Y:S01]  /*62140*/  ISETP.LT.AND P6, PT, R3, UR6, !P1 ;  /* 0x0000000603007c0c */ /* 0x000fe2000cfc1270 */
[----:B------:R-:W-:-:S06]  /*62150*/  ULDC UR6, c[0x0][0x228] ;  /* 0x00008a0000067ab9 */ /* 0x000fcc0000000800 */
[----:B------:R0:W-:Y:S04]  /*62160*/  @P4 STG.E.U8 desc[UR58][R186.64], R7 ;  /* 0x00000007ba004986 */ /* 0x0001e8000c10113a */
[----:B------:R1:W-:Y:S04]  /*62170*/  @P0 STG.E.U8 desc[UR58][R192.64], R6 ;  /* 0x00000006c0000986 */ /* 0x0003e8000c10113a */
[----:B0-----:R-:W3:Y:S01]  /*62180*/  LDL.LU.64 R186, [R1+0x7b8] ;  /* 0x0007b80001ba7983 */ /* 0x001ee20000300a00 */
[C---:B------:R-:W-:Y:S02]  /*62190*/  PRMT R7, R237.reuse, 0x7770, RZ ;  /* 0x00007770ed077816 */ /* 0x040fe400000000ff */
[----:B-1----:R-:W-:-:S03]  /*621a0*/  PRMT R6, R237, 0x7771, RZ ;  /* 0x00007771ed067816 */ /* 0x002fc600000000ff */
[----:B------:R0:W-:Y:S04]  /*621b0*/  @P5 STG.E.U8 desc[UR58][R188.64], R7 ;  /* 0x00000007bc005986 */ /* 0x0001e8000c10113a */
[----:B--2---:R1:W-:Y:S04]  /*621c0*/  @P6 STG.E.U8 desc[UR58][R182.64], R6 ;  /* 0x00000006b6006986 */ /* 0x0043e8000c10113a */
[----:B0-----:R-:W2:Y:S04]  /*621d0*/  LDL.LU.64 R188, [R1+0x7b0] ;  /* 0x0007b00001bc7983 */ /* 0x001ea80000300a00 */
[----:B-1----:R-:W2:Y:S01]  /*621e0*/  LDL.LU.64 R182, [R1+0x7a8] ;  /* 0x0007a80001b67983 */ /* 0x002ea20000300a00 */
[----:B------:R-:W-:-:S02]  /*621f0*/  ISETP.LT.AND P4, PT, R2, UR20, !P2 ;  /* 0x0000001402007c0c */ /* 0x000fc4000d781270 */
[----:B------:R-:W-:Y:S01]  /*62200*/  ISETP.LT.AND P2, PT, R3, UR16, !P2 ;  /* 0x0000001003007c0c */ /* 0x000fe2000d741270 */
[----:B------:R-:W-:Y:S01]  /*62210*/  VIADD R7, R0, 0x15e ;  /* 0x0000015e00077836 */ /* 0x000fe20000000000 */
[----:B------:R-:W-:Y:S01]  /*62220*/  PRMT R6, R237, 0x7772, RZ ;  /* 0x00007772ed067816 */ /* 0x000fe200000000ff */
[----:B------:R-:W2:Y:S01]  /*62230*/  LDL.LU R181, [R1+0x5c] ;  /* 0x00005c0001b57983 */ /* 0x000ea20000300800 */
[----:B------:R-:W-:Y:S02]  /*62240*/  ISETP.LT.AND P5, PT, R2, UR14, !P3 ;  /* 0x0000000e02007c0c */ /* 0x000fe4000dfa1270 */
[----:B------:R-:W-:Y:S01]  /*62250*/  ISETP.GE.AND P0, PT, R7, UR39, PT ;  /* 0x0000002707007c0c */ /* 0x000fe2000bf06270 */
[----:B------:R-:W2:Y:S01]  /*62260*/  LDL.LU.64 R192, [R1+0x7a0] ;  /* 0x0007a00001c07983 */ /* 0x000ea20000300a00 */
[----:B------:R-:W-:Y:S02]  /*62270*/  PRMT R7, R237, 0x7773, RZ ;  /* 0x00007773ed077816 */ /* 0x000fe400000000ff */
[----:B------:R-:W-:Y:S01]  /*62280*/  ISETP.GE.AND P1, PT, R178, UR57, PT ;  /* 0x00000039b2007c0c */ /* 0x000fe2000bf26270 */
[----:B----4-:R0:W-:Y:S01]  /*62290*/  @P4 STG.E.U8 desc[UR58][R184.64], R6 ;  /* 0x00000006b8004986 */ /* 0x0101e2000c10113a */
[----:B------:R-:W-:-:S03]  /*622a0*/  ISETP.LT.AND P3, PT, R3, UR28, !P3 ;  /* 0x0000001c03007c0c */ /* 0x000fc6000df61270 */
[----:B------:R1:W-:Y:S01]  /*622b0*/  @P2 STG.E.U8 desc[UR58][R190.64], R7 ;  /* 0x00000007be002986 */ /* 0x0003e2000c10113a */
[----:B------:R-:W-:-:S03]  /*622c0*/  ISETP.LT.AND P2, PT, R2, UR24, !P1 ;  /* 0x0000001802007c0c */ /* 0x000fc6000cf41270 */
[----:B0-----:R-:W4:Y:S01]  /*622d0*/  LDL.LU.64 R184, [R1+0x798] ;  /* 0x0007980001b87983 */ /* 0x001f220000300a00 */
[C---:B------:R-:W-:Y:S02]  /*622e0*/  PRMT R6, R180.reuse, 0x7770, RZ ;  /* 0x00007770b4067816 */ /* 0x040fe400000000ff */
[----:B-1----:R-:W-:-:S03]  /*622f0*/  PRMT R7, R180, 0x7771, RZ ;  /* 0x00007771b4077816 */ /* 0x002fc600000000ff */
[----:B---3--:R0:W-:Y:S04]  /*62300*/  @P5 STG.E.U8 desc[UR58][R186.64], R6 ;  /* 0x00000006ba005986 */ /* 0x0081e8000c10113a */
[----:B0-----:R-:W3:Y:S01]  /*62310*/  LDL.LU.64 R186, [R1+0x790] ;  /* 0x0007900001ba7983 */ /* 0x001ee20000300a00 */
[----:B------:R-:W-:-:S03]  /*62320*/  PRMT R6, R180, 0x7772, RZ ;  /* 0x00007772b4067816 */ /* 0x000fc600000000ff */
[----:B------:R-:W3:Y:S04]  /*62330*/  LDL.LU.64 R190, [R1+0x788] ;  /* 0x0007880001be7983 */ /* 0x000ee80000300a00 */
[----:B--2---:R-:W-:Y:S04]  /*62340*/  @P3 STG.E.U8 desc[UR58][R188.64], R7 ;  /* 0x00000007bc003986 */ /* 0x004fe8000c10113a */
[----:B------:R-:W2:Y:S04]  /*62350*/  LDL.LU R237, [R1+0x40] ;  /* 0x0000400001ed7983 */ /* 0x000ea80000300800 */
[----:B------:R0:W-:Y:S04]  /*62360*/  @P2 STG.E.U8 desc[UR58][R182.64], R6 ;  /* 0x00000006b6002986 */ /* 0x0001e8000c10113a */
[----:B0-----:R-:W2:Y:S01]  /*62370*/  LDL.LU.64 R182, [R1+0x780] ;  /* 0x0007800001b67983 */ /* 0x001ea20000300a00 */
[----:B------:R-:W-:Y:S01]  /*62380*/  VIADD R178, R0, 0x15f ;  /* 0x0000015f00b27836 */ /* 0x000fe20000000000 */
[----:B------:R-:W-:-:S02]  /*62390*/  ISETP.LT.AND P1, PT, R3, UR22, !P1 ;  /* 0x0000001603007c0c */ /* 0x000fc4000cf21270 */
[----:B------:R-:W-:Y:S01]  /*623a0*/  PRMT R7, R180, 0x7773, RZ ;  /* 0x00007773b4077816 */ /* 0x000fe200000000ff */
[----:B------:R-:W2:Y:S01]  /*623b0*/  LDL.LU.64 R188, [R1+0x778] ;  /* 0x0007780001bc7983 */ /* 0x000ea20000300a00 */
[----:B------:R-:W-:Y:S01]  /*623c0*/  ISETP.GE.AND P4, PT, R178, UR9, PT ;  /* 0x00000009b2007c0c */ /* 0x000fe2000bf86270 */
[----:B------:R-:W-:Y:S02]  /*623d0*/  ULDC.64 UR8, c[0x0][0x228] ;  /* 0x00008a0000087ab9 */ /* 0x000fe40000000a00 */
[----:B------:R-:W-:Y:S02]  /*623e0*/  ISETP.LT.AND P5, PT, R2, UR8, !P0 ;  /* 0x0000000802007c0c */ /* 0x000fe4000c7a1270 */
[----:B------:R-:W-:Y:S02]  /*623f0*/  PRMT R6, R181, 0x7770, RZ ;  /* 0x00007770b5067816 */ /* 0x000fe400000000ff */
[----:B------:R-:W-:Y:S02]  /*62400*/  ISETP.LT.AND P2, PT, R3, UR30, !P0 ;  /* 0x0000001e03007c0c */ /* 0x000fe4000c741270 */
[----:B------:R0:W-:Y:S01]  /*62410*/  @P1 STG.E.U8 desc[UR58][R192.64], R7 ;  /* 0x00000007c0001986 */ /* 0x0001e2000c10113a */
[----:B------:R-:W-:Y:S01]  /*62420*/  VIADD R178, R0, 0x160 ;  /* 0x0000016000b27836 */ /* 0x000fe20000000000 */
[----:B------:R-:W-:-:S05]  /*62430*/  ULDC UR8, c[0x0][0x228] ;  /* 0x00008a0000087ab9 */ /* 0x000fca0000000800 */
[----:B----4-:R1:W-:Y:S01]  /*62440*/  @P5 STG.E.U8 desc[UR58][R184.64], R6 ;  /* 0x00000006b8005986 */ /* 0x0103e2000c10113a */
[----:B------:R-:W-:Y:S01]  /*62450*/  ISETP.LT.AND P5, PT, R2, UR4, !P4 ;  /* 0x0000000402007c0c */ /* 0x000fe2000e7a1270 */
[----:B------:R-:W-:Y:S02]  /*62460*/  ULDC UR4, c[0x0][0x228] ;  /* 0x00008a0000047ab9 */ /* 0x000fe40000000800 */
[----:B------:R-:W-:Y:S01]  /*62470*/  ISETP.LT.AND P4, PT, R3, UR4, !P4 ;  /* 0x0000000403007c0c */ /* 0x000fe2000e781270 */
[----:B0-----:R-:W-:Y:S01]  /*62480*/  VIADD R7, R0, 0x162 ;  /* 0x0000016200077836 */ /* 0x001fe20000000000 */
[----:B------:R-:W-:Y:S01]  /*62490*/  ISETP.GE.AND P3, PT, R178, UR61, PT ;  /* 0x0000003db2007c0c */ /* 0x000fe2000bf66270 */
[----:B------:R-:W-:Y:S01]  /*624a0*/  ULDC UR4, c[0x0][0x228] ;  /* 0x00008a0000047ab9 */ /* 0x000fe20000000800 */
[----:B-1----:R-:W4:Y:S01]  /*624b0*/  LDL.LU.64 R184, [R1+0x770] ;  /* 0x0007700001b87983 */ /* 0x002f220000300a00 */
[----:B------:R-:W-:Y:S02]  /*624c0*/  PRMT R6, R181, 0x7771, RZ ;  /* 0x00007771b5067816 */ /* 0x000fe400000000ff */
[----:B------:R-:W-:-:S02]  /*624d0*/  ISETP.GE.AND P1, PT, R7, UR41, PT ;  /* 0x0000002907007c0c */ /* 0x000fc4000bf26270 */
[C---:B------:R-:W-:Y:S01]  /*624e0*/  PRMT R7, R181.reuse, 0x7773, RZ ;  /* 0x00007773b5077816 */ /* 0x040fe200000000ff */
[----:B---3--:R0:W-:Y:S04]  /*624f0*/  @P2 STG.E.U8 desc[UR58][R186.64], R6 ;  /* 0x00000006ba002986 */ /* 0x0081e8000c10113a */
[----:B0-----:R-:W3:Y:S01]  /*62500*/  LDL.LU R187, [R1+0x44] ;  /* 0x0000440001bb7983 */ /* 0x001ee20000300800 */
[----:B------:R-:W-:-:S03]  /*62510*/  PRMT R6, R181, 0x7772, RZ ;  /* 0x00007772b5067816 */ /* 0x000fc600000000ff */
[----:B------:R-:W3:Y:S04]  /*62520*/  LDL.LU.64 R180, [R1+0x768] ;  /* 0x0007680001b47983 */ /* 0x000ee80000300a00 */
[----:B------:R-:W3:Y:S04]  /*62530*/  LDL.LU.64 R192, [R1+0x760] ;  /* 0x0007600001c07983 */ /* 0x000ee80000300a00 */
[----:B------:R0:W-:Y:S04]  /*62540*/  @P5 STG.E.U8 desc[UR58][R190.64], R6 ;  /* 0x00000006be005986 */ /* 0x0001e8000c10113a */
[----:B--2---:R1:W-:Y:S04]  /*62550*/  @P4 STG.E.U8 desc[UR58][R182.64], R7 ;  /* 0x00000007b6004986 */ /* 0x0043e8000c10113a */
[----:B0-----:R-:W2:Y:S04]  /*62560*/  LDL.LU.64 R190, [R1+0x758] ;  /* 0x0007580001be7983 */ /* 0x001ea80000300a00 */
[----:B-1----:R-:W2:Y:S01]  /*62570*/  LDL.LU.64 R182, [R1+0x750] ;  /* 0x0007500001b67983 */ /* 0x002ea20000300a00 */
[----:B------:R-:W-:Y:S01]  /*62580*/  ISETP.LT.AND P6, PT, R2, UR6, !P3 ;  /* 0x0000000602007c0c */ /* 0x000fe2000dfc1270 */
[C---:B------:R-:W-:Y:S01]  /*62590*/  VIADD R178, R0.reuse, 0x161 ;  /* 0x0000016100b27836 */ /* 0x040fe20000000000 */
[----:B------:R-:W-:Y:S01]  /*625a0*/  ISETP.LT.AND P3, PT, R3, UR4, !P3 ;  /* 0x0000000403007c0c */ /* 0x000fe2000df61270 */
[----:B------:R-:W-:Y:S01]  /*625b0*/  ULDC UR4, c[0x0][0x228] ;  /* 0x00008a0000047ab9 */ /* 0x000fe20000000800 */
[----:B------:R-:W-:Y:S01]  /*625c0*/  PRMT R6, R237, 0x7770, RZ ;  /* 0x00007770ed067816 */ /* 0x000fe200000000ff */
[----:B------:R-:W-:Y:S01]  /*625d0*/  VIADD R7, R0, 0x1ff ;  /* 0x000001ff00077836 */ /* 0x000fe20000000000 */
[----:B------:R-:W-:Y:S01]  /*625e0*/  ISETP.GE.AND P0, PT, R178, UR27, PT ;  /* 0x0000001bb2007c0c */ /* 0x000fe2000bf06270 */
[----:B------:R-:W-:-:S03]  /*625f0*/  ULDC UR6, c[0x0][0x228] ;  /* 0x00008a0000067ab9 */ /* 0x000fc60000000800 */
[----:B------:R-:W-:Y:S01]  /*62600*/  ISETP.LT.AND P5, PT, R2, UR4, !P0 ;  /* 0x0000000402007c0c */ /* 0x000fe2000c7a1270 */
[----:B------:R-:W-:Y:S02]  /*62610*/  ULDC UR4, c[0x0][0x228] ;  /* 0x00008a0000047ab9 */ /* 0x000fe40000000800 */
[----:B------:R0:W-:Y:S01]  /*62620*/  @P6 STG.E.U8 desc[UR58][R188.64], R6 ;  /* 0x00000006bc006986 */ /* 0x0001e2000c10113a */
[----:B------:R-:W-:Y:S01]  /*62630*/  ISETP.LT.AND P0, PT, R3, UR4, !P0 ;  /* 0x0000000403007c0c */ /* 0x000fe2000c701270 */
[----:B------:R-:W-:Y:S01]  /*62640*/  ULDC UR4, c[0x0][0x228] ;  /* 0x00008a0000047ab9 */ /* 0x000fe20000000800 */
[----:B0-----:R-:W-:-:S05]  /*62650*/  PRMT R6, R237, 0x7771, RZ ;  /* 0x00007771ed067816 */ /* 0x001fca00000000ff */
[----:B----4-:R0:W-:Y:S01]  /*62660*/  @P3 STG.E.U8 desc[UR58][R184.64], R6 ;  /* 0x00000006b8003986 */ /* 0x0101e2000c10113a */
[----:B------:R-:W-:Y:S02]  /*62670*/  ISETP.LT.AND P3, PT, R2, UR4, !P1 ;  /* 0x0000000402007c0c */ /* 0x000fe4000cf61270 */
[----:B------:R-:W-:Y:S01]  /*62680*/  ISETP.GE.AND P4, PT, R7, UR31, PT ;  /* 0x0000001f07007c0c */ /* 0x000fe2000bf86270 */
[----:B------:R-:W-:Y:S01]  /*62690*/  VIADD R178, R0, 0x163 ;  /* 0x0000016300b27836 */ /* 0x000fe20000000000 */
[----:B------:R-:W-:Y:S01]  /*626a0*/  ISETP.LT.AND P6, PT, R3, UR6, !P1 ;  /* 0x0000000603007c0c */ /* 0x000fe2000cfc1270 */
[----:B------:R-:W-:Y:S01]  /*626b0*/  ULDC UR4, c[0x0][0x22c] ;  /* 0x00008b0000047ab9 */ /* 0x000fe20000000800 */
[C---:B------:R-:W-:Y:S01]  /*626c0*/  PRMT R7, R237.reuse, 0x7772, RZ ;  /* 0x00007772ed077816 */ /* 0x040fe200000000ff */
[----:B------:R-:W-:Y:S01]  /*626d0*/  ULDC UR6, c[0x0][0x228] ;  /* 0x00008a0000067ab9 */ /* 0x000fe20000000800 */
[----:B0-----:R-:W4:Y:S01]  /*626e0*/  LDL.LU.64 R184, [R1+0x748] ;  /* 0x0007480001b87983 */ /* 0x001f220000300a00 */
[----:B------:R-:W-:-:S03]  /*626f0*/  PRMT R6, R237, 0x7773, RZ ;  /* 0x00007773ed067816 */ /* 0x000fc600000000ff */
[----:B------:R-:W4:Y:S04]  /*62700*/  LDL.LU R186, [R1+0x48] ;  /* 0x0000480001ba7983 */ /* 0x000f280000300800 */
[----:B------:R-:W4:Y:S04]  /*62710*/  LDL.LU.64 R188, [R1+0x740] ;  /* 0x0007400001bc7983 */ /* 0x000f280000300a00 */
[----:B---3--:R0:W-:Y:S04]  /*62720*/  @P5 STG.E.U8 desc[UR58][R180.64], R7 ;  /* 0x00000007b4005986 */ /* 0x0081e8000c10113a */
[----:B------:R1:W-:Y:S04]  /*62730*/  @P0 STG.E.U8 desc[UR58][R192.64], R6 ;  /* 0x00000006c0000986 */ /* 0x0003e8000c10113a */
[----:B0-----:R-:W3:Y:S01]  /*62740*/  LDL.LU.64 R180, [R1+0x738] ;  /* 0x0007380001b47983 */ /* 0x001ee20000300a00 */
[----:B------:R-:W-:-:S02]  /*62750*/  PRMT R7, R187, 0x7770, RZ ;  /* 0x00007770bb077816 */ /* 0x000fc400000000ff */
[----:B-1----:R-:W-:-:S03]  /*62760*/  PRMT R6, R187, 0x7771, RZ ;  /* 0x00007771bb067816 */ /* 0x002fc600000000ff */
[----:B--2---:R-:W-:Y:S04]  /*62770*/  @P3 STG.E.U8 desc[UR58][R190.64], R7 ;  /* 0x00000007be003986 */ /* 0x004fe8000c10113a */
[----:B------:R0:W-:Y:S04]  /*62780*/  @P6 STG.E.U8 desc[UR58][R182.64], R6 ;  /* 0x00000006b6006986 */ /* 0x0001e8000c10113a */
[----:B0-----:R-:W2:Y:S01]  /*62790*/  LDL.LU.64 R182, [R1+0x730] ;  /* 0x0007300001b67983 */ /* 0x001ea20000300a00 */
[----:B------:R-:W-:Y:S01]  /*627a0*/  ISETP.GE.AND P2, PT, R178, UR19, PT ;  /* 0x00000013b2007c0c */ /* 0x000fe2000bf46270 */
[----:B------:R-:W-:-:S02]  /*627b0*/  VIADD R178, R0, 0x164 ;  /* 0x0000016400b27836 */ /* 0x000fc40000000000 */
[----:B------:R-:W-:Y:S01]  /*627c0*/  VIADD R6, R0, 0x165 ;  /* 0x0000016500067836 */ /* 0x000fe20000000000 */
[----:B------:R-:W-:Y:S01]  /*627d0*/  PRMT R7, R187, 0x7772, RZ ;  /* 0x00007772bb077816 */ /* 0x000fe200000000ff */
[----:B------:R-:W2:Y:S01]  /*627e0*/  LDL.LU R237, [R1+0x4c] ;  /* 0x00004c0001ed7983 */ /* 0x000ea20000300800 */
[----:B------:R-:W-:Y:S01]  /*627f0*/  ISETP.GE.AND P1, PT, R178, UR4, PT ;  /* 0x00000004b2007c0c */ /* 0x000fe2000bf26270 */
[----:B------:R-:W-:Y:S02]  /*62800*/  ULDC UR4, c[0x0][0x228] ;  /* 0x00008a0000047ab9 */ /* 0x000fe40000000800 */
[----:B------:R-:W-:Y:S01]  /*62810*/  ISETP.LT.AND P3, PT, R2, UR4, !P2 ;  /* 0x0000000402007c0c */ /* 0x000fe2000d761270 */
[----:B------:R-:W-:Y:S01]  /*62820*/  ULDC UR4, c[0x0][0x22c] ;  /* 0x00008b0000047ab9 */ /* 0x000fe20000000800 */
[----:B------:R-:W-:Y:S01]  /*62830*/  ISETP.LT.AND P2, PT, R3, UR6, !P2 ;  /* 0x0000000603007c0c */ /* 0x000fe2000d741270 */
[----:B------:R-:W-:Y:S01]  /*62840*/  ULDC UR6, c[0x0][0x228] ;  /* 0x00008a0000067ab9 */ /* 0x000fe20000000800 */
[----:B------:R-:W-:Y:S01]  /*62850*/  ISETP.GE.AND P0, PT, R6, UR4, PT ;  /* 0x0000000406007c0c */ /* 0x000fe2000bf06270 */
[----:B------:R-:W-:Y:S01]  /*62860*/  VIADD R6, R0, 0x166 ;  /* 0x0000016600067836 */ /* 0x000fe20000000000 */
[----:B------:R-:W-:Y:S01]  /*62870*/  ISETP.LT.AND P5, PT, R2, UR8, !P1 ;  /* 0x0000000802007c0c */ /* 0x000fe2000cfa1270 */
[----:B------:R-:W-:Y:S01]  /*62880*/  ULDC UR4, c[0x0][0x22c] ;  /* 0x00008b0000047ab9 */ /* 0x000fe20000000800 */
[----:B------:R-:W-:Y:S01]  /*62890*/  VIADD R178, R0, 0x168 ;  /* 0x0000016800b27836 */ /* 0x000fe20000000000 */
[----:B------:R-:W-:-:S04]  /*628a0*/  ULDC UR8, c[0x0][0x228] ;  /* 0x00008a0000087ab9 */ /* 0x000fc80000000800 */
[----:B----4-:R0:W-:Y:S01]  /*628b0*/  @P3 STG.E.U8 desc[UR58][R184.64], R7 ;  /* 0x00000007b8003986 */ /* 0x0101e2000c10113a */
[----:B------:R-:W-:Y:S01]  /*628c0*/  ISETP.GE.AND P3, PT, R6, UR4, PT ;  /* 0x0000000406007c0c */ /* 0x000fe2000bf66270 */
[----:B------:R-:W-:Y:S02]  /*628d0*/  ULDC UR4, c[0x0][0x228] ;  /* 0x00008a0000047ab9 */ /* 0x000fe40000000800 */
[----:B------:R-:W-:Y:S01]  /*628e0*/  ISETP.LT.AND P1, PT, R3, UR4, !P1 ;  /* 0x0000000403007c0c */ /* 0x000fe2000cf21270 */
[----:B------:R-:W-:Y:S01]  /*628f0*/  ULDC UR4, c[0x0][0x22c] ;  /* 0x00008b0000047ab9 */ /* 0x000fe20000000800 */
[----:B------:R-:W-:Y:S01]  /*62900*/  PRMT R6, R186, 0x7770, RZ ;  /* 0x00007770ba067816 */ /* 0x000fe200000000ff */
[----:B0-----:R-:W4:Y:S01]  /*62910*/  LDL.LU.64 R184, [R1+0x728] ;  /* 0x0007280001b87983 */ /* 0x001f220000300a00 */
[----:B------:R-:W-:-:S03]  /*62920*/  PRMT R7, R187, 0x7773, RZ ;  /* 0x00007773bb077816 */ /* 0x000fc600000000ff */
[----:B------:R-:W4:Y:S04]  /*62930*/  LDL.LU.64 R192, [R1+0x720] ;  /* 0x0007200001c07983 */ /* 0x000f280000300a00 */
[----:B------:R-:W-:Y:S04]  /*62940*/  @P2 STG.E.U8 desc[UR58][R188.64], R7 ;  /* 0x00000007bc002986 */ /* 0x000fe8000c10113a */
[----:B------:R-:W4:Y:S04]  /*62950*/  LDL.LU.64 R190, [R1+0x718] ;  /* 0x0007180001be7983 */ /* 0x000f280000300a00 */
[----:B---3--:R0:W-:Y:S04]  /*62960*/  @P5 STG.E.U8 desc[UR58][R180.64], R6 ;  /* 0x00000006b4005986 */ /* 0x0081e8000c10113a */
[----:B0-----:R-:W3:Y:S01]  /*62970*/  LDL.LU.64 R180, [R1+0x710] ;  /* 0x0007100001b47983 */ /* 0x001ee20000300a00 */
[----:B------:R-:W-:-:S05]  /*62980*/  PRMT R6, R186, 0x7771, RZ ;  /* 0x00007771ba067816 */ /* 0x000fca00000000ff */
[----:B--2---:R0:W-:Y:S04]  /*62990*/  @P1 STG.E.U8 desc[UR58][R182.64], R6 ;  /* 0x00000006b6001986 */ /* 0x0041e8000c10113a */
[----:B0-----:R-:W2:Y:S01]  /*629a0*/  LDL.LU.64 R182, [R1+0x708] ;  /* 0x0007080001b67983 */ /* 0x001ea20000300a00 */
[----:B------:R-:W-:Y:S01]  /*629b0*/  ISETP.LT.AND P5, PT, R2, UR6, !P0 ;  /* 0x0000000602007c0c */ /* 0x000fe2000c7a1270 */
[----:B------:R-:W-:Y:S01]  /*629c0*/  VIADD R7, R0, 0x167 ;  /* 0x0000016700077836 */ /* 0x000fe20000000000 */
[----:B------:R-:W-:Y:S01]  /*629d0*/  ULDC UR6, c[0x0][0x228] ;  /* 0x00008a0000067ab9 */ /* 0x000fe20000000800 */
[----:B------:R-:W2:Y:S01]  /*629e0*/  LDL.LU R187, [R1+0x30] ;  /* 0x0000300001bb7983 */ /* 0x000ea20000300800 */
[----:B------:R-:W-:Y:S01]  /*629f0*/  ISETP.LT.AND P0, PT, R3, UR6, !P0 ;  /* 0x0000000603007c0c */ /* 0x000fe2000c701270 */
[----:B------:R-:W-:Y:S01]  /*62a00*/  ULDC UR6, c[0x0][0x228] ;  /* 0x00008a0000067ab9 */ /* 0x000fe20000000800 */
[----:B------:R-:W-:Y:S01]  /*62a10*/  ISETP.GE.AND P2, PT, R7, UR4, PT ;  /* 0x0000000407007c0c */ /* 0x000fe2000bf46270 */
[----:B------:R-:W-:Y:S01]  /*62a20*/  ULDC UR4, c[0x0][0x228] ;  /* 0x00008a0000047ab9 */ /* 0x000fe20000000800 */
[----:B------:R-:W-:Y:S01]  /*62a30*/  PRMT R7, R186, 0x7772, RZ ;  /* 0x00007772ba077816 */ /* 0x000fe200000000ff */
[----:B------:R-:W2:Y:S01]  /*62a40*/  LDL.LU.64 R188, [R1+0x700] ;  /* 0x0007000001bc7983 */ /* 0x000ea20000300a00 */
[----:B------:R-:W-:Y:S01]  /*62a50*/  ISETP.LT.AND P6, PT, R2, UR4, !P3 ;  /* 0x0000000402007c0c */ /* 0x000fe2000dfc1270 */
[----:B------:R-:W-:Y:S01]  /*62a60*/  ULDC UR4, c[0x0][0x22c] ;  /* 0x00008b0000047ab9 */ /* 0x000fe20000000800 */
[----:B------:R-:W-:Y:S01]  /*62a70*/  ISETP.LT.AND P3, PT, R3, UR6, !P3 ;  /* 0x0000000603007c0c */ /* 0x000fe2000df61270 */
[----:B------:R-:W-:Y:S01]  /*62a80*/  ULDC UR6, c[0x0][0x228] ;  /* 0x00008a0000067ab9 */ /* 0x000fe20000000800 */
[----:B------:R-:W-:-:S02]  /*62a90*/  PRMT R6, R186, 0x7773, RZ ;  /* 0x00007773ba067816 */ /* 0x000fc400000000ff */
[----:B------:R-:W-:Y:S01]  /*62aa0*/  ISETP.GE.AND P1, PT, R178, UR4, PT ;  /* 0x00000004b2007c0c */ /* 0x000fe2000bf26270 */
[----:B------:R-:W-:Y:S01]  /*62ab0*/  ULDC UR4, c[0x0][0x228] ;  /* 0x00008a0000047ab9 */ /* 0x000fe20000000800 */
[----:B----4-:R0:W-:Y:S01]  /*62ac0*/  @P5 STG.E.U8 desc[UR58][R184.64], R7 ;  /* 0x00000007b8005986 */ /* 0x0101e2000c10113a */
[----:B------:R-:W-:Y:S01]  /*62ad0*/  ISETP.LT.AND P5, PT, R2, UR4, !P2 ;  /* 0x0000000402007c0c */ /* 0x000fe2000d7a1270 */
[----:B------:R-:W-:Y:S02]  /*62ae0*/  ULDC UR4, c[0x0][0x22c] ;  /* 0x00008b0000047ab9 */ /* 0x000fe40000000800 */
[----:B------:R1:W-:Y:S04]  /*62af0*/  @P0 STG.E.U8 desc[UR58][R192.64], R6 ;  /* 0x00000006c0000986 */ /* 0x0003e8000c10113a */
[----:B0-----:R-:W4:Y:S01]  /*62b00*/  LDL.LU.64 R184, [R1+0x6f8] ;  /* 0x0006f80001b87983 */ /* 0x001f220000300a00 */
[----:B------:R-:W-:-:S02]  /*62b10*/  PRMT R7, R237, 0x7770, RZ ;  /* 0x00007770ed077816 */ /* 0x000fc400000000ff */
[----:B-1----:R-:W-:-:S03]  /*62b20*/  PRMT R6, R237, 0x7771, RZ ;  /* 0x00007771ed067816 */ /* 0x002fc600000000ff */
[----:B------:R0:W-:Y:S02]  /*62b30*/  @P6 STG.E.U8 desc[UR58][R190.64], R7 ;  /* 0x00000007be006986 */ /* 0x0001e4000c10113a */
[----:B0-----:R-:W-:Y:S02]  /*62b40*/  PRMT R7, R237, 0x7772, RZ ;  /* 0x00007772ed077816 */ /* 0x001fe400000000ff */
[----:B---3--:R0:W-:Y:S04]  /*62b50*/  @P3 STG.E.U8 desc[UR58][R180.64], R6 ;  /* 0x00000006b4003986 */ /* 0x0081e8000c10113a */
[----:B0-----:R-:W3:Y:S04]  /*62b60*/  LDL.LU.64 R180, [R1+0x6f0] ;  /* 0x0006f00001b47983 */ /* 0x001ee80000300a00 */
[----:B--2---:R0:W-:Y:S04]  /*62b70*/  @P5 STG.E.U8 desc[UR58][R182.64], R7 ;  /* 0x00000007b6005986 */ /* 0x0041e8000c10113a */
[----:B0-----:R-:W2:Y:S01]  /*62b80*/  LDL.LU.64 R182, [R1+0x6e8] ;  /* 0x0006e80001b67983 */ /* 0x001ea20000300a00 */
[----:B------:R-:W-:Y:S01]  /*62b90*/  VIADD R6, R0, 0x169 ;  /* 0x0000016900067836 */ /* 0x000fe20000000000 */
[----:B------:R-:W-:Y:S01]  /*62ba0*/  ISETP.LT.AND P2, PT, R3, UR6, !P2 ;  /* 0x0000000603007c0c */ /* 0x000fe2000d741270 */
[----:B------:R-:W-:Y:S01]  /*62bb0*/  ULDC UR6, c[0x0][0x228] ;  /* 0x00008a0000067ab9 */ /* 0x000fe20000000800 */
[----:B------:R-:W-:Y:S01]  /*62bc0*/  ISETP.LT.AND P6, PT, R2, UR8, !P1 ;  /* 0x0000000802007c0c */ /* 0x000fe2000cfc1270 */
[----:B------:R-:W2:Y:S01]  /*62bd0*/  LDL.LU R186, [R1+0x34] ;  /* 0x0000340001ba7983 */ /* 0x000ea20000300800 */
[----:B------:R-:W-:Y:S01]  /*62be0*/  ISETP.GE.AND P0, PT, R6, UR4, PT ;  /* 0x0000000406007c0c */ /* 0x000fe2000bf06270 */
[C---:B------:R-:W-:Y:S01]  /*62bf0*/  VIADD R6, R0.reuse, 0x16a ;  /* 0x0000016a00067836 */ /* 0x040fe20000000000 */
[----:B------:R-:W-:Y:S01]  /*62c00*/  ULDC UR4, c[0x0][0x22c] ;  /* 0x00008b0000047ab9 */ /* 0x000fe20000000800 */
[----:B------:R-:W-:Y:S01]  /*62c10*/  PRMT R7, R237, 0x7773, RZ ;  /* 0x00007773ed077816 */ /* 0x000fe200000000ff */
[----:B------:R-:W2:Y:S01]  /*62c20*/  LDL.LU.64 R192, [R1+0x6e0] ;  /* 0x0006e00001c07983 */ /* 0x000ea20000300a00 */
[----:B------:R-:W-:Y:S01]  /*62c30*/  VIADD R178, R0, 0x16c ;  /* 0x0000016c00b27836 */ /* 0x000fe20000000000 */
[----:B------:R-:W-:Y:S01]  /*62c40*/  ISETP.GE.AND P3, PT, R6, UR4, PT ;  /* 0x0000000406007c0c */ /* 0x000fe2000bf66270 */
[----:B------:R-:W-:Y:S01]  /*62c50*/  ULDC UR4, c[0x0][0x228] ;  /* 0x00008a0000047ab9 */ /* 0x000fe20000000800 */
[----:B------:R-:W-:Y:S01]  /*62c60*/  PRMT R6, R187, 0x7770, RZ ;  /* 0x00007770bb067816 */ /* 0x000fe200000000ff */
[----:B------:R0:W-:Y:S01]  /*62c70*/  @P2 STG.E.U8 desc[UR58][R188.64], R7 ;  /* 0x00000007bc002986 */ /* 0x0001e2000c10113a */
[----:B------:R-:W-:Y:S01]  /*62c80*/  ISETP.LT.AND P1, PT, R3, UR4, !P1 ;  /* 0x0000000403007c0c */ /* 0x000fe2000cf21270 */
[----:B------:R-:W-:Y:S01]  /*62c90*/  ULDC UR4, c[0x0][0x22c] ;  /* 0x00008b0000047ab9 */ /* 0x000fe20000000800 */
[----:B------:R-:W-:Y:S01]  /*62ca0*/  ULDC UR8, c[0x0][0x228] ;  /* 0x00008a0000087ab9 */ /* 0x000fe20000000800 */
[----:B------:R-:W2:Y:S01]  /*62cb0*/  LDL.LU.64 R190, [R1+0x6d8] ;  /* 0x0006d80001be7983 */ /* 0x000ea20000300a00 */
[----:B------:R-:W-:Y:S01]  /*62cc0*/  ISETP.LT.AND P5, PT, R2, UR6, !P0 ;  /* 0x0000000602007c0c */ /* 0x000fe2000c7a1270 */
[----:B------:R-:W-:-:S02]  /*62cd0*/  ULDC UR6, c[0x0][0x228] ;  /* 0x00008a0000067ab9 */ /* 0x000fc40000000800 */
[----:B----4-:R1:W-:Y:S01]  /*62ce0*/  @P6 STG.E.U8 desc[UR58][R184.64], R6 ;  /* 0x00000006b8006986 */ /* 0x0103e2000c10113a */
[----:B0-----:R-:W-:-:S03]  /*62cf0*/  VIADD R7, R0, 0x16b ;  /* 0x0000016b00077836 */ /* 0x001fc60000000000 */
[----:B-1----:R-:W4:Y:S01]  /*62d00*/  LDL.LU.64 R184, [R1+0x6d0] ;  /* 0x0006d00001b87983 */ /* 0x002f220000300a00 */
[----:B------:R-:W-:Y:S02]  /*62d10*/  PRMT R6, R187, 0x7771, RZ ;  /* 0x00007771bb067816 */ /* 0x000fe400000000ff */
[----:B------:R-:W-:Y:S01]  /*62d20*/  ISETP.GE.AND P2, PT, R7, UR4, PT ;  /* 0x0000000407007c0c */ /* 0x000fe2000bf46270 */
[----:B------:R-:W-:Y:S01]  /*62d30*/  ULDC UR4, c[0x0][0x228] ;  /* 0x00008a0000047ab9 */ /* 0x000fe20000000800 */
[----:B------:R-:W-:Y:S01]  /*62d40*/  PRMT R7, R187, 0x7772, RZ ;  /* 0x00007772bb077816 */ /* 0x000fe200000000ff */
[----:B---3--:R0:W-:Y:S04]  /*62d50*/  @P1 STG.E.U8 desc[UR58][R180.64], R6 ;  /* 0x00000006b4001986 */ /* 0x0081e8000c10113a */
[----:B0-----:R-:W3:Y:S04]  /*62d60*/  LDL.LU.64 R180, [R1+0x6c8] ;  /* 0x0006c80001b47983 */ /* 0x001ee80000300a00 */
[----:B------:R-:W3:Y:S04]  /*62d70*/  LDL.LU R237, [R1+0x38] ;  /* 0x0000380001ed7983 */ /* 0x000ee80000300800 */
[----:B------:R-:W3:Y:S04]  /*62d80*/  LDL.LU.64 R188, [R1+0x6c0] ;  /* 0x0006c00001bc7983 */ /* 0x000ee80000300a00 */
[----:B--2---:R0:W-:Y:S04]  /*62d90*/  @P5 STG.E.U8 desc[UR58][R182.64], R7 ;  /* 0x00000007b6005986 */ /* 0x0041e8000c10113a */
[----:B0-----:R-:W2:Y:S01]  /*62da0*/  LDL.LU.64 R182, [R1+0x6b8] ;  /* 0x0006b80001b67983 */ /* 0x001ea20000300a00 */
[C---:B------:R-:W-:Y:S01]  /*62db0*/  ISETP.LT.AND P0, PT, R3.reuse, UR6, !P0 ;  /* 0x0000000603007c0c */ /* 0x040fe2000c701270 */
[----:B------:R-:W-:Y:S01]  /*62dc0*/  ULDC UR6, c[0x0][0x228] ;  /* 0x00008a0000067ab9 */ /* 0x000fe20000000800 */
[----:B------:R-:W-:Y:S01]  /*62dd0*/  ISETP.LT.AND P6, PT, R2, UR4, !P3 ;  /* 0x0000000402007c0c */ /* 0x000fe2000dfc1270 */
[----:B------:R-:W-:Y:S01]  /*62de0*/  ULDC UR4, c[0x0][0x22c] ;  /* 0x00008b0000047ab9 */ /* 0x000fe20000000800 */
[----:B------:R-:W-:Y:S01]  /*62df0*/  ISETP.LT.AND P3, PT, R3, UR6, !P3 ;  /* 0x0000000603007c0c */ /* 0x000fe2000df61270 */
[----:B------:R-:W-:Y:S01]  /*62e00*/  ULDC UR6, c[0x0][0x228] ;  /* 0x00008a0000067ab9 */ /* 0x000fe20000000800 */
[----:B------:R-:W-:-:S02]  /*62e10*/  PRMT R6, R187, 0x7773, RZ ;  /* 0x00007773bb067816 */ /* 0x000fc400000000ff */
[----:B------:R-:W-:Y:S02]  /*62e20*/  PRMT R7, R186, 0x7770, RZ ;  /* 0x00007770ba077816 */ /* 0x000fe400000000ff */
[----:B------:R-:W-:Y:S01]  /*62e30*/  ISETP.GE.AND P1, PT, R178, UR4, PT ;  /* 0x00000004b2007c0c */ /* 0x000fe2000bf26270 */
[----:B------:R-:W-:Y:S02]  /*62e40*/  ULDC UR4, c[0x0][0x228] ;  /* 0x00008a0000047ab9 */ /* 0x000fe40000000800 */
[----:B------:R0:W-:Y:S01]  /*62e50*/  @P0 STG.E.U8 desc[UR58][R192.64], R6 ;  /* 0x00000006c0000986 */ /* 0x0001e2000c10113a */
[----:B------:R-:W-:Y:S01]  /*62e60*/  ISETP.LT.AND P5, PT, R2, UR4, !P2 ;  /* 0x0000000402007c0c */ /* 0x000fe2000d7a1270 */
[----:B------:R-:W-:Y:S02]  /*62e70*/  ULDC UR4, c[0x0][0x22c] ;  /* 0x00008b0000047ab9 */ /* 0x000fe40000000800 */
[----:B------:R1:W-:Y:S01]  /*62e80*/  @P6 STG.E.U8 desc[UR58][R190.64], R7 ;  /* 0x00000007be006986 */ /* 0x0003e2000c10113a */
[----:B0-----:R-:W-:-:S05]  /*62e90*/  PRMT R6, R186, 0x7771, RZ ;  /* 0x00007771ba067816 */ /* 0x001fca00000000ff */
[----:B----4-:R0:W-:Y:S01]  /*62ea0*/  @P3 STG.E.U8 desc[UR58][R184.64], R6 ;  /* 0x00000006b8003986 */ /* 0x0101e2000c10113a */
[----:B------:R-:W-:Y:S01]  /*62eb0*/  ISETP.LT.AND P2, PT, R3, UR6, !P2 ;  /* 0x0000000603007c0c */ /* 0x000fe2000d741270 */
[----:B------:R-:W-:Y:S01]  /*62ec0*/  ULDC UR6, c[0x0][0x228] ;  /* 0x00008a0000067ab9 */ /* 0x000fe20000000800 */
[----:B------:R-:W-:Y:S01]  /*62ed0*/  ISETP.LT.AND P6, PT, R2, UR8, !P1 ;  /* 0x0000000802007c0c */ /* 0x000fe2000cfc1270 */
[----:B------:R-:W-:Y:S01]  /*62ee0*/  VIADD R178, R0, 0x170 ;  /* 0x0000017000b27836 */ /* 0x000fe20000000000 */
[----:B-1----:R-:W-:Y:S01]  /*62ef0*/  PRMT R7, R186, 0x7772, RZ ;  /* 0x00007772ba077816 */ /* 0x002fe200000000ff */
[----:B------:R-:W-:Y:S01]  /*62f00*/  ULDC UR8, c[0x0][0x228] ;  /* 0x00008a0000087ab9 */ /* 0x000fe20000000800 */
[----:B0-----:R-:W4:Y:S01]  /*62f10*/  LDL.LU.64 R184, [R1+0x6b0] ;  /* 0x0006b00001b87983 */ /* 0x001f220000300a00 */
[----:B------:R-:W-:-:S03]  /*62f20*/  VIADD R6, R0, 0x16d ;  /* 0x0000016d00067836 */ /* 0x000fc60000000000 */
[----:B------:R-:W4:Y:S02]  /*62f30*/  LDL.LU R187, [R1+0x3c] ;  /* 0x00003c0001bb7983 */ /* 0x000f240000300800 */
[----:B------:R-:W-:Y:S01]  /*62f40*/  ISETP.GE.AND P0, PT, R6, UR4, PT ;  /* 0x0000000406007c0c */ /* 0x000fe2000bf06270 */
[----:B------:R-:W-:Y:S01]  /*62f50*/  VIADD R6, R0, 0x16e ;  /* 0x0000016e00067836 */ /* 0x000fe20000000000 */
[----:B------:R-:W-:-:S04]  /*62f60*/  ULDC UR4, c[0x0][0x22c] ;  /* 0x00008b0000047ab9 */ /* 0x000fc80000000800 */
[----:B------:R-:W-:Y:S01]  /*62f70*/  ISETP.GE.AND P3, PT, R6, UR4, PT ;  /* 0x0000000406007c0c */ /* 0x000fe2000bf66270 */
[----:B------:R-:W-:Y:S01]  /*62f80*/  ULDC UR4, c[0x0][0x228] ;  /* 0x00008a0000047ab9 */ /* 0x000fe20000000800 */
[----:B---3--:R0:W-:Y:S01]  /*62f90*/  @P5 STG.E.U8 desc[UR58][R180.64], R7 ;  /* 0x00000007b4005986 */ /* 0x0081e2000c10113a */
[----:B------:R-:W-:-:S03]  /*62fa0*/  PRMT R6, R237, 0x7770, RZ ;  /* 0x00007770ed067816 */ /* 0x000fc600000000ff */
[----:B0-----:R-:W3:Y:S01]  /*62fb0*/  LDL.LU.64 R180, [R1+0x6a8] ;  /* 0x0006a80001b47983 */ /* 0x001ee20000300a00 */
[----:B------:R-:W-:-:S03]  /*62fc0*/  PRMT R7, R186, 0x7773, RZ ;  /* 0x00007773ba077816 */ /* 0x000fc600000000ff */
[----:B------:R-:W3:Y:S04]  /*62fd0*/  LDL.LU.64 R192, [R1+0x6a0] ;  /* 0x0006a00001c07983 */ /* 0x000ee80000300a00 */
[----:B------:R-:W-:Y:S04]  /*62fe0*/  @P2 STG.E.U8 desc[UR58][R188.64], R7 ;  /* 0x00000007bc002986 */ /* 0x000fe8000c10113a */
[----:B------:R-:W3:Y:S04]  /*62ff0*/  LDL.LU.64 R190, [R1+0x698] ;  /* 0x0006980001be7983 */ /* 0x000ee80000300a00 */
[----:B--2---:R0:W-:Y:S04]  /*63000*/  @P6 STG.E.U8 desc[UR58][R182.64], R6 ;  /* 0x00000006b6006986 */ /* 0x0041e8000c10113a */
[----:B0-----:R-:W2:Y:S01]  /*63010*/  LDL.LU.64 R182, [R1+0x690] ;  /* 0x0006900001b67983 */ /* 0x001ea20000300a00 */
[----:B------:R-:W-:Y:S01]  /*63020*/  ISETP.LT.AND P1, PT, R3, UR4, !P1 ;  /* 0x0000000403007c0c */ /* 0x000fe2000cf21270 */
[----:B------:R-:W-:Y:S01]  /*63030*/  VIADD R7, R0, 0x16f ;  /* 0x0000016f00077836 */ /* 0x000fe20000000000 */
[----:B------:R-:W-:Y:S01]  /*63040*/  PRMT R6, R237, 0x7771, RZ ;  /* 0x00007771ed067816 */ /* 0x000fe200000000ff */
[----:B------:R-:W-:Y:S01]  /*63050*/  ULDC UR4, c[0x0][0x22c] ;  /* 0x00008b0000047ab9 */ /* 0x000fe20000000800 */
[----:B------:R-:W-:Y:S01]  /*63060*/  ISETP.LT.AND P5, PT, R2, UR6, !P0 ;  /* 0x0000000602007c0c */ /* 0x000fe2000c7a1270 */
[----:B------:R-:W-:-:S02]  /*63070*/  ULDC UR6, c[0x0][0x228] ;  /* 0x00008a0000067ab9 */ /* 0x000fc40000000800 */
[----:B------:R-:W-:Y:S01]  /*63080*/  ISETP.LT.AND P0, PT, R3, UR6, !P0 ;  /* 0x0000000603007c0c */ /* 0x000fe2000c701270 */
[----:B------:R-:W-:Y:S01]  /*63090*/  ULDC UR6, c[0x0][0x228] ;  /* 0x00008a0000067ab9 */ /* 0x000fe20000000800 */
[----:B------:R-:W-:Y:S01]  /*630a0*/  ISETP.GE.AND P2, PT, R7, UR4, PT ;  /* 0x0000000407007c0c */ /* 0x000fe2000bf46270 */
[----:B------:R-:W-:Y:S02]  /*630b0*/  ULDC UR4, c[0x0][0x228] ;  /* 0x00008a0000047ab9 */ /* 0x000fe40000000800 */
[----:B------:R-:W-:Y:S01]  /*630c0*/  ISETP.LT.AND P6, PT, R2, UR4, !P3 ;  /* 0x0000000402007c0c */ /* 0x000fe2000dfc1270 */
[----:B------:R-:W-:Y:S01]  /*630d0*/  ULDC UR4, c[0x0][0x22c] ;  /* 0x00008b0000047ab9 */ /* 0x000fe20000000800 */
[----:B------:R-:W-:Y:S01]  /*630e0*/  ISETP.LT.AND P3, PT, R3, UR6, !P3 ;  /* 0x0000000603007c0c */ /* 0x000fe2000df61270 */
[----:B------:R-:W-:Y:S01]  /*630f0*/  ULDC UR6, c[0x0][0x228] ;  /* 0x00008a0000067ab9 */ /* 0x000fe20000000800 */
[C---:B------:R-:W-:Y:S01]  /*63100*/  PRMT R7, R237.reuse, 0x7772, RZ ;  /* 0x00007772ed077816 */ /* 0x040fe200000000ff */
[----:B----4-:R0:W-:Y:S04]  /*63110*/  @P1 STG.E.U8 desc[UR58][R184.64], R6 ;  /* 0x00000006b8001986 */ /* 0x0101e8000c10113a */
        /* <DEDUP_REMOVED lines=9> */
[----:B------:R-:W-:Y:S04]  /*631b0*/  @P6 STG.E.U8 desc[UR58][R190.64], R7 ;  /* 0x00000007be006986 */ /* 0x000fe8000c10113a */
[----:B--2---:R0:W-:Y:S04]  /*631c0*/  @P3 STG.E.U8 desc[UR58][R182.64], R6 ;  /* 0x00000006b6003986 */ /* 0x0041e8000c10113a */
[----:B0-----:R-:W2:Y:S01]  /*631d0*/  LDL.LU.64 R182, [R1+0x670] ;  /* 0x0006700001b67983 */ /* 0x001ea20000300a00 */
[----:B------:R-:W-:Y:S01]  /*631e0*/  ISETP.GE.AND P1, PT, R178, UR4, PT ;  /* 0x00000004b2007c0c */ /* 0x000fe2000bf26270 */
[----:B------:R-:W-:-:S02]  /*631f0*/  ULDC UR4, c[0x0][0x228] ;  /* 0x00008a0000047ab9 */ /* 0x000fc40000000800 */
[----:B------:R-:W-:Y:S01]  /*63200*/  ISETP.LT.AND P5, PT, R2, UR4, !P2 ;  /* 0x0000000402007c0c */ /* 0x000fe2000d7a1270 */
[----:B------:R-:W-:Y:S01]  /*63210*/  VIADD R6, R0, 0x171 ;  /* 0x0000017100067836 */ /* 0x000fe20000000000 */
[----:B------:R-:W-:Y:S01]  /*63220*/  ULDC UR4, c[0x0][0x22c] ;  /* 0x00008b0000047ab9 */ /* 0x000fe20000000800 */
[----:B------:R-:W-:Y:S01]  /*63230*/  PRMT R7, R187, 0x7772, RZ ;  /* 0x00007772bb077816 */ /* 0x000fe200000000ff */
[----:B------:R-:W2:Y:S01]  /*63240*/  LDL.LU R237, [R1+0x24] ;  /* 0x0000240001ed7983 */ /* 0x000ea20000300800 */
[----:B------:R-:W-:Y:S01]  /*63250*/  ISETP.LT.AND P2, PT, R3, UR6, !P2 ;  /* 0x0000000603007c0c */ /* 0x000fe2000d741270 */
[----:B------:R-:W-:Y:S01]  /*63260*/  ULDC UR6, c[0x0][0x228] ;  /* 0x00008a0000067ab9 */ /* 0x000fe20000000800 */
[----:B------:R-:W-:Y:S01]  /*63270*/  ISETP.GE.AND P0, PT, R6, UR4, PT ;  /* 0x0000000406007c0c */ /* 0x000fe2000bf06270 */
[----:B------:R-:W-:Y:S01]  /*63280*/  VIADD R6, R0, 0x172 ;  /* 0x0000017200067836 */ /* 0x000fe20000000000 */
[----:B------:R-:W-:Y:S01]  /*63290*/  ISETP.LT.AND P6, PT, R2, UR8, !P1 ;  /* 0x0000000802007c0c */ /* 0x000fe2000cfc1270 */
[----:B------:R-:W-:Y:S01]  /*632a0*/  ULDC UR4, c[0x0][0x22c] ;  /* 0x00008b0000047ab9 */ /* 0x000fe20000000800 */
[----:B------:R-:W-:Y:S01]  /*632b0*/  VIADD R178, R0, 0x174 ;  /* 0x0000017400b27836 */ /* 0x000fe20000000000 */
[----:B------:R-:W-:Y:S01]  /*632c0*/  ULDC UR8, c[0x0][0x228] ;  /* 0x00008a0000087ab9 */ /* 0x000fe20000000800 */
[----:B------:R-:W-:Y:S01]  /*632d0*/  ISETP.GE.AND P3, PT, R6, UR4, PT ;  /* 0x0000000406007c0c */ /* 0x000fe2000bf66270 */
[----:B------:R-:W-:-:S02]  /*632e0*/  ULDC UR4, c[0x0][0x228] ;  /* 0x00008a0000047ab9 */ /* 0x000fc40000000800 */
[----:B------:R-:W-:Y:S01]  /*632f0*/  ISETP.LT.AND P1, PT, R3, UR4, !P1 ;  /* 0x0000000403007c0c */ /* 0x000fe2000cf21270 */
[----:B------:R-:W-:Y:S01]  /*63300*/  ULDC UR4, c[0x0][0x22c] ;  /* 0x00008b0000047ab9 */ /* 0x000fe20000000800 */
[----:B----4-:R0:W-:Y:S01]  /*63310*/  @P5 STG.E.U8 desc[UR58][R184.64], R7 ;  /* 0x00000007b8005986 */ /* 0x0101e2000c10113a */
[----:B------:R-:W-:-:S03]  /*63320*/  PRMT R6, R186, 0x7770, RZ ;  /* 0x00007770ba067816 */ /* 0x000fc600000000ff */
        /* <DEDUP_REMOVED lines=44> */
[----:B------:R-:W2:Y:S01]  /*635f0*/  LDL.LU.64 R192, [R1+0x620] ;  /* 0x0006200001c07983 */ /* 0x000ea20000300a00 */
[----:B------:R-:W-:Y:S01]  /*63600*/  ISETP.GE.AND P0, PT, R6, UR4, PT ;  /* 0x0000000406007c0c */ /* 0x000fe2000bf06270 */
[C---:B------:R-:W-:Y:S01]  /*63610*/  VIADD R6, R0.reuse, 0x176 ;  /* 0x0000017600067836 */ /* 0x040fe20000000000 */
[----:B------:R-:W-:Y:S01]  /*63620*/  ULDC UR4, c[0x0][0x22c] ;  /* 0x00008b0000047ab9 */ /* 0x000fe20000000800 */
[----:B------:R-:W-:Y:S01]  /*63630*/  PRMT R7, R237, 0x7773, RZ ;  /* 0x00007773ed077816 */ /* 0x000fe200000000ff */
[----:B------:R-:W2:Y:S01]  /*63640*/  LDL.LU R186, [R1+0x2c] ;  /* 0x00002c0001ba7983 */ /* 0x000ea20000300800 */
        /* <DEDUP_REMOVED lines=46> */
[----:B0-----:R-:W-:Y:S01]  /*63930*/  VIADD R6, R0, 0x179 ;  /* 0x0000017900067836 */ /* 0x001fe20000000000 */
[----:B------:R-:W4:Y:S04]  /*63940*/  LDL.LU.64 R184, [R1+0x5f0] ;  /* 0x0005f00001b87983 */ /* 0x000f280000300a00 */
[----:B------:R-:W-:Y:S01]  /*63950*/  ISETP.GE.AND P0, PT, R6, UR4, PT ;  /* 0x0000000406007c0c */ /* 0x000fe2000bf06270 */
[----:B------:R-:W-:Y:S01]  /*63960*/  VIADD R6, R0, 0x17a ;  /* 0x0000017a00067836 */ /* 0x000fe20000000000 */
[----:B------:R-:W-:Y:S01]  /*63970*/  ULDC UR4, c[0x0][0x22c] ;  /* 0x00008b0000047ab9 */ /* 0x000fe20000000800 */
[----:B------:R-:W4:Y:S03]  /*63980*/  LDL.LU R187, [R1+0x14] ;  /* 0x0000140001bb7983 */ /* 0x000f260000300800 */
        /* <DEDUP_REMOVED lines=11> */
[C---:B------:R-:W-:Y:S01]  /*63a40*/  ISETP.LT.AND P1, PT, R3.reuse, UR4, !P1 ;  /* 0x0000000403007c0c */ /* 0x040fe2000cf21270 */
[----:B------:R-:W-:Y:S01]  /*63a50*/  VIADD R7, R0, 0x17b ;  /* 0x0000017b00077836 */ /* 0x000fe20000000000 */
[C---:B------:R-:W-:Y:S01]  /*63a60*/  ISETP.LT.AND P5, PT, R2.reuse, UR6, !P0 ;  /* 0x0000000602007c0c */ /* 0x040fe2000c7a1270 */
[----:B------:R-:W-:Y:S01]  /*63a70*/  ULDC UR6, c[0x0][0x228] ;  /* 0x00008a0000067ab9 */ /* 0x000fe20000000800 */
[----:B------:R-:W-:Y:S01]  /*63a80*/  ULDC UR4, c[0x0][0x22c] ;  /* 0x00008b0000047ab9 */ /* 0x000fe20000000800 */
[----:B------:R-:W-:Y:S01]  /*63a90*/  ISETP.LT.AND P0, PT, R3, UR6, !P0 ;  /* 0x0000000603007c0c */ /* 0x000fe2000c701270 */
[----:B------:R-:W2:Y:S01]  /*63aa0*/  LDL.LU.64 R188, [R1+0x5c8] ;  /* 0x0005c80001bc7983 */ /* 0x000ea20000300a00 */
[----:B------:R-:W-:Y:S01]  /*63ab0*/  PRMT R6, R237, 0x7771, RZ ;  /* 0x00007771ed067816 */ /* 0x000fe200000000ff */
[----:B------:R-:W-:Y:S01]  /*63ac0*/  ULDC UR6, c[0x0][0x228] ;  /* 0x00008a0000067ab9 */ /* 0x000fe20000000800 */
[----:B------:R-:W-:Y:S01]  /*63ad0*/  ISETP.GE.AND P2, PT, R7, UR4, PT ;  /* 0x0000000407007c0c */ /* 0x000fe2000bf46270 */
[----:B------:R-:W-:Y:S01]  /*63ae0*/  ULDC UR4, c[0x0][0x228] ;  /* 0x00008a0000047ab9 */ /* 0x000fe20000000800 */
[----:B------:R-:W2:Y:S01]  /*63af0*/  LDL.LU R186, [R1+0x18] ;  /* 0x0000180001ba7983 */ /* 0x000ea20000300800 */
[----:B------:R-:W-:Y:S01]  /*63b00*/  ISETP.LT.AND P6, PT, R2, UR4, !P3 ;  /* 0x0000000402007c0c */ /* 0x000fe2000dfc1270 */
[----:B------:R-:W-:Y:S01]  /*63b10*/  ULDC UR4, c[0x0][0x22c] ;  /* 0x00008b0000047ab9 */ /* 0x000fe20000000800 */
[----:B------:R-:W-:Y:S01]  /*63b20*/  ISETP.LT.AND P3, PT, R3, UR6, !P3 ;  /* 0x0000000603007c0c */ /* 0x000fe2000df61270 */
[----:B------:R-:W-:Y:S01]  /*63b30*/  ULDC UR6, c[0x0][0x228] ;  /* 0x00008a0000067ab9 */ /* 0x000fe20000000800 */
[C---:B------:R-:W-:Y:S01]  /*63b40*/  PRMT R7, R237.reuse, 0x7772, RZ ;  /* 0x00007772ed077816 */ /* 0x040fe200000000ff */
[----:B----4-:R0:W-:Y:S02]  /*63b50*/  @P1 STG.E.U8 desc[UR58][R184.64], R6 ;  /* 0x00000006b8001986 */ /* 0x0101e4000c10113a */
[----:B0-----:R-:W-:-:S02]  /*63b60*/  PRMT R6, R237, 0x7773, RZ ;  /* 0x00007773ed067816 */ /* 0x001fc400000000ff */
[----:B------:R-:W4:Y:S04]  /*63b70*/  LDL.LU.64 R184, [R1+0x5c0] ;  /* 0x0005c00001b87983 */ /* 0x000f280000300a00 */
[----:B---3--:R0:W-:Y:S04]  /*63b80*/  @P5 STG.E.U8 desc[UR58][R180.64], R7 ;  /* 0x00000007b4005986 */ /* 0x0081e8000c10113a */
[----:B------:R1:W-:Y:S01]  /*63b90*/  @P0 STG.E.U8 desc[UR58][R192.64], R6 ;  /* 0x00000006c0000986 */ /* 0x0003e2000c10113a */
[----:B0-----:R-:W-:-:S03]  /*63ba0*/  PRMT R7, R187, 0x7770, RZ ;  /* 0x00007770bb077816 */ /* 0x001fc600000000ff */
[----:B------:R-:W3:Y:S01]  /*63bb0*/  LDL.LU.64 R180, [R1+0x5b8] ;  /* 0x0005b80001b47983 */ /* 0x000ee20000300a00 */
[----:B-1----:R-:W-:-:S03]  /*63bc0*/  PRMT R6, R187, 0x7771, RZ ;  /* 0x00007771bb067816 */ /* 0x002fc600000000ff */
[----:B------:R-:W-:Y:S04]  /*63bd0*/  @P6 STG.E.U8 desc[UR58][R190.64], R7 ;  /* 0x00000007be006986 */ /* 0x000fe8000c10113a */
[----:B--2---:R0:W-:Y:S04]  /*63be0*/  @P3 STG.E.U8 desc[UR58][R182.64], R6 ;  /* 0x00000006b6003986 */ /* 0x0041e8000c10113a */
[----:B0-----:R-:W2:Y:S04]  /*63bf0*/  LDL.LU.64 R182, [R1+0x5b0] ;  /* 0x0005b00001b67983 */ /* 0x001ea80000300a00 */
[----:B------:R-:W2:Y:S01]  /*63c00*/  LDL.LU.64 R192, [R1+0x5a8] ;  /* 0x0005a80001c07983 */ /* 0x000ea20000300a00 */
[----:B------:R-:W-:Y:S01]  /*63c10*/  ISETP.GE.AND P1, PT, R178, UR4, PT ;  /* 0x00000004b2007c0c */ /* 0x000fe2000bf26270 */
[----:B------:R-:W-:-:S02]  /*63c20*/  ULDC UR4, c[0x0][0x228] ;  /* 0x00008a0000047ab9 */ /* 0x000fc40000000800 */
[----:B------:R-:W-:Y:S01]  /*63c30*/  ISETP.LT.AND P5, PT, R2, UR4, !P2 ;  /* 0x0000000402007c0c */ /* 0x000fe2000d7a1270 */
[----:B------:R-:W-:Y:S01]  /*63c40*/  VIADD R6, R0, 0x17d ;  /* 0x0000017d00067836 */ /* 0x000fe20000000000 */
[----:B------:R-:W-:Y:S01]  /*63c50*/  ULDC UR4, c[0x0][0x22c] ;  /* 0x00008b0000047ab9 */ /* 0x000fe20000000800 */
[----:B------:R-:W-:Y:S01]  /*63c60*/  ISETP.LT.AND P2, PT, R3, UR6, !P2 ;  /* 0x0000000603007c0c */ /* 0x000fe2000d741270 */
[----:B------:R-:W-:Y:S01]  /*63c70*/  ULDC UR6, c[0x0][0x228] ;  /* 0x00008a0000067ab9 */ /* 0x000fe20000000800 */
[----:B------:R-:W-:Y:S01]  /*63c80*/  PRMT R7, R187, 0x7772, RZ ;  /* 0x00007772bb077816 */ /* 0x000fe200000000ff */
[----:B------:R-:W2:Y:S01]  /*63c90*/  LDL.LU.64 R190, [R1+0x5a0] ;  /* 0x0005a00001be7983 */ /* 0x000ea20000300a00 */
[----:B------:R-:W-:Y:S01]  /*63ca0*/  ISETP.GE.AND P0, PT, R6, UR4, PT ;  /* 0x0000000406007c0c */ /* 0x000fe2000bf06270 */
[----:B------:R-:W-:Y:S01]  /*63cb0*/  VIADD R6, R0, 0x17e ;  /* 0x0000017e00067836 */ /* 0x000fe20000000000 */
[----:B------:R-:W-:Y:S01]  /*63cc0*/  ISETP.LT.AND P6, PT, R2, UR8, !P1 ;  /* 0x0000000802007c0c */ /* 0x000fe2000cfc1270 */
[----:B------:R-:W-:Y:S01]  /*63cd0*/  ULDC UR4, c[0x0][0x22c] ;  /* 0x00008b0000047ab9 */ /* 0x000fe20000000800 */
[----:B------:R-:W2:Y:S01]  /*63ce0*/  LDL.LU R237, [R1+0x1c] ;  /* 0x00001c0001ed7983 */ /* 0x000ea20000300800 */
[----:B------:R-:W-:Y:S01]  /*63cf0*/  VIADD R178, R0, 0x180 ;  /* 0x0000018000b27836 */ /* 0x000fe20000000000 */
[----:B------:R-:W-:Y:S01]  /*63d00*/  ISETP.GE.AND P3, PT, R6, UR4, PT ;  /* 0x0000000406007c0c */ /* 0x000fe2000bf66270 */
[----:B------:R-:W-:Y:S01]  /*63d10*/  ULDC UR4, c[0x0][0x228] ;  /* 0x00008a0000047ab9 */ /* 0x000fe20000000800 */
[----:B------:R0:W-:Y:S01]  /*63d20*/  @P5 STG.E.U8 desc[UR58][R188.64], R7 ;  /* 0x00000007bc005986 */ /* 0x0001e2000c10113a */
[----:B------:R-:W-:Y:S01]  /*63d30*/  ISETP.LT.AND P1, PT, R3, UR4, !P1 ;  /* 0x0000000403007c0c */ /* 0x000fe2000cf21270 */
[----:B------:R-:W-:Y:S01]  /*63d40*/  ULDC UR4, c[0x0][0x22c] ;  /* 0x00008b0000047ab9 */ /* 0x000fe20000000800 */
[----:B------:R-:W-:Y:S01]  /*63d50*/  PRMT R6, R186, 0x7770, RZ ;  /* 0x00007770ba067816 */ /* 0x000fe200000000ff */
[----:B------:R-:W-:Y:S01]  /*63d60*/  ULDC UR8, c[0x0][0x228] ;  /* 0x00008a0000087ab9 */ /* 0x000fe20000000800 */
[----:B------:R-:W-:Y:S01]  /*63d70*/  ISETP.LT.AND P5, PT, R2, UR6, !P0 ;  /* 0x0000000602007c0c */ /* 0x000fe2000c7a1270 */
[----:B------:R-:W-:Y:S01]  /*63d80*/  ULDC UR6, c[0x0][0x228] ;  /* 0x00008a0000067ab9 */ /* 0x000fe20000000800 */
[----:B0-----:R-:W-:-:S05]  /*63d90*/  PRMT R7, R187, 0x7773, RZ ;  /* 0x00007773bb077816 */ /* 0x001fca00000000ff */
[----:B----4-:R0:W-:Y:S02]  /*63da0*/  @P2 STG.E.U8 desc[UR58][R184.64], R7 ;  /* 0x00000007b8002986 */ /* 0x0101e4000c10113a */
[----:B0-----:R-:W-:-:S05]  /*63db0*/  VIADD R7, R0, 0x17f ;  /* 0x0000017f00077836 */ /* 0x001fca0000000000 */
[----:B------:R-:W-:Y:S01]  /*63dc0*/  ISETP.GE.AND P2, PT, R7, UR4, PT ;  /* 0x0000000407007c0c */ /* 0x000fe2000bf46270 */
[----:B------:R-:W-:Y:S01]  /*63dd0*/  ULDC UR4, c[0x0][0x228] ;  /* 0x00008a0000047ab9 */ /* 0x000fe20000000800 */
[----:B------:R-:W-:Y:S01]  /*63de0*/  PRMT R7, R186, 0x7772, RZ ;  /* 0x00007772ba077816 */ /* 0x000fe200000000ff */
[----:B---3--:R0:W-:Y:S01]  /*63df0*/  @P6 STG.E.U8 desc[UR58][R180.64], R6 ;  /* 0x00000006b4006986 */ /* 0x0081e2000c10113a */
[----:B------:R-:W-:Y:S01]  /*63e00*/  ISETP.LT.AND P6, PT, R2, UR4, !P3 ;  /* 0x0000000402007c0c */ /* 0x000fe2000dfc1270 */
[----:B------:R-:W-:Y:S01]  /*63e10*/  ULDC UR4, c[0x0][0x22c] ;  /* 0x00008b0000047ab9 */ /* 0x000fe20000000800 */
[----:B0-----:R-:W-:Y:S01]  /*63e20*/  PRMT R6, R186, 0x7771, RZ ;  /* 0x00007771ba067816 */ /* 0x001fe200000000ff */
[----:B------:R-:W3:Y:S04]  /*63e30*/  LDL.LU.64 R180, [R1+0x590] ;  /* 0x0005900001b47983 */ /* 0x000ee80000300a00 */
[----:B------:R-:W4:Y:S04]  /*63e40*/  LDL.LU.64 R184, [R1+0x588] ;  /* 0x0005880001b87983 */ /* 0x000f280000300a00 */
[----:B------:R-:W4:Y:S04]  /*63e50*/  LDL.LU.64 R188, [R1+0x580] ;  /* 0x0005800001bc7983 */ /* 0x000f280000300a00 */
[----:B--2---:R0:W-:Y:S01]  /*63e60*/  @P1 STG.E.U8 desc[UR58][R182.64], R6 ;  /* 0x00000006b6001986 */ /* 0x0041e2000c10113a */
[----:B------:R-:W-:Y:S01]  /*63e70*/  ISETP.GE.AND P1, PT, R178, UR4, PT ;  /* 0x00000004b2007c0c */ /* 0x000fe2000bf26270 */
[----:B------:R-:W-:-:S02]  /*63e80*/  ULDC UR4, c[0x0][0x228] ;  /* 0x00008a0000047ab9 */ /* 0x000fc40000000800 */
[----:B------:R1:W-:Y:S04]  /*63e90*/  @P5 STG.E.U8 desc[UR58][R192.64], R7 ;  /* 0x00000007c0005986 */ /* 0x0003e8000c10113a */
[----:B0-----:R-:W2:Y:S04]  /*63ea0*/  LDL.LU.64 R182, [R1+0x578] ;  /* 0x0005780001b67983 */ /* 0x001ea80000300a00 */
[----:B------:R-:W2:Y:S04]  /*63eb0*/  LDL.LU R187, [R1+0x70] ;  /* 0x0000700001bb7983 */ /* 0x000ea80000300800 */
[----:B-1----:R-:W2:Y:S04]  /*63ec0*/  LDL.LU.64 R192, [R1+0x14a8] ;  /* 0x0014a80001c07983 */ /* 0x002ea80000300a00 */
[----:B------:R-:W3:Y:S01]  /*63ed0*/  LDL.LU.64 R178, [R1+0x598] ;  /* 0x0005980001b27983 */ /* 0x000ee20000300a00 */
[----:B------:R-:W-:Y:S01]  /*63ee0*/  ISETP.LT.AND P0, PT, R3, UR6, !P0 ;  /* 0x0000000603007c0c */ /* 0x000fe2000c701270 */
[----:B------:R-:W-:-:S02]  /*63ef0*/  ULDC UR6, c[0x0][0x228] ;  /* 0x00008a0000067ab9 */ /* 0x000fc40000000800 */
[----:B------:R-:W-:Y:S01]  /*63f00*/  ISETP.LT.AND P3, PT, R3, UR6, !P3 ;  /* 0x0000000603007c0c */ /* 0x000fe2000df61270 */
[----:B------:R-:W-:Y:S01]  /*63f10*/  ULDC UR6, c[0x0][0x228] ;  /* 0x00008a0000067ab9 */ /* 0x000fe20000000800 */
[----:B------:R-:W-:Y:S02]  /*63f20*/  PRMT R6, R186, 0x7773, RZ ;  /* 0x00007773ba067816 */ /* 0x000fe400000000ff */
[----:B------:R-:W-:Y:S01]  /*63f30*/  ISETP.LT.AND P5, PT, R2, UR4, !P2 ;  /* 0x0000000402007c0c */ /* 0x000fe2000d7a1270 */
[----:B------:R-:W-:Y:S01]  /*63f40*/  ULDC UR4, c[0x0][0x22c] ;  /* 0x00008b0000047ab9 */ /* 0x000fe20000000800 */
[----:B------:R-:W-:-:S04]  /*63f50*/  PRMT R7, R237, 0x7770, RZ ;  /* 0x00007770ed077816 */ /* 0x000fc800000000ff */
[----:B------:R0:W-:Y:S02]  /*63f60*/  @P0 STG.E.U8 desc[UR58][R190.64], R6 ;  /* 0x00000006be000986 */ /* 0x0001e4000c10113a */
[C---:B0-----:R-:W-:Y:S02]  /*63f70*/  PRMT R6, R237.reuse, 0x7771, RZ ;  /* 0x00007771ed067816 */ /* 0x041fe400000000ff */
[----:B------:R-:W2:Y:S04]  /*63f80*/  LDL.LU.64 R190, [R1+0x14a0] ;  /* 0x0014a00001be7983 */ /* 0x000ea80000300a00 */
[----:B---3--:R0:W-:Y:S04]  /*63f90*/  @P6 STG.E.U8 desc[UR58][R178.64], R7 ;  /* 0x00000007b2006986 */ /* 0x0081e8000c10113a */
[----:B------:R1:W-:Y:S01]  /*63fa0*/  @P3 STG.E.U8 desc[UR58][R180.64], R6 ;  /* 0x00000006b4003986 */ /* 0x0003e2000c10113a */
[----:B0-----:R-:W-:-:S03]  /*63fb0*/  PRMT R7, R237, 0x7772, RZ ;  /* 0x00007772ed077816 */ /* 0x001fc600000000ff */
[----:B-1----:R-:W3:Y:S04]  /*63fc0*/  LDL.LU.64 R180, [R1+0x570] ;  /* 0x0005700001b47983 */ /* 0x002ee80000300a00 */
[----:B----4-:R0:W-:Y:S04]  /*63fd0*/  @P5 STG.E.U8 desc[UR58][R184.64], R7 ;  /* 0x00000007b8005986 */ /* 0x0101e8000c10113a */
[----:B0-----:R-:W4:Y:S01]  /*63fe0*/  LDL.LU.64 R184, [R1+0x568] ;  /* 0x0005680001b87983 */ /* 0x001f220000300a00 */
[----:B------:R-:W-:Y:S01]  /*63ff0*/  VIADD R6, R0, 0x181 ;  /* 0x0000018100067836 */ /* 0x000fe20000000000 */
[----:B------:R-:W-:Y:S01]  /*64000*/  ISETP.LT.AND P2, PT, R3, UR6, !P2 ;  /* 0x0000000603007c0c */ /* 0x000fe2000d741270 */
[----:B------:R-:W-:-:S03]  /*64010*/  ULDC UR6, c[0x0][0x228] ;  /* 0x00008a0000067ab9 */ /* 0x000fc60000000800 */
[----:B------:R-:W-:Y:S01]  /*64020*/  ISETP.GE.AND P0, PT, R6, UR4, PT ;  /* 0x0000000406007c0c */ /* 0x000fe2000bf06270 */
[----:B------:R-:W-:Y:S01]  /*64030*/  VIADD R6, R0, 0x182 ;  /* 0x0000018200067836 */ /* 0x000fe20000000000 */
[----:B------:R-:W-:Y:S01]  /*64040*/  ISETP.LT.AND P6, PT, R2, UR8, !P1 ;  /* 0x0000000802007c0c */ /* 0x000fe2000cfc1270 */
[----:B------:R-:W-:Y:S01]  /*64050*/  ULDC UR4, c[0x0][0x22c] ;  /* 0x00008b0000047ab9 */ /* 0x000fe20000000800 */
[----:B------:R-:W-:Y:S01]  /*64060*/  PRMT R7, R237, 0x7773, RZ ;  /* 0x00007773ed077816 */ /* 0x000fe200000000ff */
[----:B------:R-:W-:Y:S01]  /*64070*/  VIADD R178, R0, 0x184 ;  /* 0x0000018400b27836 */ /* 0x000fe20000000000 */
[----:B------:R-:W-:Y:S01]  /*64080*/  ISETP.GE.AND P3, PT, R6, UR4, PT ;  /* 0x0000000406007c0c */ /* 0x000fe2000bf66270 */
[----:B------:R-:W-:Y:S01]  /*64090*/  ULDC UR4, c[0x0][0x228] ;  /* 0x00008a0000047ab9 */ /* 0x000fe20000000800 */
[----:B------:R-:W-:Y:S01]  /*640a0*/  ISETP.LT.AND P5, PT, R2, UR6, !P0 ;  /* 0x0000000602007c0c */ /* 0x000fe2000c7a1270 */
[----:B------:R0:W-:Y:S01]  /*640b0*/  @P2 STG.E.U8 desc[UR58][R188.64], R7 ;  /* 0x00000007bc002986 */ /* 0x0001e2000c10113a */
[----:B------:R-:W-:Y:S01]  /*640c0*/  ISETP.LT.AND P1, PT, R3, UR4, !P1 ;  /* 0x0000000403007c0c */ /* 0x000fe2000cf21270 */
[----:B------:R-:W-:Y:S01]  /*640d0*/  ULDC UR4, c[0x0][0x22c] ;  /* 0x00008b0000047ab9 */ /* 0x000fe20000000800 */
[----:B--2---:R-:W-:Y:S01]  /*640e0*/  PRMT R6, R187, 0x7770, RZ ;  /* 0x00007770bb067816 */ /* 0x004fe200000000ff */
[----:B------:R-:W2:Y:S01]  /*640f0*/  LDL.LU.64 R236, [R1+0x560] ;  /* 0x0005600001ec7983 */ /* 0x000ea20000300a00 */
[----:B------:R-:W-:Y:S01]  /*64100*/  ULDC UR6, c[0x0][0x228] ;  /* 0x00008a0000067ab9 */ /* 0x000fe20000000800 */
[----:B------:R-:W-:-:S02]  /*64110*/  ULDC UR8, c[0x0][0x228] ;  /* 0x00008a0000087ab9 */ /* 0x000fc40000000800 */
[----:B------:R1:W-:Y:S01]  /*64120*/  @P6 STG.E.U8 desc[UR58][R182.64], R6 ;  /* 0x00000006b6006986 */ /* 0x0003e2000c10113a */
[----:B0-----:R-:W-:-:S03]  /*64130*/  VIADD R7, R0, 0x183 ;  /* 0x0000018300077836 */ /* 0x001fc60000000000 */
[----:B------:R-:W2:Y:S02]  /*64140*/  LDL.LU.64 R188, [R1+0x558] ;  /* 0x0005580001bc7983 */ /* 0x000ea40000300a00 */
[----:B------:R-:W-:Y:S01]  /*64150*/  ISETP.GE.AND P2, PT, R7, UR4, PT ;  /* 0x0000000407007c0c */ /* 0x000fe2000bf46270 */
[----:B------:R-:W-:Y:S01]  /*64160*/  ULDC UR4, c[0x0][0x228] ;  /* 0x00008a0000047ab9 */ /* 0x000fe20000000800 */
[C---:B-1----:R-:W-:Y:S01]  /*64170*/  PRMT R6, R187.reuse, 0x7771, RZ ;  /* 0x00007771bb067816 */ /* 0x042fe200000000ff */
[----:B------:R-:W2:Y:S01]  /*64180*/  LDL.LU.64 R182, [R1+0x550] ;  /* 0x0005500001b67983 */ /* 0x000ea20000300a00 */
[----:B------:R-:W-:Y:S02]  /*64190*/  PRMT R7, R187, 0x7772, RZ ;  /* 0x00007772bb077816 */ /* 0x000fe400000000ff */
[----:B------:R-:W-:Y:S01]  /*641a0*/  ISETP.LT.AND P6, PT, R2, UR4, !P3 ;  /* 0x0000000402007c0c */ /* 0x000fe2000dfc1270 */
[----:B------:R-:W-:Y:S01]  /*641b0*/  ULDC UR4, c[0x0][0x22c] ;  /* 0x00008b0000047ab9 */ /* 0x000fe20000000800 */
[----:B---3--:R0:W-:Y:S01]  /*641c0*/  @P1 STG.E.U8 desc[UR58][R180.64], R6 ;  /* 0x00000006b4001986 */ /* 0x0081e2000c10113a */
[----:B------:R-:W-:Y:S01]  /*641d0*/  ISETP.GE.AND P1, PT, R178, UR4, PT ;  /* 0x00000004b2007c0c */ /* 0x000fe2000bf26270 */
[----:B------:R-:W-:-:S02]  /*641e0*/  ULDC UR4, c[0x0][0x228] ;  /* 0x00008a0000047ab9 */ /* 0x000fc40000000800 */
[----:B0-----:R-:W3:Y:S01]  /*641f0*/  LDL.LU.64 R180, [R1+0x548] ;  /* 0x0005480001b47983 */ /* 0x001ee20000300a00 */
[----:B------:R-:W-:-:S03]  /*64200*/  PRMT R6, R187, 0x7773, RZ ;  /* 0x00007773bb067816 */ /* 0x000fc600000000ff */
[----:B------:R-:W3:Y:S04]  /*64210*/  LDL.LU R179, [R1+0x78] ;  /* 0x0000780001b37983 */ /* 0x000ee80000300800 */
[----:B----4-:R0:W-:Y:S04]  /*64220*/  @P5 STG.E.U8 desc[UR58][R184.64], R7 ;  /* 0x00000007b8005986 */ /* 0x0101e8000c10113a */
[----:B------:R-:W4:Y:S04]  /*64230*/  LDL.LU.64 R186, [R1+0x540] ;  /* 0x0005400001ba7983 */ /* 0x000f280000300a00 */
[----:B0-----:R-:W4:Y:S04]  /*64240*/  LDL.LU.64 R184, [R1+0x538] ;  /* 0x0005380001b87983 */ /* 0x001f280000300a00 */
[----:B------:R-:W3:Y:S01]  /*64250*/  LDL.LU R178, [R1+0x74] ;  /* 0x0000740001b27983 */ /* 0x000ee20000300800 */
[----:B------:R-:W-:Y:S01]  /*64260*/  ISETP.LT.AND P0, PT, R3, UR6, !P0 ;  /* 0x0000000603007c0c */ /* 0x000fe2000c701270 */
[----:B------:R-:W-:-:S02]  /*64270*/  ULDC UR6, c[0x0][0x228] ;  /* 0x00008a0000067ab9 */ /* 0x000fc40000000800 */
[----:B------:R-:W-:Y:S01]  /*64280*/  ISETP.LT.AND P3, PT, R3, UR6, !P3 ;  /* 0x0000000603007c0c */ /* 0x000fe2000df61270 */
[----:B------:R-:W-:-:S09]  /*64290*/  ULDC UR6, c[0x0][0x228] ;  /* 0x00008a0000067ab9 */ /* 0x000fd20000000800 */
[----:B--2---:R0:W-:Y:S01]  /*642a0*/  @P0 STG.E.U8 desc[UR58][R236.64], R6 ;  /* 0x00000006ec000986 */ /* 0x0041e2000c10113a */
[----:B------:R-:W-:Y:S01]  /*642b0*/  ISETP.LT.AND P5, PT, R2, UR4, !P2 ;  /* 0x0000000402007c0c */ /* 0x000fe2000d7a1270 */
[----:B------:R-:W-:Y:S01]  /*642c0*/  ULDC UR4, c[0x0][0x22c] ;  /* 0x00008b0000047ab9 */ /* 0x000fe20000000800 */
[----:B------:R-:W-:Y:S01]  /*642d0*/  ISETP.LT.AND P2, PT, R3, UR6, !P2 ;  /* 0x0000000603007c0c */ /* 0x000fe2000d741270 */
[----:B------:R-:W-:Y:S01]  /*642e0*/  ULDC UR6, c[0x0][0x228] ;  /* 0x00008a0000067ab9 */ /* 0x000fe20000000800 */
[C---:B---3--:R-:W-:Y:S02]  /*642f0*/  PRMT R7, R178.reuse, 0x7770, RZ ;  /* 0x00007770b2077816 */ /* 0x048fe400000000ff */
[----:B0-----:R-:W-:-:S03]  /*64300*/  PRMT R6, R178, 0x7771, RZ ;  /* 0x00007771b2067816 */ /* 0x001fc600000000ff */
[----:B------:R-:W-:Y:S04]  /*64310*/  @P6 STG.E.U8 desc[UR58][R188.64], R7 ;  /* 0x00000007bc006986 */ /* 0x000fe8000c10113a */
[----:B------:R0:W-:Y:S04]  /*64320*/  @P3 STG.E.U8 desc[UR58][R182.64], R6 ;  /* 0x00000006b6003986 */ /* 0x0001e8000c10113a */
[----:B0-----:R-:W2:Y:S01]  /*64330*/  LDL.LU.64 R182, [R1+0x530] ;  /* 0x0005300001b67983 */ /* 0x001ea20000300a00 */
[----:B------:R-:W-:Y:S01]  /*64340*/  VIADD R6, R0, 0x185 ;  /* 0x0000018500067836 */ /* 0x000fe20000000000 */
[----:B------:R-:W-:Y:S01]  /*64350*/  ISETP.LT.AND P6, PT, R2, UR8, !P1 ;  /* 0x0000000802007c0c */ /* 0x000fe2000cfc1270 */
[----:B------:R-:W-:Y:S01]  /*64360*/  ULDC UR8, c[0x0][0x228] ;  /* 0x00008a0000087ab9 */ /* 0x000fe20000000800 */
[----:B------:R-:W3:Y:S01]  /*64370*/  LDL.LU.64 R236, [R1+0x528] ;  /* 0x0005280001ec7983 */ /* 0x000ee20000300a00 */
[----:B------:R-:W-:-:S02]  /*64380*/  PRMT R7, R178, 0x7772, RZ ;  /* 0x00007772b2077816 */ /* 0x000fc400000000ff */
[----:B------:R-:W-:Y:S01]  /*64390*/  ISETP.GE.AND P0, PT, R6, UR4, PT ;  /* 0x0000000406007c0c */ /* 0x000fe2000bf06270 */
[----:B------:R-:W3:Y:S01]  /*643a0*/  LDL.LU.64 R188, [R1+0x520] ;  /* 0x0005200001bc7983 */ /* 0x000ee20000300a00 */
[----:B------:R-:W-:Y:S01]  /*643b0*/  VIADD R6, R0, 0x186 ;  /* 0x0000018600067836 */ /* 0x000fe20000000000 */
[----:B------:R-:W-:Y:S02]  /*643c0*/  ULDC UR4, c[0x0][0x22c] ;  /* 0x00008b0000047ab9 */ /* 0x000fe40000000800 */
[----:B------:R0:W-:Y:S02]  /*643d0*/  @P5 STG.E.U8 desc[UR58][R180.64], R7 ;  /* 0x00000007b4005986 */ /* 0x0001e4000c10113a */
[----:B------:R-:W-:Y:S01]  /*643e0*/  ISETP.GE.AND P3, PT, R6, UR4, PT ;  /* 0x0000000406007c0c */ /* 0x000fe2000bf66270 */
[----:B------:R-:W-:Y:S01]  /*643f0*/  ULDC UR4, c[0x0][0x228] ;  /* 0x00008a0000047ab9 */ /* 0x000fe20000000800 */
[----:B------:R-:W-:Y:S01]  /*64400*/  PRMT R6, R179, 0x7770, RZ ;  /* 0x00007770b3067816 */ /* 0x000fe200000000ff */
[----:B0-----:R-:W3:Y:S01]  /*64410*/  LDL.LU.64 R180, [R1+0x1498] ;  /* 0x0014980001b47983 */ /* 0x001ee20000300a00 */
[----:B------:R-:W-:-:S03]  /*64420*/  PRMT R7, R178, 0x7773, RZ ;  /* 0x00007773b2077816 */ /* 0x000fc600000000ff */
[----:B------:R-:W3:Y:S04]  /*64430*/  LDL.LU R250, [R1+0x7c] ;  /* 0x00007c0001fa7983 */ /* 0x000ee80000300800 */
[----:B----4-:R0:W-:Y:S04]  /*64440*/  @P2 STG.E.U8 desc[UR58][R186.64], R7 ;  /* 0x00000007ba002986 */ /* 0x0101e8000c10113a */
[----:B------:R1:W-:Y:S04]  /*64450*/  @P6 STG.E.U8 desc[UR58][R184.64], R6 ;  /* 0x00000006b8006986 */ /* 0x0003e8000c10113a */
[----:B0-----:R-:W4:Y:S04]  /*64460*/  LDL.LU.64 R186, [R1+0x518] ;  /* 0x0005180001ba7983 */ /* 0x001f280000300a00 */
[----:B-1----:R-:W4:Y:S01]  /*64470*/  LDL.LU.64 R184, [R1+0x510] ;  /* 0x0005100001b87983 */ /* 0x002f220000300a00 */
[----:B------:R-:W-:Y:S01]  /*64480*/  ISETP.LT.AND P1, PT, R3, UR4, !P1 ;  /* 0x0000000403007c0c */ /* 0x000fe2000cf21270 */
[----:B------:R-:W-:Y:S01]  /*64490*/  ULDC UR4, c[0x0][0x228] ;  /* 0x00008a0000047ab9 */ /* 0x000fe20000000800 */
[----:B------:R-:W-:-:S02]  /*644a0*/  PRMT R6, R179, 0x7771, RZ ;  /* 0x00007771b3067816 */ /* 0x000fc400000000ff */
[----:B------:R-:W-:Y:S01]  /*644b0*/  ISETP.LT.AND P5, PT, R2, UR4, !P0 ;  /* 0x0000000402007c0c */ /* 0x000fe2000c7a1270 */
[C---:B------:R-:W-:Y:S01]  /*644c0*/  VIADD R7, R0.reuse, 0x187 ;  /* 0x0000018700077836 */ /* 0x040fe20000000000 */
[----:B------:R-:W-:Y:S01]  /*644d0*/  ISETP.LT.AND P2, PT, R3, UR6, !P0 ;  /* 0x0000000603007c0c */ /* 0x000fe2000c741270 */
[----:B------:R-:W-:Y:S01]  /*644e0*/  ULDC UR4, c[0x0][0x22c] ;  /* 0x00008b0000047ab9 */ /* 0x000fe20000000800 */
[----:B------:R-:W-:Y:S01]  /*644f0*/  VIADD R178, R0, 0x188 ;  /* 0x0000018800b27836 */ /* 0x000fe20000000000 */
[----:B------:R-:W-:-:S04]  /*64500*/  ULDC UR6, c[0x0][0x228] ;  /* 0x00008a0000067ab9 */ /* 0x000fc80000000800 */
[----:B--2---:R0:W-:Y:S04]  /*64510*/  @P1 STG.E.U8 desc[UR58][R182.64], R6 ;  /* 0x00000006b6001986 */ /* 0x0041e8000c10113a */
[----:B0-----:R-:W2:Y:S01]  /*64520*/  LDL.LU.64 R182, [R1+0x500] ;  /* 0x0005000001b67983 */ /* 0x001ea20000300a00 */
[----:B------:R-:W-:Y:S01]  /*64530*/  ISETP.GE.AND P0, PT, R7, UR4, PT ;  /* 0x0000000407007c0c */ /* 0x000fe2000bf06270 */
[----:B------:R-:W-:Y:S01]  /*64540*/  ULDC UR4, c[0x0][0x22c] ;  /* 0x00008b0000047ab9 */ /* 0x000fe20000000800 */
[C---:B------:R-:W-:Y:S02]  /*64550*/  PRMT R7, R179.reuse, 0x7772, RZ ;  /* 0x00007772b3077816 */ /* 0x040fe400000000ff */
[----:B------:R-:W-:Y:S02]  /*64560*/  PRMT R6, R179, 0x7773, RZ ;  /* 0x00007773b3067816 */ /* 0x000fe400000000ff */
[----:B------:R-:W-:Y:S01]  /*64570*/  ISETP.GE.AND P1, PT, R178, UR4, PT ;  /* 0x00000004b2007c0c */ /* 0x000fe2000bf26270 */
[----:B------:R-:W-:Y:S01]  /*64580*/  ULDC UR4, c[0x0][0x228] ;  /* 0x00008a0000047ab9 */ /* 0x000fe20000000800 */
[C---:B------:R-:W-:Y:S01]  /*64590*/  ISETP.LT.AND P6, PT, R2.reuse, UR6, !P3 ;  /* 0x0000000602007c0c */ /* 0x040fe2000dfc1270 */
[----:B---3--:R0:W-:Y:S01]  /*645a0*/  @P5 STG.E.U8 desc[UR58][R236.64], R7 ;  /* 0x00000007ec005986 */ /* 0x0081e2000c10113a */
[----:B------:R-:W-:Y:S01]  /*645b0*/  ULDC UR6, c[0x0][0x228] ;  /* 0x00008a0000067ab9 */ /* 0x000fe20000000800 */
[C---:B------:R-:W-:Y:S01]  /*645c0*/  ISETP.LT.AND P3, PT, R3.reuse, UR4, !P3 ;  /* 0x0000000403007c0c */ /* 0x040fe2000df61270 */
[----:B------:R-:W-:Y:S01]  /*645d0*/  ULDC UR4, c[0x0][0x228] ;  /* 0x00008a0000047ab9 */ /* 0x000fe20000000800 */
[----:B------:R1:W-:Y:S01]  /*645e0*/  @P2 STG.E.U8 desc[UR58][R188.64], R6 ;  /* 0x00000006bc002986 */ /* 0x0003e2000c10113a */
[----:B------:R-:W-:Y:S01]  /*645f0*/  ISETP.LT.AND P2, PT, R2, UR6, !P0 ;  /* 0x0000000602007c0c */ /* 0x000fe2000c741270 */
[----:B------:R-:W-:Y:S01]  /*64600*/  ULDC UR6, c[0x0][0x228] ;  /* 0x00008a0000067ab9 */ /* 0x000fe20000000800 */
[----:B------:R-:W-:Y:S01]  /*64610*/  ISETP.LT.AND P5, PT, R3, UR4, !P0 ;  /* 0x0000000403007c0c */ /* 0x000fe2000c7a1270 */
[----:B------:R-:W-:Y:S01]  /*64620*/  ULDC UR4, c[0x0][0x22c] ;  /* 0x00008b0000047ab9 */ /* 0x000fe20000000800 */
[----:B0-----:R-:W-:Y:S01]  /*64630*/  VIADD R7, R0, 0x189 ;  /* 0x0000018900077836 */ /* 0x001fe20000000000 */
[C---:B------:R-:W-:Y:S01]  /*64640*/  PRMT R178, R250.reuse, 0x7771, RZ ;  /* 0x00007771fab27816 */ /* 0x040fe200000000ff */
[----:B------:R-:W3:Y:S01]  /*64650*/  LDL.LU.64 R236, [R1+0x4f8] ;  /* 0x0004f80001ec7983 */ /* 0x000ee20000300a00 */
[----:B-1----:R-:W-:-:S02]  /*64660*/  PRMT R6, R250, 0x7770, RZ ;  /* 0x00007770fa067816 */ /* 0x002fc400000000ff */
[----:B------:R-:W-:Y:S01]  /*64670*/  ISETP.GE.AND P0, PT, R7, UR4, PT ;  /* 0x0000000407007c0c */ /* 0x000fe2000bf06270 */
[----:B------:R-:W-:Y:S01]  /*64680*/  ULDC UR4, c[0x0][0x228] ;  /* 0x00008a0000047ab9 */ /* 0x000fe20000000800 */
[C---:B------:R-:W-:Y:S01]  /*64690*/  PRMT R7, R250.reuse, 0x7772, RZ ;  /* 0x00007772fa077816 */ /* 0x040fe200000000ff */
[----:B----4-:R0:W-:Y:S04]  /*646a0*/  @P6 STG.E.U8 desc[UR58][R186.64], R6 ;  /* 0x00000006ba006986 */ /* 0x0101e8000c10113a */
[----:B------:R-:W-:Y:S04]  /*646b0*/  @P3 STG.E.U8 desc[UR58][R184.64], R178 ;  /* 0x000000b2b8003986 */ /* 0x000fe8000c10113a */
[----:B------:R1:W-:Y:S04]  /*646c0*/  @P2 STG.E.U8 desc[UR58][R180.64], R7 ;  /* 0x00000007b4002986 */ /* 0x0003e8000c10113a */
[----:B0-----:R-:W4:Y:S04]  /*646d0*/  LDL.LU.64 R186, [R1+0x4f0] ;  /* 0x0004f00001ba7983 */ /* 0x001f280000300a00 */
[----:B------:R-:W4:Y:S04]  /*646e0*/  LDL.LU.64 R188, [R1+0x4e8] ;  /* 0x0004e80001bc7983 */ /* 0x000f280000300a00 */
[----:B-1----:R-:W3:Y:S01]  /*646f0*/  LDL.LU.64 R180, [R1+0x1490] ;  /* 0x0014900001b47983 */ /* 0x002ee20000300a00 */
[----:B------:R-:W-:-:S03]  /*64700*/  PRMT R6, R250, 0x7773, RZ ;  /* 0x00007773fa067816 */ /* 0x000fc600000000ff */
[----:B------:R-:W4:Y:S04]  /*64710*/  LDL.LU.64 R184, [R1+0x4e0] ;  /* 0x0004e00001b87983 */ /* 0x000f280000300a00 */
[----:B--2---:R0:W-:Y:S04]  /*64720*/  @P5 STG.E.U8 desc[UR58][R182.64], R6 ;  /* 0x00000006b6005986 */ /* 0x0041e8000c10113a */
[----:B0-----:R-:W2:Y:S01]  /*64730*/  LDL.LU.64 R182, [R1+0x4d8] ;  /* 0x0004d80001b67983 */ /* 0x001ea20000300a00 */
[----:B------:R-:W-:Y:S01]  /*64740*/  ISETP.LT.AND P3, PT, R2, UR4, !P1 ;  /* 0x0000000402007c0c */ /* 0x000fe2000cf61270 */
[----:B------:R-:W-:Y:S01]  /*64750*/  VIADD R6, R0, 0x18a ;  /* 0x0000018a00067836 */ /* 0x000fe20000000000 */
[----:B------:R-:W-:Y:S01]  /*64760*/  ULDC UR4, c[0x0][0x22c] ;  /* 0x00008b0000047ab9 */ /* 0x000fe20000000800 */
[----:B------:R-:W-:Y:S01]  /*64770*/  ISETP.LT.AND P2, PT, R3, UR6, !P1 ;  /* 0x0000000603007c0c */ /* 0x000fe2000cf41270 */
[----:B------:R-:W-:Y:S01]  /*64780*/  ULDC UR6, c[0x0][0x228] ;  /* 0x00008a0000067ab9 */ /* 0x000fe20000000800 */
[----:B------:R-:W-:Y:S01]  /*64790*/  ISETP.LT.AND P5, PT, R2, UR8, !P0 ;  /* 0x0000000802007c0c */ /* 0x000fe2000c7a1270 */
[----:B------:R-:W-:Y:S01]  /*647a0*/  VIADD R178, R0, 0x18d ;  /* 0x0000018d00b27836 */ /* 0x000fe20000000000 */
[----:B------:R-:W-:Y:S01]  /*647b0*/  ISETP.GE.AND P1, PT, R6, UR4, PT ;  /* 0x0000000406007c0c */ /* 0x000fe2000bf26270 */
[----:B------:R-:W-:Y:S01]  /*647c0*/  VIADD R6, R0, 0x18b ;  /* 0x0000018b00067836 */ /* 0x000fe20000000000 */
[----:B------:R-:W-:Y:S01]  /*647d0*/  ULDC UR4, c[0x0][0x22c] ;  /* 0x00008b0000047ab9 */ /* 0x000fe20000000800 */
[----:B------:R-:W-:Y:S01]  /*647e0*/  ULDC UR8, c[0x0][0x228] ;  /* 0x00008a0000087ab9 */ /* 0x000fe20000000800 */
[----:B---3--:R-:W-:-:S05]  /*647f0*/  PRMT R7, R180, 0x7770, RZ ;  /* 0x00007770b4077816 */ /* 0x008fca00000000ff */
[----:B------:R0:W-:Y:S01]  /*64800*/  @P3 STG.E.U8 desc[UR58][R236.64], R7 ;  /* 0x00000007ec003986 */ /* 0x0001e2000c10113a */
[----:B------:R-:W-:Y:S01]  /*64810*/  ISETP.GE.AND P3, PT, R6, UR4, PT ;  /* 0x0000000406007c0c */ /* 0x000fe2000bf66270 */
[----:B------:R-:W-:Y:S01]  /*64820*/  ULDC UR4, c[0x0][0x228] ;  /* 0x00008a0000047ab9 */ /* 0x000fe20000000800 */
[C---:B------:R-:W-:Y:S02]  /*64830*/  PRMT R6, R180.reuse, 0x7772, RZ ;  /* 0x00007772b4067816 */ /* 0x040fe400000000ff */
[----:B------:R-:W-:Y:S01]  /*64840*/  ISETP.LT.AND P0, PT, R3, UR4, !P0 ;  /* 0x0000000403007c0c */ /* 0x000fe2000c701270 */
[----:B------:R-:W-:Y:S01]  /*64850*/  ULDC UR4, c[0x0][0x22c] ;  /* 0x00008b0000047ab9 */ /* 0x000fe20000000800 */
[----:B0-----:R-:W-:-:S05]  /*64860*/  PRMT R7, R180, 0x7771, RZ ;  /* 0x00007771b4077816 */ /* 0x001fca00000000ff */
[----:B----4-:R0:W-:Y:S04]  /*64870*/  @P2 STG.E.U8 desc[UR58][R186.64], R7 ;  /* 0x00000007ba002986 */ /* 0x0101e8000c10113a */
[----:B------:R1:W-:Y:S01]  /*64880*/  @P5 STG.E.U8 desc[UR58][R188.64], R6 ;  /* 0x00000006bc005986 */ /* 0x0003e2000c10113a */
[----:B------:R-:W-:Y:S01]  /*64890*/  ISETP.LT.AND P5, PT, R2, UR6, !P1 ;  /* 0x0000000602007c0c */ /* 0x000fe2000cfa1270 */
[----:B------:R-:W-:Y:S01]  /*648a0*/  IMAD.MOV.U32 R237, RZ, RZ, R251 ;  /* 0x000000ffffed7224 */ /* 0x000fe200078e00fb */
[----:B------:R-:W-:Y:S01]  /*648b0*/  PRMT R180, R180, 0x7773, RZ ;  /* 0x00007773b4b47816 */ /* 0x000fe200000000ff */
[----:B------:R-:W-:Y:S01]  /*648c0*/  ULDC UR6, c[0x0][0x228] ;  /* 0x00008a0000067ab9 */ /* 0x000fe20000000800 */
[----:B0-----:R-:W-:Y:S01]  /*648d0*/  PRMT R7, R181, 0x7770, RZ ;  /* 0x00007770b5077816 */ /* 0x001fe200000000ff */
[----:B------:R-:W3:Y:S01]  /*648e0*/  LDL.LU.64 R186, [R1+0x4c0] ;  /* 0x0004c00001ba7983 */ /* 0x000ee20000300a00 */
[----:B-1----:R-:W-:-:S03]  /*648f0*/  VIADD R6, R0, 0x18c ;  /* 0x0000018c00067836 */ /* 0x002fc60000000000 */
[----:B------:R-:W4:Y:S02]  /*64900*/  LDL.LU.64 R250, [R1+0x4b8] ;  /* 0x0004b80001fa7983 */ /* 0x000f240000300a00 */
[----:B------:R-:W-:Y:S01]  /*64910*/  ISETP.GE.AND P2, PT, R6, UR4, PT ;  /* 0x0000000406007c0c */ /* 0x000fe2000bf46270 */
[----:B------:R-:W-:Y:S01]  /*64920*/  ULDC UR4, c[0x0][0x228] ;  /* 0x00008a0000047ab9 */ /* 0x000fe20000000800 */
[----:B------:R0:W-:Y:S01]  /*64930*/  @P0 STG.E.U8 desc[UR58][R184.64], R180 ;  /* 0x000000b4b8000986 */ /* 0x0001e2000c10113a */
[----:B------:R-:W-:Y:S01]  /*64940*/  ISETP.LT.AND P6, PT, R2, UR4, !P3 ;  /* 0x0000000402007c0c */ /* 0x000fe2000dfc1270 */
[----:B------:R-:W-:Y:S02]  /*64950*/  ULDC UR4, c[0x0][0x22c] ;  /* 0x00008b0000047ab9 */ /* 0x000fe40000000800 */
[----:B------:R-:W4:Y:S01]  /*64960*/  LDL.LU.64 R188, [R1+0x4b0] ;  /* 0x0004b00001bc7983 */ /* 0x000f220000300a00 */
[----:B------:R-:W-:Y:S01]  /*64970*/  ISETP.GE.AND P0, PT, R178, UR4, PT ;  /* 0x00000004b2007c0c */ /* 0x000fe2000bf06270 */
[----:B------:R-:W-:-:S02]  /*64980*/  ULDC UR4, c[0x0][0x228] ;  /* 0x00008a0000047ab9 */ /* 0x000fc40000000800 */
[----:B0-----:R-:W4:Y:S04]  /*64990*/  LDL.LU.64 R184, [R1+0x4a8] ;  /* 0x0004a80001b87983 */ /* 0x001f280000300a00 */
[----:B--2---:R0:W-:Y:S04]  /*649a0*/  @P5 STG.E.U8 desc[UR58][R182.64], R7 ;  /* 0x00000007b6005986 */ /* 0x0041e8000c10113a */
[----:B0-----:R-:W2:Y:S04]  /*649b0*/  LDL.LU.64 R182, [R1+0x1488] ;  /* 0x0014880001b67983 */ /* 0x001ea80000300a00 */
[----:B------:R-:W3:Y:S01]  /*649c0*/  LDL.LU.64 R178, [R1+0x4d0] ;  /* 0x0004d00001b27983 */ /* 0x000ee20000300a00 */
[----:B------:R-:W-:Y:S01]  /*649d0*/  ISETP.LT.AND P1, PT, R3, UR8, !P1 ;  /* 0x0000000803007c0c */ /* 0x000fe2000cf21270 */
[----:B------:R-:W-:Y:S01]  /*649e0*/  ULDC UR8, c[0x0][0x228] ;  /* 0x00008a0000087ab9 */ /* 0x000fe20000000800 */
[----:B------:R-:W-:-:S02]  /*649f0*/  PRMT R6, R181, 0x7771, RZ ;  /* 0x00007771b5067816 */ /* 0x000fc400000000ff */
[----:B------:R-:W-:Y:S01]  /*64a00*/  ISETP.LT.AND P3, PT, R3, UR6, !P3 ;  /* 0x0000000603007c0c */ /* 0x000fe2000df61270 */
[----:B------:R-:W-:-:S08]  /*64a10*/  ULDC UR6, c[0x0][0x228] ;  /* 0x00008a0000067ab9 */ /* 0x000fd00000000800 */
[----:B---3--:R0:W-:Y:S02]  /*64a20*/  @P1 STG.E.U8 desc[UR58][R178.64], R6 ;  /* 0x00000006b2001986 */ /* 0x0081e4000c10113a */
[----:B0-----:R-:W-:-:S05]  /*64a30*/  PRMT R6, R181, 0x7772, RZ ;  /* 0x00007772b5067816 */ /* 0x001fca00000000ff */
[----:B--2---:R0:W-:Y:S04]  /*64a40*/  @P6 STG.E.U8 desc[UR58][R182.64], R6 ;  /* 0x00000006b6006986 */ /* 0x0041e8000c10113a */
[----:B0-----:R-:W2:Y:S01]  /*64a50*/  LDL.LU.64 R182, [R1+0x1480] ;  /* 0x0014800001b67983 */ /* 0x001ea20000300a00 */
[----:B------:R-:W-:Y:S02]  /*64a60*/  PRMT R181, R181, 0x7773, RZ ;  /* 0x00007773b5b57816 */ /* 0x000fe400000000ff */
[----:B------:R-:W-:Y:S01]  /*64a70*/  ISETP.LT.AND P5, PT, R2, UR4, !P2 ;  /* 0x0000000402007c0c */ /* 0x000fe2000d7a1270 */
[----:B------:R-:W3:Y:S01]  /*64a80*/  LDL.LU.64 R178, [R1+0x4a0] ;  /* 0x0004a00001b27983 */ /* 0x000ee20000300a00 */
[----:B------:R-:W-:Y:S01]  /*64a90*/  VIADD R6, R0, 0x1f4 ;  /* 0x000001f400067836 */ /* 0x000fe20000000000 */
[----:B------:R-:W-:-:S02]  /*64aa0*/  ULDC UR4, c[0x0][0x228] ;  /* 0x00008a0000047ab9 */ /* 0x000fc40000000800 */
[----:B------:R0:W-:Y:S01]  /*64ab0*/  @P3 STG.E.U8 desc[UR58][R186.64], R181 ;  /* 0x000000b5ba003986 */ /* 0x0001e2000c10113a */
[----:B------:R-:W-:Y:S01]  /*64ac0*/  ISETP.LT.AND P2, PT, R3, UR4, !P2 ;  /* 0x0000000403007c0c */ /* 0x000fe2000d741270 */
[----:B------:R-:W-:Y:S01]  /*64ad0*/  ULDC UR4, c[0x0][0x22c] ;  /* 0x00008b0000047ab9 */ /* 0x000fe20000000800 */
[----:B------:R-:W-:Y:S01]  /*64ae0*/  ISETP.LT.AND P3, PT, R2, UR6, !P0 ;  /* 0x0000000602007c0c */ /* 0x000fe2000c761270 */
[----:B------:R-:W-:Y:S01]  /*64af0*/  ULDC UR6, c[0x0][0x228] ;  /* 0x00008a0000067ab9 */ /* 0x000fe20000000800 */
[----:B------:R-:W-:Y:S01]  /*64b00*/  ISETP.GE.AND P1, PT, R6, UR11, PT ;  /* 0x0000000b06007c0c */ /* 0x000fe2000bf26270 */
[----:B------:R-:W-:Y:S01]  /*64b10*/  VIADD R6, R0, 0x18e ;  /* 0x0000018e00067836 */ /* 0x000fe20000000000 */
[----:B0-----:R-:W3:Y:S04]  /*64b20*/  LDL.LU.64 R180, [R1+0x498] ;  /* 0x0004980001b47983 */ /* 0x001ee80000300a00 */
[----:B------:R-:W3:Y:S01]  /*64b30*/  LDL.LU.64 R186, [R1+0x490] ;  /* 0x0004900001ba7983 */ /* 0x000ee20000300a00 */
[----:B--2---:R-:W-:-:S05]  /*64b40*/  PRMT R7, R182, 0x7770, RZ ;  /* 0x00007770b6077816 */ /* 0x004fca00000000ff */
[----:B----4-:R0:W-:Y:S01]  /*64b50*/  @P5 STG.E.U8 desc[UR58][R250.64], R7 ;  /* 0x00000007fa005986 */ /* 0x0101e2000c10113a */
[----:B------:R-:W-:Y:S01]  /*64b60*/  ISETP.GE.AND P5, PT, R6, UR4, PT ;  /* 0x0000000406007c0c */ /* 0x000fe2000bfa6270 */
[----:B------:R-:W-:Y:S01]  /*64b70*/  ULDC UR4, c[0x0][0x228] ;  /* 0x00008a0000047ab9 */ /* 0x000fe20000000800 */
[C---:B------:R-:W-:Y:S02]  /*64b80*/  PRMT R6, R182.reuse, 0x7772, RZ ;  /* 0x00007772b6067816 */ /* 0x040fe400000000ff */
[----:B0-----:R-:W-:-:S05]  /*64b90*/  PRMT R7, R182, 0x7771, RZ ;  /* 0x00007771b6077816 */ /* 0x001fca00000000ff */
[----:B------:R0:W-:Y:S04]  /*64ba0*/  @P2 STG.E.U8 desc[UR58][R188.64], R7 ;  /* 0x00000007bc002986 */ /* 0x0001e8000c10113a */
[----:B------:R1:W-:Y:S04]  /*64bb0*/  @P3 STG.E.U8 desc[UR58][R184.64], R6 ;  /* 0x00000006b8003986 */ /* 0x0003e8000c10113a */
[----:B0-----:R-:W2:Y:S04]  /*64bc0*/  LDL.LU.64 R188, [R1+0x488] ;  /* 0x0004880001bc7983 */ /* 0x001ea80000300a00 */
[----:B-1----:R-:W4:Y:S01]  /*64bd0*/  LDL.LU.64 R184, [R1+0x480] ;  /* 0x0004800001b87983 */ /* 0x002f220000300a00 */
[C---:B------:R-:W-:Y:S01]  /*64be0*/  ISETP.LT.AND P0, PT, R3.reuse, UR4, !P0 ;  /* 0x0000000403007c0c */ /* 0x040fe2000c701270 */
[----:B------:R-:W-:Y:S01]  /*64bf0*/  ULDC UR4, c[0x0][0x228] ;  /* 0x00008a0000047ab9 */ /* 0x000fe20000000800 */
[----:B------:R-:W-:Y:S01]  /*64c00*/  VIADD R6, R0, 0x18f ;  /* 0x0000018f00067836 */ /* 0x000fe20000000000 */
[----:B------:R-:W-:Y:S01]  /*64c10*/  ISETP.LT.AND P3, PT, R2, UR4, !P5 ;  /* 0x0000000402007c0c */ /* 0x000fe2000ef61270 */
[----:B------:R-:W-:Y:S01]  /*64c20*/  ULDC UR4, c[0x0][0x22c] ;  /* 0x00008b0000047ab9 */ /* 0x000fe20000000800 */
[----:B------:R-:W-:Y:S01]  /*64c30*/  PRMT R182, R182, 0x7773, RZ ;  /* 0x00007773b6b67816 */ /* 0x000fe200000000ff */
[----:B------:R-:W4:Y:S01]  /*64c40*/  LDL.LU R251, [R1] ;  /* 0x0000000001fb7983 */ /* 0x000f220000300800 */
[----:B------:R-:W-:Y:S01]  /*64c50*/  ISETP.GE.AND P2, PT, R6, UR4, PT ;  /* 0x0000000406007c0c */ /* 0x000fe2000bf46270 */
[----:B------:R-:W-:Y:S01]  /*64c60*/  VIADD R6, R0, 0x190 ;  /* 0x0000019000067836 */ /* 0x000fe20000000000 */
[----:B------:R-:W-:Y:S01]  /*64c70*/  ISETP.LT.AND P5, PT, R3, UR6, !P5 ;  /* 0x0000000603007c0c */ /* 0x000fe2000efa1270 */
[----:B------:R-:W-:Y:S01]  /*64c80*/  ULDC UR4, c[0x0][0x22c] ;  /* 0x00008b0000047ab9 */ /* 0x000fe20000000800 */
[C---:B------:R-:W-:Y:S01]  /*64c90*/  PRMT R7, R183.reuse, 0x7770, RZ ;  /* 0x00007770b7077816 */ /* 0x040fe200000000ff */
[----:B------:R-:W-:Y:S01]  /*64ca0*/  ULDC UR6, c[0x0][0x228] ;  /* 0x00008a0000067ab9 */ /* 0x000fe20000000800 */
[----:B---3--:R0:W-:Y:S01]  /*64cb0*/  @P0 STG.E.U8 desc[UR58][R178.64], R182 ;  /* 0x000000b6b2000986 */ /* 0x0081e2000c10113a */
[----:B------:R-:W-:Y:S01]  /*64cc0*/  ISETP.GE.AND P0, PT, R6, UR4, PT ;  /* 0x0000000406007c0c */ /* 0x000fe2000bf06270 */
[----:B------:R-:W-:Y:S01]  /*64cd0*/  ULDC UR4, c[0x0][0x228] ;  /* 0x00008a0000047ab9 */ /* 0x000fe20000000800 */
[----:B------:R-:W-:Y:S01]  /*64ce0*/  PRMT R6, R183, 0x7771, RZ ;  /* 0x00007771b7067816 */ /* 0x000fe200000000ff */
[----:B------:R1:W-:Y:S01]  /*64cf0*/  @P3 STG.E.U8 desc[UR58][R180.64], R7 ;  /* 0x00000007b4003986 */ /* 0x0003e2000c10113a */
[----:B------:R-:W-:Y:S01]  /*64d00*/  ISETP.LT.AND P3, PT, R2, UR4, !P2 ;  /* 0x0000000402007c0c */ /* 0x000fe2000d761270 */
[----:B------:R-:W-:Y:S01]  /*64d10*/  ULDC UR4, c[0x0][0x22c] ;  /* 0x00008b0000047ab9 */ /* 0x000fe20000000800 */
[----:B------:R-:W-:Y:S01]  /*64d20*/  ISETP.LT.AND P2, PT, R3, UR6, !P2 ;  /* 0x0000000603007c0c */ /* 0x000fe2000d741270 */
[----:B------:R-:W-:Y:S01]  /*64d30*/  ULDC UR6, c[0x0][0x228] ;  /* 0x00008a0000067ab9 */ /* 0x000fe20000000800 */
[----:B0-----:R-:W3:Y:S04]  /*64d40*/  LDL.LU.64 R178, [R1+0x478] ;  /* 0x0004780001b27983 */ /* 0x001ee80000300a00 */
[----:B------:R0:W-:Y:S01]  /*64d50*/  @P5 STG.E.U8 desc[UR58][R186.64], R6 ;  /* 0x00000006ba005986 */ /* 0x0001e2000c10113a */
[----:B-1----:R-:W-:-:S02]  /*64d60*/  PRMT R7, R183, 0x7772, RZ ;  /* 0x00007772b7077816 */ /* 0x002fc400000000ff */
[----:B------:R-:W-:Y:S01]  /*64d70*/  PRMT R183, R183, 0x7773, RZ ;  /* 0x00007773b7b77816 */ /* 0x000fe200000000ff */
[----:B0-----:R-:W3:Y:S04]  /*64d80*/  LDL.LU.64 R186, [R1+0x470] ;  /* 0x0004700001ba7983 */ /* 0x001ee80000300a00 */
[----:B--2---:R0:W-:Y:S04]  /*64d90*/  @P3 STG.E.U8 desc[UR58][R188.64], R7 ;  /* 0x00000007bc003986 */ /* 0x0041e8000c10113a */
[----:B----4-:R1:W-:Y:S04]  /*64da0*/  @P2 STG.E.U8 desc[UR58][R184.64], R183 ;  /* 0x000000b7b8002986 */ /* 0x0103e8000c10113a */
[----:B0-----:R-:W2:Y:S04]  /*64db0*/  LDL.LU.64 R188, [R1+0x460] ;  /* 0x0004600001bc7983 */ /* 0x001ea80000300a00 */
[----:B------:R-:W4:Y:S04]  /*64dc0*/  LDL.LU.64 R180, [R1+0x458] ;  /* 0x0004580001b47983 */ /* 0x000f280000300a00 */
[----:B-1----:R-:W2:Y:S04]  /*64dd0*/  LDL.LU.64 R182, [R1+0x468] ;  /* 0x0004680001b67983 */ /* 0x002ea80000300a00 */
[----:B------:R-:W4:Y:S01]  /*64de0*/  LDL.LU.64 R184, [R1+0x450] ;  /* 0x0004500001b87983 */ /* 0x000f220000300a00 */
[----:B------:R-:W-:Y:S01]  /*64df0*/  VIADD R6, R0, 0x191 ;  /* 0x0000019100067836 */ /* 0x000fe20000000000 */
[----:B------:R-:W-:Y:S01]  /*64e00*/  ISETP.LT.AND P6, PT, R2, UR8, !P0 ;  /* 0x0000000802007c0c */ /* 0x000fe2000c7c1270 */
[----:B------:R-:W-:Y:S01]  /*64e10*/  VIADD R7, R0, 0x193 ;  /* 0x0000019300077836 */ /* 0x000fe20000000000 */
[----:B------:R-:W-:-:S02]  /*64e20*/  ULDC UR8, c[0x0][0x228] ;  /* 0x00008a0000087ab9 */ /* 0x000fc40000000800 */
[----:B------:R-:W-:Y:S01]  /*64e30*/  ISETP.GE.AND P5, PT, R6, UR4, PT ;  /* 0x0000000406007c0c */ /* 0x000fe2000bfa6270 */
[----:B------:R-:W-:Y:S01]  /*64e40*/  VIADD R6, R0, 0x192 ;  /* 0x0000019200067836 */ /* 0x000fe20000000000 */
[----:B------:R-:W-:-:S04]  /*64e50*/  ULDC UR4, c[0x0][0x22c] ;  /* 0x00008b0000047ab9 */ /* 0x000fc80000000800 */
[----:B------:R-:W-:Y:S01]  /*64e60*/  ISETP.GE.AND P3, PT, R6, UR4, PT ;  /* 0x0000000406007c0c */ /* 0x000fe2000bf66270 */
[----:B------:R-:W-:Y:S02]  /*64e70*/  ULDC UR4, c[0x0][0x228] ;  /* 0x00008a0000047ab9 */ /* 0x000fe40000000800 */
[----:B------:R-:W-:Y:S01]  /*64e80*/  ISETP.LT.AND P0, PT, R3, UR4, !P0 ;  /* 0x0000000403007c0c */ /* 0x000fe2000c701270 */
[----:B------:R-:W-:Y:S01]  /*64e90*/  ULDC UR4, c[0x0][0x22c] ;  /* 0x00008b0000047ab9 */ /* 0x000fe20000000800 */
[----:B------:R-:W-:-:S05]  /*64ea0*/  PRMT R6, R251, 0x7770, RZ ;  /* 0x00007770fb067816 */ /* 0x000fca00000000ff */
[----:B---3--:R0:W-:Y:S01]  /*64eb0*/  @P6 STG.E.U8 desc[UR58][R178.64], R6 ;  /* 0x00000006b2006986 */ /* 0x0081e2000c10113a */
[----:B------:R-:W-:Y:S01]  /*64ec0*/  ISETP.LT.AND P6, PT, R2, UR6, !P5 ;  /* 0x0000000602007c0c */ /* 0x000fe2000efc1270 */
[----:B------:R-:W-:Y:S01]  /*64ed0*/  ULDC UR6, c[0x0][0x228] ;  /* 0x00008a0000067ab9 */ /* 0x000fe20000000800 */
[----:B------:R-:W-:Y:S01]  /*64ee0*/  ISETP.GE.AND P2, PT, R7, UR4, PT ;  /* 0x0000000407007c0c */ /* 0x000fe2000bf46270 */
[----:B------:R-:W-:Y:S01]  /*64ef0*/  ULDC UR4, c[0x0][0x228] ;  /* 0x00008a0000047ab9 */ /* 0x000fe20000000800 */
[----:B0-----:R-:W-:-:S05]  /*64f00*/  PRMT R6, R251, 0x7771, RZ ;  /* 0x00007771fb067816 */ /* 0x001fca00000000ff */
[----:B------:R0:W-:Y:S01]  /*64f10*/  @P0 STG.E.U8 desc[UR58][R186.64], R6 ;  /* 0x00000006ba000986 */ /* 0x0001e2000c10113a */
[----:B------:R-:W-:Y:S01]  /*64f20*/  PRMT R7, R251, 0x7772, RZ ;  /* 0x00007772fb077816 */ /* 0x000fe200000000ff */
[----:B------:R-:W-:Y:S01]  /*64f30*/  VIADD R178, R0, 0x194 ;  /* 0x0000019400b27836 */ /* 0x000fe20000000000 */
[C---:B------:R-:W-:Y:S01]  /*64f40*/  ISETP.LT.AND P5, PT, R3.reuse, UR6, !P5 ;  /* 0x0000000603007c0c */ /* 0x040fe2000efa1270 */
[----:B------:R-:W-:Y:S01]  /*64f50*/  ULDC UR6, c[0x0][0x228] ;  /* 0x00008a0000067ab9 */ /* 0x000fe20000000800 */
[----:B------:R-:W-:Y:S01]  /*64f60*/  ISETP.LT.AND P0, PT, R2, UR4, !P3 ;  /* 0x0000000402007c0c */ /* 0x000fe2000df01270 */
[----:B------:R-:W-:Y:S01]  /*64f70*/  ULDC UR4, c[0x0][0x22c] ;  /* 0x00008b0000047ab9 */ /* 0x000fe20000000800 */
[----:B0-----:R-:W3:Y:S04]  /*64f80*/  LDL.LU.64 R186, [R1+0x448] ;  /* 0x0004480001ba7983 */ /* 0x001ee80000300a00 */
[----:B------:R-:W3:Y:S01]  /*64f90*/  LDL.LU R250, [R1+0x8] ;  /* 0x0000080001fa7983 */ /* 0x000ee20000300800 */
[----:B------:R-:W-:Y:S01]  /*64fa0*/  ISETP.LT.AND P3, PT, R3, UR6, !P3 ;  /* 0x0000000603007c0c */ /* 0x000fe2000df61270 */
[----:B------:R-:W-:Y:S01]  /*64fb0*/  ULDC UR6, c[0x0][0x228] ;  /* 0x00008a0000067ab9 */ /* 0x000fe20000000800 */
[----:B------:R-:W-:Y:S01]  /*64fc0*/  PRMT R6, R251, 0x7773, RZ ;  /* 0x00007773fb067816 */ /* 0x000fe200000000ff */
[----:B--2---:R0:W-:Y:S01]  /*64fd0*/  @P6 STG.E.U8 desc[UR58][R182.64], R7 ;  /* 0x00000007b6006986 */ /* 0x0041e2000c10113a */
[----:B------:R-:W-:Y:S01]  /*64fe0*/  ISETP.GE.AND P6, PT, R178, UR4, PT ;  /* 0x00000004b2007c0c */ /* 0x000fe2000bfc6270 */
[----:B------:R-:W-:-:S02]  /*64ff0*/  ULDC UR4, c[0x0][0x228] ;  /* 0x00008a0000047ab9 */ /* 0x000fc40000000800 */
[----:B0-----:R-:W2:Y:S04]  /*65000*/  LDL.LU.64 R182, [R1+0x438] ;  /* 0x0004380001b67983 */ /* 0x001ea80000300a00 */
[----:B------:R-:W2:Y:S01]  /*65010*/  LDL.LU.64 R178, [R1+0x440] ;  /* 0x0004400001b27983 */ /* 0x000ea20000300a00 */
[----:B------:R-:W-:-:S03]  /*65020*/  PRMT R7, R237, 0x7770, RZ ;  /* 0x00007770ed077816 */ /* 0x000fc600000000ff */
[----:B------:R0:W-:Y:S04]  /*65030*/  @P5 STG.E.U8 desc[UR58][R188.64], R6 ;  /* 0x00000006bc005986 */ /* 0x0001e8000c10113a */
[----:B----4-:R1:W-:Y:S01]  /*65040*/  @P0 STG.E.U8 desc[UR58][R180.64], R7 ;  /* 0x00000007b4000986 */ /* 0x0103e2000c10113a */
[----:B0-----:R-:W-:-:S03]  /*65050*/  PRMT R6, R237, 0x7771, RZ ;  /* 0x00007771ed067816 */ /* 0x001fc600000000ff */
[----:B------:R-:W4:Y:S04]  /*65060*/  LDL.LU.64 R188, [R1+0x1478] ;  /* 0x0014780001bc7983 */ /* 0x000f280000300a00 */
[----:B------:R0:W-:Y:S04]  /*65070*/  @P3 STG.E.U8 desc[UR58][R184.64], R6 ;  /* 0x00000006b8003986 */ /* 0x0001e8000c10113a */
[----:B-1----:R-:W4:Y:S04]  /*65080*/  LDL.LU.64 R180, [R1+0x430] ;  /* 0x0004300001b47983 */ /* 0x002f280000300a00 */
[----:B0-----:R-:W4:Y:S01]  /*65090*/  LDL.LU.64 R184, [R1+0x428] ;  /* 0x0004280001b87983 */ /* 0x001f220000300a00 */
[----:B------:R-:W-:Y:S01]  /*650a0*/  ISETP.LT.AND P0, PT, R2, UR4, !P2 ;  /* 0x0000000402007c0c */ /* 0x000fe2000d701270 */
[----:B------:R-:W-:Y:S01]  /*650b0*/  VIADD R6, R0, 0x195 ;  /* 0x0000019500067836 */ /* 0x000fe20000000000 */
[----:B------:R-:W-:Y:S01]  /*650c0*/  PRMT R7, R237, 0x7772, RZ ;  /* 0x00007772ed077816 */ /* 0x000fe200000000ff */
[----:B------:R-:W-:Y:S01]  /*650d0*/  ULDC UR4, c[0x0][0x22c] ;  /* 0x00008b0000047ab9 */ /* 0x000fe20000000800 */
[----:B------:R-:W-:Y:S01]  /*650e0*/  ISETP.LT.AND P2, PT, R3, UR6, !P2 ;  /* 0x0000000603007c0c */ /* 0x000fe2000d741270 */
[----:B------:R-:W-:Y:S01]  /*650f0*/  ULDC UR6, c[0x0][0x228] ;  /* 0x00008a0000067ab9 */ /* 0x000fe20000000800 */
[----:B------:R-:W-:Y:S01]  /*65100*/  ISETP.LT.AND P5, PT, R2, UR8, !P6 ;  /* 0x0000000802007c0c */ /* 0x000fe2000f7a1270 */
[----:B------:R-:W4:Y:S01]  /*65110*/  LDL.LU R251, [R1+0xc] ;  /* 0x00000c0001fb7983 */ /* 0x000f220000300800 */
[----:B------:R-:W-:Y:S01]  /*65120*/  ISETP.GE.AND P3, PT, R6, UR4, PT ;  /* 0x0000000406007c0c */ /* 0x000fe2000bf66270 */
[----:B------:R-:W-:Y:S01]  /*65130*/  VIADD R6, R0, 0x196 ;  /* 0x0000019600067836 */ /* 0x000fe20000000000 */
[----:B------:R-:W-:Y:S01]  /*65140*/  ULDC UR4, c[0x0][0x22c] ;  /* 0x00008b0000047ab9 */ /* 0x000fe20000000800 */
[----:B------:R-:W-:-:S02]  /*65150*/  ULDC UR8, c[0x0][0x228] ;  /* 0x00008a0000087ab9 */ /* 0x000fc40000000800 */
[----:B---3--:R0:W-:Y:S01]  /*65160*/  @P0 STG.E.U8 desc[UR58][R186.64], R7 ;  /* 0x00000007ba000986 */ /* 0x0081e2000c10113a */
[----:B------:R-:W-:Y:S01]  /*65170*/  ISETP.GE.AND P0, PT, R6, UR4, PT ;  /* 0x0000000406007c0c */ /* 0x000fe2000bf06270 */
[----:B------:R-:W-:Y:S01]  /*65180*/  ULDC UR4, c[0x0][0x228] ;  /* 0x00008a0000047ab9 */ /* 0x000fe20000000800 */
[----:B------:R-:W-:Y:S01]  /*65190*/  PRMT R6, R250, 0x7770, RZ ;  /* 0x00007770fa067816 */ /* 0x000fe200000000ff */
[----:B0-----:R-:W-:Y:S01]  /*651a0*/  IMAD.MOV.U32 R7, RZ, RZ, R237 ;  /* 0x000000ffff077224 */ /* 0x001fe200078e00ed */
[----:B------:R-:W-:Y:S01]  /*651b0*/  ISETP.LT.AND P6, PT, R3, UR4, !P6 ;  /* 0x0000000403007c0c */ /* 0x000fe2000f7c1270 */
[----:B------:R-:W-:Y:S01]  /*651c0*/  ULDC UR4, c[0x0][0x22c] ;  /* 0x00008b0000047ab9 */ /* 0x000fe20000000800 */
[----:B------:R-:W3:Y:S02]  /*651d0*/  LDL.LU.64 R236, [R1+0x420] ;  /* 0x0004200001ec7983 */ /* 0x000ee40000300a00 */
[----:B------:R-:W-:Y:S02]  /*651e0*/  PRMT R7, R7, 0x7773, RZ ;  /* 0x0000777307077816 */ /* 0x000fe400000000ff */
[----:B------:R-:W3:Y:S04]  /*651f0*/  LDL.LU.64 R186, [R1+0x418] ;  /* 0x0004180001ba7983 */ /* 0x000ee80000300a00 */
[----:B--2---:R0:W-:Y:S04]  /*65200*/  @P2 STG.E.U8 desc[UR58][R178.64], R7 ;  /* 0x00000007b2002986 */ /* 0x0041e8000c10113a */
[----:B------:R1:W-:Y:S01]  /*65210*/  @P5 STG.E.U8 desc[UR58][R182.64], R6 ;  /* 0x00000006b6005986 */ /* 0x0003e2000c10113a */
[----:B------:R-:W-:Y:S01]  /*65220*/  ISETP.LT.AND P5, PT, R2, UR6, !P3 ;  /* 0x0000000602007c0c */ /* 0x000fe2000dfa1270 */
[----:B------:R-:W-:Y:S01]  /*65230*/  ULDC UR6, c[0x0][0x228] ;  /* 0x00008a0000067ab9 */ /* 0x000fe20000000800 */
[----:B0-----:R-:W-:Y:S01]  /*65240*/  VIADD R7, R0, 0x197 ;  /* 0x0000019700077836 */ /* 0x001fe20000000000 */
[C---:B-1----:R-:W-:Y:S01]  /*65250*/  PRMT R6, R250.reuse, 0x7771, RZ ;  /* 0x00007771fa067816 */ /* 0x042fe200000000ff */
[----:B------:R-:W2:Y:S03]  /*65260*/  LDL.LU.64 R182, [R1+0x408] ;  /* 0x0004080001b67983 */ /* 0x000ea60000300a00 */
[----:B------:R-:W-:Y:S01]  /*65270*/  ISETP.GE.AND P2, PT, R7, UR4, PT ;  /* 0x0000000407007c0c */ /* 0x000fe2000bf46270 */
[----:B------:R-:W-:Y:S01]  /*65280*/  ULDC UR4, c[0x0][0x228] ;  /* 0x00008a0000047ab9 */ /* 0x000fe20000000800 */
[----:B------:R-:W-:Y:S01]  /*65290*/  PRMT R7, R250, 0x7772, RZ ;  /* 0x00007772fa077816 */ /* 0x000fe200000000ff */
[----:B----4-:R0:W-:Y:S04]  /*652a0*/  @P6 STG.E.U8 desc[UR58][R180.64], R6 ;  /* 0x00000006b4006986 */ /* 0x0101e8000c10113a */
[----:B------:R1:W-:Y:S04]  /*652b0*/  @P5 STG.E.U8 desc[UR58][R184.64], R7 ;  /* 0x00000007b8005986 */ /* 0x0003e8000c10113a */
[----:B0-----:R-:W4:Y:S04]  /*652c0*/  LDL.LU.64 R180, [R1+0x3f8] ;  /* 0x0003f80001b47983 */ /* 0x001f280000300a00 */
[----:B-1----:R-:W2:Y:S01]  /*652d0*/  LDL.LU.64 R184, [R1+0x1470] ;  /* 0x0014700001b87983 */ /* 0x002ea20000300a00 */
[C---:B------:R-:W-:Y:S01]  /*652e0*/  ISETP.LT.AND P3, PT, R3.reuse, UR6, !P3 ;  /* 0x0000000603007c0c */ /* 0x040fe2000df61270 */
[----:B------:R-:W-:Y:S01]  /*652f0*/  ULDC UR6, c[0x0][0x228] ;  /* 0x00008a0000067ab9 */ /* 0x000fe20000000800 */
[----:B------:R-:W-:Y:S01]  /*65300*/  ISETP.LT.AND P6, PT, R2, UR4, !P0 ;  /* 0x0000000402007c0c */ /* 0x000fe2000c7c1270 */
[----:B------:R-:W-:Y:S01]  /*65310*/  VIADD R178, R0, 0x198 ;  /* 0x0000019800b27836 */ /* 0x000fe20000000000 */
[----:B------:R-:W-:Y:S01]  /*65320*/  ISETP.LT.AND P0, PT, R3, UR6, !P0 ;  /* 0x0000000603007c0c */ /* 0x000fe2000c701270 */
[----:B------:R-:W-:Y:S01]  /*65330*/  ULDC UR4, c[0x0][0x22c] ;  /* 0x00008b0000047ab9 */ /* 0x000fe20000000800 */
[----:B------:R-:W-:Y:S01]  /*65340*/  PRMT R6, R250, 0x7773, RZ ;  /* 0x00007773fa067816 */ /* 0x000fe200000000ff */
[----:B------:R-:W-:Y:S01]  /*65350*/  ULDC UR6, c[0x0][0x228] ;  /* 0x00008a0000067ab9 */ /* 0x000fe20000000800 */
[----:B------:R-:W-:-:S02]  /*65360*/  PRMT R7, R251, 0x7770, RZ ;  /* 0x00007770fb077816 */ /* 0x000fc400000000ff */
[----:B------:R-:W-:Y:S01]  /*65370*/  ISETP.GE.AND P5, PT, R178, UR4, PT ;  /* 0x00000004b2007c0c */ /* 0x000fe2000bfa6270 */
[----:B------:R-:W-:Y:S01]  /*65380*/  ULDC UR4, c[0x0][0x228] ;  /* 0x00008a0000047ab9 */ /* 0x000fe20000000800 */
[----:B------:R-:W4:Y:S04]  /*65390*/  LDL.LU.64 R178, [R1+0x400] ;  /* 0x0004000001b27983 */ /* 0x000f280000300a00 */
[----:B---3--:R0:W-:Y:S04]  /*653a0*/  @P3 STG.E.U8 desc[UR58][R236.64], R6 ;  /* 0x00000006ec003986 */ /* 0x0081e8000c10113a */
[----:B------:R-:W-:Y:S01]  /*653b0*/  @P6 STG.E.U8 desc[UR58][R186.64], R7 ;  /* 0x00000007ba006986 */ /* 0x000fe2000c10113a */
[----:B0-----:R-:W-:-:S03]  /*653c0*/  PRMT R6, R251, 0x7771, RZ ;  /* 0x00007771fb067816 */ /* 0x001fc600000000ff */
[----:B------:R-:W3:Y:S04]  /*653d0*/  LDL.LU.64 R236, [R1+0x3f0] ;  /* 0x0003f00001ec7983 */ /* 0x000ee80000300a00 */
[----:B--2---:R0:W-:Y:S04]  /*653e0*/  @P0 STG.E.U8 desc[UR58][R184.64], R6 ;  /* 0x00000006b8000986 */ /* 0x0041e8000c10113a */
[----:B0-----:R-:W2:Y:S04]  /*653f0*/  LDL.LU.64 R184, [R1+0x1468] ;  /* 0x0014680001b87983 */ /* 0x001ea80000300a00 */
[----:B------:R-:W3:Y:S01]  /*65400*/  LDL.LU.64 R186, [R1+0x3e8] ;  /* 0x0003e80001ba7983 */ /* 0x000ee20000300a00 */
[----:B------:R-:W-:Y:S01]  /*65410*/  ISETP.LT.AND P3, PT, R2, UR4, !P2 ;  /* 0x0000000402007c0c */ /* 0x000fe2000d761270 */
[----:B------:R-:W-:Y:S01]  /*65420*/  VIADD R6, R0, 0x199 ;  /* 0x0000019900067836 */ /* 0x000fe20000000000 */
[----:B------:R-:W-:Y:S01]  /*65430*/  ULDC UR4, c[0x0][0x22c] ;  /* 0x00008b0000047ab9 */ /* 0x000fe20000000800 */
[----:B------:R-:W-:Y:S01]  /*65440*/  ISETP.LT.AND P2, PT, R3, UR6, !P2 ;  /* 0x0000000603007c0c */ /* 0x000fe2000d741270 */
[----:B------:R-:W-:Y:S01]  /*65450*/  ULDC UR6, c[0x0][0x228] ;  /* 0x00008a0000067ab9 */ /* 0x000fe20000000800 */
[----:B------:R-:W-:-:S02]  /*65460*/  PRMT R7, R251, 0x7772, RZ ;  /* 0x00007772fb077816 */ /* 0x000fc400000000ff */
[----:B------:R-:W-:Y:S01]  /*65470*/  ISETP.GE.AND P0, PT, R6, UR4, PT ;  /* 0x0000000406007c0c */ /* 0x000fe2000bf06270 */
[----:B------:R-:W-:Y:S01]  /*65480*/  VIADD R6, R0, 0x19a ;  /* 0x0000019a00067836 */ /* 0x000fe20000000000 */
[----:B------:R-:W-:Y:S01]  /*65490*/  ISETP.LT.AND P6, PT, R2, UR8, !P5 ;  /* 0x0000000802007c0c */ /* 0x000fe2000efc1270 */
[----:B------:R-:W-:Y:S01]  /*654a0*/  ULDC UR4, c[0x0][0x22c] ;  /* 0x00008b0000047ab9 */ /* 0x000fe20000000800 */
[----:B------:R-:W-:Y:S02]  /*654b0*/  ULDC UR8, c[0x0][0x228] ;  /* 0x00008a0000087ab9 */ /* 0x000fe40000000800 */
[----:B------:R0:W-:Y:S01]  /*654c0*/  @P3 STG.E.U8 desc[UR58][R182.64], R7 ;  /* 0x00000007b6003986 */ /* 0x0001e2000c10113a */
[----:B------:R-:W-:Y:S01]  /*654d0*/  ISETP.GE.AND P3, PT, R6, UR4, PT ;  /* 0x0000000406007c0c */ /* 0x000fe2000bf66270 */
[----:B------:R-:W-:Y:S02]  /*654e0*/  ULDC UR4, c[0x0][0x228] ;  /* 0x00008a0000047ab9 */ /* 0x000fe40000000800 */
[----:B------:R-:W-:Y:S01]  /*654f0*/  ISETP.LT.AND P5, PT, R3, UR4, !P5 ;  /* 0x0000000403007c0c */ /* 0x000fe2000efa1270 */
[----:B------:R-:W-:Y:S01]  /*65500*/  ULDC UR4, c[0x0][0x22c] ;  /* 0x00008b0000047ab9 */ /* 0x000fe20000000800 */
[----:B0-----:R-:W-:Y:S01]  /*65510*/  PRMT R7, R251, 0x7773, RZ ;  /* 0x00007773fb077816 */ /* 0x001fe200000000ff */
[----:B------:R-:W3:Y:S04]  /*65520*/  LDL.LU.64 R182, [R1+0x3e0] ;  /* 0x0003e00001b67983 */ /* 0x000ee80000300a00 */
[----:B----4-:R0:W-:Y:S04]  /*65530*/  @P2 STG.E.U8 desc[UR58][R178.64], R7 ;  /* 0x00000007b2002986 */ /* 0x0101e8000c10113a */
[----:B------:R-:W4:Y:S01]  /*65540*/  LDL.LU.64 R250, [R1+0x3d8] ;  /* 0x0003d80001fa7983 */ /* 0x000f220000300a00 */
[----:B--2---:R-:W-:-:S05]  /*65550*/  PRMT R6, R184, 0x7770, RZ ;  /* 0x00007770b8067816 */ /* 0x004fca00000000ff */
[----:B------:R1:W-:Y:S01]  /*65560*/  @P6 STG.E.U8 desc[UR58][R180.64], R6 ;  /* 0x00000006b4006986 */ /* 0x0003e2000c10113a */
[----:B------:R-:W-:Y:S01]  /*65570*/  ISETP.LT.AND P6, PT, R2, UR6, !P0 ;  /* 0x0000000602007c0c */ /* 0x000fe2000c7c1270 */
[----:B0-----:R-:W-:Y:S01]  /*65580*/  VIADD R7, R0, 0x19b ;  /* 0x0000019b00077836 */ /* 0x001fe20000000000 */
[----:B------:R-:W-:Y:S01]  /*65590*/  ULDC UR6, c[0x0][0x228] ;  /* 0x00008a0000067ab9 */ /* 0x000fe20000000800 */
[----:B-1----:R-:W-:-:S05]  /*655a0*/  PRMT R6, R184, 0x7771, RZ ;  /* 0x00007771b8067816 */ /* 0x002fca00000000ff */
[----:B---3--:R0:W-:Y:S02]  /*655b0*/  @P5 STG.E.U8 desc[UR58][R236.64], R6 ;  /* 0x00000006ec005986 */ /* 0x0081e4000c10113a */
[----:B0-----:R-:W-:Y:S02]  /*655c0*/  PRMT R6, R184, 0x7772, RZ ;  /* 0x00007772b8067816 */ /* 0x001fe400000000ff */
[----:B------:R-:W2:Y:S04]  /*655d0*/  LDL.LU.64 R236, [R1+0x3c8] ;  /* 0x0003c80001ec7983 */ /* 0x000ea80000300a00 */
[----:B------:R-:W3:Y:S04]  /*655e0*/  LDL.LU.64 R178, [R1+0x3c0] ;  /* 0x0003c00001b27983 */ /* 0x000ee80000300a00 */
[----:B------:R-:W3:Y:S04]  /*655f0*/  LDL.LU.64 R180, [R1+0x3b8] ;  /* 0x0003b80001b47983 */ /* 0x000ee80000300a00 */
[----:B------:R0:W-:Y:S04]  /*65600*/  @P6 STG.E.U8 desc[UR58][R186.64], R6 ;  /* 0x00000006ba006986 */ /* 0x0001e8000c10113a */
[----:B0-----:R-:W2:Y:S01]  /*65610*/  LDL.LU.64 R186, [R1+0x1460] ;  /* 0x0014600001ba7983 */ /* 0x001ea20000300a00 */
[----:B------:R-:W-:Y:S01]  /*65620*/  ISETP.GE.AND P2, PT, R7, UR4, PT ;  /* 0x0000000407007c0c */ /* 0x000fe2000bf46270 */
[----:B------:R-:W-:Y:S01]  /*65630*/  ULDC UR4, c[0x0][0x228] ;  /* 0x00008a0000047ab9 */ /* 0x000fe20000000800 */
        /* <DEDUP_REMOVED lines=8> */
[----:B------:R-:W-:Y:S01]  /*656c0*/  ISETP.GE.AND P6, PT, R7, UR4, PT ;  /* 0x0000000407007c0c */ /* 0x000fe2000bfc6270 */
[----:B------:R-:W-:Y:S01]  /*656d0*/  ULDC UR4, c[0x0][0x228] ;  /* 0x00008a0000047ab9 */ /* 0x000fe20000000800 */
[----:B------:R-:W-:-:S02]  /*656e0*/  PRMT R7, R185, 0x7770, RZ ;  /* 0x00007770b9077816 */ /* 0x000fc400000000ff */
[----:B------:R-:W-:Y:S01]  /*656f0*/  PRMT R6, R185, 0x7771, RZ ;  /* 0x00007771b9067816 */ /* 0x000fe200000000ff */
[----:B------:R-:W-:Y:S04]  /*65700*/  @P0 STG.E.U8 desc[UR58][R182.64], R184 ;  /* 0x000000b8b6000986 */ /* 0x000fe8000c10113a */
[----:B----4-:R0:W-:Y:S04]  /*65710*/  @P5 STG.E.U8 desc[UR58][R250.64], R7 ;  /* 0x00000007fa005986 */ /* 0x0101e8000c10113a */
[----:B0-----:R-:W4:Y:S01]  /*65720*/  LDL.LU.64 R250, [R1+0x3b0] ;  /* 0x0003b00001fa7983 */ /* 0x001f220000300a00 */
[----:B------:R-:W-:Y:S01]  /*65730*/  ISETP.LT.AND P0, PT, R2, UR4, !P2 ;  /* 0x0000000402007c0c */ /* 0x000fe2000d701270 */
[----:B------:R-:W-:Y:S01]  /*65740*/  ULDC UR4, c[0x0][0x22c] ;  /* 0x00008b0000047ab9 */ /* 0x000fe20000000800 */
[----:B------:R-:W-:Y:S01]  /*65750*/  ISETP.LT.AND P2, PT, R3, UR6, !P2 ;  /* 0x0000000603007c0c */ /* 0x000fe2000d741270 */
[----:B------:R-:W-:Y:S01]  /*65760*/  ULDC UR6, c[0x0][0x228] ;  /* 0x00008a0000067ab9 */ /* 0x000fe20000000800 */
[----:B--2---:R0:W-:Y:S04]  /*65770*/  @P3 STG.E.U8 desc[UR58][R186.64], R6 ;  /* 0x00000006ba003986 */ /* 0x0041e8000c10113a */
[----:B0-----:R-:W2:Y:S01]  /*65780*/  LDL.LU.64 R186, [R1+0x1458] ;  /* 0x0014580001ba7983 */ /* 0x001ea20000300a00 */
[----:B------:R-:W-:-:S02]  /*65790*/  PRMT R7, R185, 0x7772, RZ ;  /* 0x00007772b9077816 */ /* 0x000fc400000000ff */
[----:B------:R-:W-:Y:S01]  /*657a0*/  PRMT R185, R185, 0x7773, RZ ;  /* 0x00007773b9b97816 */ /* 0x000fe200000000ff */
[----:B------:R-:W4:Y:S04]  /*657b0*/  LDL.LU.64 R182, [R1+0x3a0] ;  /* 0x0003a00001b67983 */ /* 0x000f280000300a00 */
[----:B------:R0:W-:Y:S04]  /*657c0*/  @P0 STG.E.U8 desc[UR58][R236.64], R7 ;  /* 0x00000007ec000986 */ /* 0x0001e8000c10113a */
[----:B---3--:R1:W-:Y:S04]  /*657d0*/  @P2 STG.E.U8 desc[UR58][R178.64], R185 ;  /* 0x000000b9b2002986 */ /* 0x0083e8000c10113a */
[----:B0-----:R-:W3:Y:S04]  /*657e0*/  LDL.LU.64 R236, [R1+0x398] ;  /* 0x0003980001ec7983 */ /* 0x001ee80000300a00 */
[----:B-1----:R-:W3:Y:S01]  /*657f0*/  LDL.LU.64 R184, [R1+0x3a8] ;  /* 0x0003a80001b87983 */ /* 0x002ee20000300a00 */
        /* <DEDUP_REMOVED lines=11> */
[----:B--2---:R-:W-:-:S05]  /*658b0*/  PRMT R6, R186, 0x7770, RZ ;  /* 0x00007770ba067816 */ /* 0x004fca00000000ff */
[----:B------:R0:W-:Y:S02]  /*658c0*/  @P5 STG.E.U8 desc[UR58][R180.64], R6 ;  /* 0x00000006b4005986 */ /* 0x0001e4000c10113a */
[----:B0-----:R-:W-:-:S05]  /*658d0*/  PRMT R6, R186, 0x7771, RZ ;  /* 0x00007771ba067816 */ /* 0x001fca00000000ff */
[----:B----4-:R0:W-:Y:S04]  /*658e0*/  @P6 STG.E.U8 desc[UR58][R250.64], R6 ;  /* 0x00000006fa006986 */ /* 0x0101e8000c10113a */
[----:B0-----:R-:W2:Y:S01]  /*658f0*/  LDL.LU.64 R250, [R1+0x388] ;  /* 0x0003880001fa7983 */ /* 0x001ea20000300a00 */
[C---:B------:R-:W-:Y:S01]  /*65900*/  ISETP.LT.AND P5, PT, R2.reuse, UR6, !P3 ;  /* 0x0000000602007c0c */ /* 0x040fe2000dfa1270 */
[----:B------:R-:W-:Y:S01]  /*65910*/  ULDC UR6, c[0x0][0x228] ;  /* 0x00008a0000067ab9 */ /* 0x000fe20000000800 */
[----:B------:R-:W-:Y:S01]  /*65920*/  ISETP.GE.AND P2, PT, R7, UR4, PT ;  /* 0x0000000407007c0c */ /* 0x000fe2000bf46270 */
[----:B------:R-:W-:Y:S01]  /*65930*/  ULDC UR4, c[0x0][0x228] ;  /* 0x00008a0000047ab9 */ /* 0x000fe20000000800 */
[C---:B------:R-:W-:Y:S01]  /*65940*/  ISETP.LT.AND P3, PT, R3.reuse, UR6, !P3 ;  /* 0x0000000603007c0c */ /* 0x040fe2000df61270 */
[----:B------:R-:W-:Y:S01]  /*65950*/  ULDC UR6, c[0x0][0x228] ;  /* 0x00008a0000067ab9 */ /* 0x000fe20000000800 */
[----:B------:R-:W-:Y:S01]  /*65960*/  ISETP.LT.AND P6, PT, R2, UR4, !P0 ;  /* 0x0000000402007c0c */ /* 0x000fe2000c7c1270 */
[----:B------:R-:W-:Y:S01]  /*65970*/  VIADD R7, R0, 0x1a0 ;  /* 0x000001a000077836 */ /* 0x000fe20000000000 */
[C---:B------:R-:W-:Y:S01]  /*65980*/  PRMT R6, R186.reuse, 0x7772, RZ ;  /* 0x00007772ba067816 */ /* 0x040fe200000000ff */
[----:B------:R-:W-:Y:S01]  /*65990*/  ULDC UR4, c[0x0][0x22c] ;  /* 0x00008b0000047ab9 */ /* 0x000fe20000000800 */
[----:B------:R-:W-:Y:S01]  /*659a0*/  ISETP.LT.AND P0, PT, R3, UR6, !P0 ;  /* 0x0000000603007c0c */ /* 0x000fe2000c701270 */
[----:B------:R-:W4:Y:S01]  /*659b0*/  LDL.LU.64 R178, [R1+0x380] ;  /* 0x0003800001b27983 */ /* 0x000f220000300a00 */
[----:B------:R-:W-:Y:S01]  /*659c0*/  PRMT R186, R186, 0x7773, RZ ;  /* 0x00007773baba7816 */ /* 0x000fe200000000ff */
[----:B------:R-:W-:-:S02]  /*659d0*/  ULDC UR6, c[0x0][0x228] ;  /* 0x00008a0000067ab9 */ /* 0x000fc40000000800 */
[----:B---3--:R0:W-:Y:S01]  /*659e0*/  @P5 STG.E.U8 desc[UR58][R184.64], R6 ;  /* 0x00000006b8005986 */ /* 0x0081e2000c10113a */
[----:B------:R-:W-:Y:S01]  /*659f0*/  ISETP.GE.AND P5, PT, R7, UR4, PT ;  /* 0x0000000407007c0c */ /* 0x000fe2000bfa6270 */
[----:B------:R-:W-:Y:S01]  /*65a00*/  ULDC UR4, c[0x0][0x228] ;  /* 0x00008a0000047ab9 */ /* 0x000fe20000000800 */
[C---:B------:R-:W-:Y:S01]  /*65a10*/  PRMT R7, R187.reuse, 0x7770, RZ ;  /* 0x00007770bb077816 */ /* 0x040fe200000000ff */
[----:B------:R-:W-:Y:S04]  /*65a20*/  @P3 STG.E.U8 desc[UR58][R182.64], R186 ;  /* 0x000000bab6003986 */ /* 0x000fe8000c10113a */
[----:B------:R-:W3:Y:S01]  /*65a30*/  LDL.LU.64 R180, [R1+0x378] ;  /* 0x0003780001b47983 */ /* 0x000ee20000300a00 */
[----:B0-----:R-:W-:-:S03]  /*65a40*/  PRMT R6, R187, 0x7771, RZ ;  /* 0x00007771bb067816 */ /* 0x001fc600000000ff */
[----:B------:R0:W-:Y:S04]  /*65a50*/  @P6 STG.E.U8 desc[UR58][R236.64], R7 ;  /* 0x00000007ec006986 */ /* 0x0001e8000c10113a */
[----:B------:R1:W-:Y:S04]  /*65a60*/  @P0 STG.E.U8 desc[UR58][R188.64], R6 ;  /* 0x00000006bc000986 */ /* 0x0003e8000c10113a */
[----:B0-----:R-:W3:Y:S04]  /*65a70*/  LDL.LU.64 R236, [R1+0x370] ;  /* 0x0003700001ec7983 */ /* 0x001ee80000300a00 */
[----:B-1----:R-:W3:Y:S01]  /*65a80*/  LDL.LU.64 R188, [R1+0x1450] ;  /* 0x0014500001bc7983 */ /* 0x002ee20000300a00 */
[----:B------:R-:W-:-:S02]  /*65a90*/  ISETP.LT.AND P3, PT, R2, UR4, !P2 ;  /* 0x0000000402007c0c */ /* 0x000fc4000d761270 */
[----:B------:R-:W-:Y:S01]  /*65aa0*/  PRMT R7, R187, 0x7772, RZ ;  /* 0x00007772bb077816 */ /* 0x000fe200000000ff */
[----:B------:R-:W3:Y:S01]  /*65ab0*/  LDL.LU.64 R184, [R1+0x368] ;  /* 0x0003680001b87983 */ /* 0x000ee20000300a00 */
[----:B------:R-:W-:Y:S01]  /*65ac0*/  VIADD R6, R0, 0x1a1 ;  /* 0x000001a100067836 */ /* 0x000fe20000000000 */
[----:B------:R-:W-:Y:S02]  /*65ad0*/  ULDC UR4, c[0x0][0x22c] ;  /* 0x00008b0000047ab9 */ /* 0x000fe40000000800 */
[----:B------:R-:W3:Y:S06]  /*65ae0*/  LDL.LU.64 R182, [R1+0x360] ;  /* 0x0003600001b67983 */ /* 0x000eec0000300a00 */
[----:B--2---:R0:W-:Y:S04]  /*65af0*/  @P3 STG.E.U8 desc[UR58][R250.64], R7 ;  /* 0x00000007fa003986 */ /* 0x0041e8000c10113a */
[----:B0-----:R-:W2:Y:S01]  /*65b00*/  LDL.LU.64 R250, [R1+0x358] ;  /* 0x0003580001fa7983 */ /* 0x001ea20000300a00 */
[----:B------:R-:W-:Y:S01]  /*65b10*/  ISETP.GE.AND P0, PT, R6, UR4, PT ;  /* 0x0000000406007c0c */ /* 0x000fe2000bf06270 */
[----:B------:R-:W-:Y:S01]  /*65b20*/  VIADD R6, R0, 0x1a2 ;  /* 0x000001a200067836 */ /* 0x000fe20000000000 */
[----:B------:R-:W-:Y:S01]  /*65b30*/  ISETP.LT.AND P2, PT, R3, UR6, !P2 ;  /* 0x0000000603007c0c */ /* 0x000fe2000d741270 */
[----:B------:R-:W-:Y:S01]  /*65b40*/  ULDC UR4, c[0x0][0x22c] ;  /* 0x00008b0000047ab9 */ /* 0x000fe20000000800 */
[----:B------:R-:W-:Y:S01]  /*65b50*/  ISETP.LT.AND P6, PT, R2, UR8, !P5 ;  /* 0x0000000802007c0c */ /* 0x000fe2000efc1270 */
[----:B------:R-:W-:Y:S01]  /*65b60*/  ULDC UR6, c[0x0][0x228] ;  /* 0x00008a0000067ab9 */ /* 0x000fe20000000800 */
[----:B------:R-:W-:Y:S01]  /*65b70*/  ISETP.GE.AND P3, PT, R6, UR4, PT ;  /* 0x0000000406007c0c */ /* 0x000fe2000bf66270 */
[----:B------:R-:W-:Y:S01]  /*65b80*/  ULDC UR4, c[0x0][0x228] ;  /* 0x00008a0000047ab9 */ /* 0x000fe20000000800 */
[----:B------:R-:W-:Y:S01]  /*65b90*/  PRMT R187, R187, 0x7773, RZ ;  /* 0x00007773bbbb7816 */ /* 0x000fe200000000ff */
[----:B------:R-:W-:Y:S01]  /*65ba0*/  VIADD R7, R0, 0x1a3 ;  /* 0x000001a300077836 */ /* 0x000fe20000000000 */
[----:B------:R-:W-:Y:S01]  /*65bb0*/  ISETP.LT.AND P5, PT, R3, UR4, !P5 ;  /* 0x0000000403007c0c */ /* 0x000fe2000efa1270 */
[----:B------:R-:W-:Y:S01]  /*65bc0*/  ULDC UR4, c[0x0][0x22c] ;  /* 0x00008b0000047ab9 */ /* 0x000fe20000000800 */
[----:B------:R-:W-:-:S03]  /*65bd0*/  ULDC UR8, c[0x0][0x228] ;  /* 0x00008a0000087ab9 */ /* 0x000fc60000000800 */
[----:B----4-:R-:W-:Y:S01]  /*65be0*/  @P2 STG.E.U8 desc[UR58][R178.64], R187 ;  /* 0x000000bbb2002986 */ /* 0x010fe2000c10113a */
[----:B------:R-:W-:Y:S01]  /*65bf0*/  ISETP.GE.AND P2, PT, R7, UR4, PT ;  /* 0x0000000407007c0c */ /* 0x000fe2000bf46270 */
[----:B------:R-:W-:Y:S01]  /*65c00*/  ULDC UR4, c[0x0][0x228] ;  /* 0x00008a0000047ab9 */ /* 0x000fe20000000800 */
[----:B---3--:R-:W-:-:S05]  /*65c10*/  PRMT R6, R188, 0x7770, RZ ;  /* 0x00007770bc067816 */ /* 0x008fca00000000ff */
[----:B------:R0:W-:Y:S01]  /*65c20*/  @P6 STG.E.U8 desc[UR58][R180.64], R6 ;  /* 0x00000006b4006986 */ /* 0x0001e2000c10113a */
[----:B------:R-:W-:Y:S01]  /*65c30*/  ISETP.LT.AND P6, PT, R2, UR6, !P0 ;  /* 0x0000000602007c0c */ /* 0x000fe2000c7c1270 */
[----:B------:R-:W-:Y:S01]  /*65c40*/  ULDC UR6, c[0x0][0x228] ;  /* 0x00008a0000067ab9 */ /* 0x000fe20000000800 */
[----:B0-----:R-:W-:-:S05]  /*65c50*/  PRMT R6, R188, 0x7771, RZ ;  /* 0x00007771bc067816 */ /* 0x001fca00000000ff */
[----:B------:R0:W-:Y:S01]  /*65c60*/  @P5 STG.E.U8 desc[UR58][R236.64], R6 ;  /* 0x00000006ec005986 */ /* 0x0001e2000c10113a */
[C---:B------:R-:W-:Y:S01]  /*65c70*/  ISETP.LT.AND P0, PT, R3.reuse, UR6, !P0 ;  /* 0x0000000603007c0c */ /* 0x040fe2000c701270 */
[----:B------:R-:W-:Y:S01]  /*65c80*/  ULDC UR6, c[0x0][0x228] ;  /* 0x00008a0000067ab9 */ /* 0x000fe20000000800 */
[----:B------:R-:W-:Y:S01]  /*65c90*/  ISETP.LT.AND P5, PT, R2, UR4, !P3 ;  /* 0x0000000402007c0c */ /* 0x000fe2000dfa1270 */
[----:B------:R-:W-:Y:S01]  /*65ca0*/  VIADD R7, R0, 0x1a4 ;  /* 0x000001a400077836 */ /* 0x000fe20000000000 */
[----:B0-----:R-:W3:Y:S01]  /*65cb0*/  LDL.LU.64 R236, [R1+0x348] ;  /* 0x0003480001ec7983 */ /* 0x001ee20000300a00 */
[C---:B------:R-:W-:Y:S01]  /*65cc0*/  PRMT R6, R188.reuse, 0x7772, RZ ;  /* 0x00007772bc067816 */ /* 0x040fe200000000ff */
[----:B------:R-:W-:Y:S01]  /*65cd0*/  ULDC UR4, c[0x0][0x22c] ;  /* 0x00008b0000047ab9 */ /* 0x000fe20000000800 */
[----:B------:R-:W-:Y:S01]  /*65ce0*/  ISETP.LT.AND P3, PT, R3, UR6, !P3 ;  /* 0x0000000603007c0c */ /* 0x000fe2000df61270 */
[----:B------:R-:W4:Y:S01]  /*65cf0*/  LDL.LU.64 R178, [R1+0x340] ;  /* 0x0003400001b27983 */ /* 0x000f220000300a00 */
[----:B------:R-:W-:Y:S01]  /*65d00*/  PRMT R188, R188, 0x7773, RZ ;  /* 0x00007773bcbc7816 */ /* 0x000fe200000000ff */
[----:B------:R-:W-:-:S02]  /*65d10*/  ULDC UR6, c[0x0][0x228] ;  /* 0x00008a0000067ab9 */ /* 0x000fc40000000800 */
[----:B------:R0:W-:Y:S01]  /*65d20*/  @P6 STG.E.U8 desc[UR58][R184.64], R6 ;  /* 0x00000006b8006986 */ /* 0x0001e2000c10113a */
[----:B------:R-:W-:Y:S01]  /*65d30*/  ISETP.GE.AND P6, PT, R7, UR4, PT ;  /* 0x0000000407007c0c */ /* 0x000fe2000bfc6270 */
[----:B------:R-:W-:Y:S01]  /*65d40*/  ULDC UR4, c[0x0][0x228] ;  /* 0x00008a0000047ab9 */ /* 0x000fe20000000800 */
[C---:B------:R-:W-:Y:S01]  /*65d50*/  PRMT R7, R189.reuse, 0x7770, RZ ;  /* 0x00007770bd077816 */ /* 0x040fe200000000ff */
[----:B------:R-:W-:Y:S04]  /*65d60*/  @P0 STG.E.U8 desc[UR58][R182.64], R188 ;  /* 0x000000bcb6000986 */ /* 0x000fe8000c10113a */
[----:B------:R-:W4:Y:S01]  /*65d70*/  LDL.LU.64 R180, [R1+0x338] ;  /* 0x0003380001b47983 */ /* 0x000f220000300a00 */
[----:B0-----:R-:W-:-:S03]  /*65d80*/  PRMT R6, R189, 0x7771, RZ ;  /* 0x00007771bd067816 */ /* 0x001fc600000000ff */
[----:B--2---:R0:W-:Y:S04]  /*65d90*/  @P5 STG.E.U8 desc[UR58][R250.64], R7 ;  /* 0x00000007fa005986 */ /* 0x0041e8000c10113a */
[----:B------:R1:W-:Y:S04]  /*65da0*/  @P3 STG.E.U8 desc[UR58][R190.64], R6 ;  /* 0x00000006be003986 */ /* 0x0003e8000c10113a */
[----:B0-----:R-:W2:Y:S04]  /*65db0*/  LDL.LU.64 R250, [R1+0x330] ;  /* 0x0003300001fa7983 */ /* 0x001ea80000300a00 */
[----:B-1----:R-:W2:Y:S01]  /*65dc0*/  LDL.LU.64 R190, [R1+0x1448] ;  /* 0x0014480001be7983 */ /* 0x002ea20000300a00 */
[----:B------:R-:W-:-:S02]  /*65dd0*/  ISETP.LT.AND P0, PT, R2, UR4, !P2 ;  /* 0x0000000402007c0c */ /* 0x000fc4000d701270 */
[----:B------:R-:W-:Y:S01]  /*65de0*/  PRMT R7, R189, 0x7772, RZ ;  /* 0x00007772bd077816 */ /* 0x000fe200000000ff */
[----:B------:R-:W2:Y:S01]  /*65df0*/  LDL.LU.64 R184, [R1+0x328] ;  /* 0x0003280001b87983 */ /* 0x000ea20000300a00 */
[----:B------:R-:W-:Y:S01]  /*65e00*/  VIADD R6, R0, 0x1a5 ;  /* 0x000001a500067836 */ /* 0x000fe20000000000 */
[----:B------:R-:W-:Y:S02]  /*65e10*/  ULDC UR4, c[0x0][0x22c] ;  /* 0x00008b0000047ab9 */ /* 0x000fe40000000800 */
[----:B------:R-:W2:Y:S02]  /*65e20*/  LDL.LU.64 R182, [R1+0x320] ;  /* 0x0003200001b67983 */ /* 0x000ea40000300a00 */
[----:B------:R-:W-:Y:S01]  /*65e30*/  ISETP.GE.AND P3, PT, R6, UR4, PT ;  /* 0x0000000406007c0c */ /* 0x000fe2000bf66270 */
[----:B------:R-:W-:Y:S01]  /*65e40*/  VIADD R6, R0, 0x1a6 ;  /* 0x000001a600067836 */ /* 0x000fe20000000000 */
[----:B------:R-:W-:Y:S01]  /*65e50*/  ISETP.LT.AND P2, PT, R3, UR6, !P2 ;  /* 0x0000000603007c0c */ /* 0x000fe2000d741270 */
[----:B------:R-:W-:Y:S01]  /*65e60*/  ULDC UR4, c[0x0][0x22c] ;  /* 0x00008b0000047ab9 */ /* 0x000fe20000000800 */
[----:B------:R-:W-:Y:S01]  /*65e70*/  ISETP.LT.AND P5, PT, R2, UR8, !P6 ;  /* 0x0000000802007c0c */ /* 0x000fe2000f7a1270 */
[----:B------:R-:W-:Y:S01]  /*65e80*/  ULDC UR6, c[0x0][0x228] ;  /* 0x00008a0000067ab9 */ /* 0x000fe20000000800 */
[----:B------:R-:W-:Y:S01]  /*65e90*/  PRMT R189, R189, 0x7773, RZ ;  /* 0x00007773bdbd7816 */ /* 0x000fe200000000ff */
[----:B------:R-:W-:Y:S01]  /*65ea0*/  ULDC UR8, c[0x0][0x228] ;  /* 0x00008a0000087ab9 */ /* 0x000fe20000000800 */
[----:B---3--:R0:W-:Y:S04]  /*65eb0*/  @P0 STG.E.U8 desc[UR58][R236.64], R7 ;  /* 0x00000007ec000986 */ /* 0x0081e8000c10113a */
[----:B0-----:R-:W3:Y:S01]  /*65ec0*/  LDL.LU.64 R236, [R1+0x318] ;  /* 0x0003180001ec7983 */ /* 0x001ee20000300a00 */
[----:B------:R-:W-:Y:S01]  /*65ed0*/  ISETP.GE.AND P0, PT, R6, UR4, PT ;  /* 0x0000000406007c0c */ /* 0x000fe2000bf06270 */
[----:B------:R-:W-:-:S02]  /*65ee0*/  ULDC UR4, c[0x0][0x228] ;  /* 0x00008a0000047ab9 */ /* 0x000fc40000000800 */
[----:B------:R-:W-:Y:S01]  /*65ef0*/  ISETP.LT.AND P6, PT, R3, UR4, !P6 ;  /* 0x0000000403007c0c */ /* 0x000fe2000f7c1270 */
[----:B----4-:R-:W-:Y:S01]  /*65f00*/  @P2 STG.E.U8 desc[UR58][R178.64], R189 ;  /* 0x000000bdb2002986 */ /* 0x010fe2000c10113a */
[----:B------:R-:W-:Y:S01]  /*65f10*/  VIADD R7, R0, 0x1a7 ;  /* 0x000001a700077836 */ /* 0x000fe20000000000 */
[----:B------:R-:W-:Y:S01]  /*65f20*/  ULDC UR4, c[0x0][0x22c] ;  /* 0x00008b0000047ab9 */ /* 0x000fe20000000800 */
[----:B--2---:R-:W-:-:S05]  /*65f30*/  PRMT R6, R190, 0x7770, RZ ;  /* 0x00007770be067816 */ /* 0x004fca00000000ff */
[----:B------:R0:W-:Y:S02]  /*65f40*/  @P5 STG.E.U8 desc[UR58][R180.64], R6 ;  /* 0x00000006b4005986 */ /* 0x0001e4000c10113a */
[----:B0-----:R-:W-:-:S05]  /*65f50*/  PRMT R6, R190, 0x7771, RZ ;  /* 0x00007771be067816 */ /* 0x001fca00000000ff */
[----:B------:R0:W-:Y:S04]  /*65f60*/  @P6 STG.E.U8 desc[UR58][R250.64], R6 ;  /* 0x00000006fa006986 */ /* 0x0001e8000c10113a */
        /* <DEDUP_REMOVED lines=22> */
[----:B---3--:R0:W-:Y:S04]  /*660d0*/  @P6 STG.E.U8 desc[UR58][R236.64], R7 ;  /* 0x00000007ec006986 */ /* 0x0081e8000c10113a */
        /* <DEDUP_REMOVED lines=372> */
[----:B------:R-:W2:Y:S01]  /*67820*/  LDL.LU.64 R182, [R1+0x120] ;  /* 0x0001200001b67983 */ /* 0x000ea20000300a00 */
[----:B------:R-:W-:Y:S01]  /*67830*/  ISETP.LT.AND P2, PT, R3, UR6, !P2 ;  /* 0x0000000603007c0c */ /* 0x000fe2000d741270 */
[----:B------:R-:W-:Y:S01]  /*67840*/  ULDC UR6, c[0x0][0x228] ;  /* 0x00008a0000067ab9 */ /* 0x000fe20000000800 */
[----:B------:R-:W-:Y:S01]  /*67850*/  ISETP.LT.AND P5, PT, R2, UR8, !P6 ;  /* 0x0000000802007c0c */ /* 0x000fe2000f7a1270 */
[----:B------:R-:W-:Y:S01]  /*67860*/  ULDC UR8, c[0x0][0x228] ;  /* 0x00008a0000087ab9 */ /* 0x000fe20000000800 */
[----:B------:R-:W-:Y:S01]  /*67870*/  ISETP.GE.AND P3, PT, R6, UR4, PT ;  /* 0x0000000406007c0c */ /* 0x000fe2000bf66270 */
[----:B------:R-:W-:Y:S01]  /*67880*/  VIADD R6, R0, 0x1c6 ;  /* 0x000001c600067836 */ /* 0x000fe20000000000 */
[----:B------:R-:W-:Y:S01]  /*67890*/  ULDC UR4, c[0x0][0x22c] ;  /* 0x00008b0000047ab9 */ /* 0x000fe20000000800 */
[----:B------:R-:W-:Y:S01]  /*678a0*/  PRMT R205, R205, 0x7773, RZ ;  /* 0x00007773cdcd7816 */ /* 0x000fe200000000ff */
[----:B---3--:R0:W-:Y:S04]  /*678b0*/  @P0 STG.E.U8 desc[UR58][R236.64], R7 ;  /* 0x00000007ec000986 */ /* 0x0081e8000c10113a */
[----:B0-----:R-:W3:Y:S01]  /*678c0*/  LDL.LU.64 R236, [R1+0x118] ;  /* 0x0001180001ec7983 */ /* 0x001ee20000300a00 */
[----:B------:R-:W-:Y:S01]  /*678d0*/  ISETP.GE.AND P0, PT, R6, UR4, PT ;  /* 0x0000000406007c0c */ /* 0x000fe2000bf06270 */
[----:B------:R-:W-:-:S02]  /*678e0*/  ULDC UR4, c[0x0][0x228] ;  /* 0x00008a0000047ab9 */ /* 0x000fc40000000800 */
[----:B----4-:R-:W-:Y:S01]  /*678f0*/  @P2 STG.E.U8 desc[UR58][R178.64], R205 ;  /* 0x000000cdb2002986 */ /* 0x010fe2000c10113a */
[----:B--2---:R-:W-:-:S05]  /*67900*/  PRMT R6, R206, 0x7770, RZ ;  /* 0x00007770ce067816 */ /* 0x004fca00000000ff */
[----:B------:R0:W-:Y:S04]  /*67910*/  @P5 STG.E.U8 desc[UR58][R180.64], R6 ;  /* 0x00000006b4005986 */ /* 0x0001e8000c10113a */
[----:B0-----:R-:W2:Y:S01]  /*67920*/  LDL.LU.64 R180, [R1+0x108] ;  /* 0x0001080001b47983 */ /* 0x001ea20000300a00 */
        /* <DEDUP_REMOVED lines=8> */
[C---:B------:R-:W-:Y:S01]  /*679b0*/  ISETP.LT.AND P3, PT, R3.reuse, UR6, !P3 ;  /* 0x0000000603007c0c */ /* 0x040fe2000df61270 */
[----:B------:R-:W-:Y:S01]  /*679c0*/  ULDC UR6, c[0x0][0x228] ;  /* 0x00008a0000067ab9 */ /* 0x000fe20000000800 */
[----:B------:R-:W-:Y:S01]  /*679d0*/  VIADD R7, R0, 0x1c8 ;  /* 0x000001c800077836 */ /* 0x000fe20000000000 */
[----:B------:R-:W4:Y:S04]  /*679e0*/  LDL.LU.64 R178, [R1+0x100] ;  /* 0x0001000001b27983 */ /* 0x000f280000300a00 */
[----:B------:R0:W-:Y:S01]  /*679f0*/  @P6 STG.E.U8 desc[UR58][R250.64], R6 ;  /* 0x00000006fa006986 */ /* 0x0001e2000c10113a */
[----:B------:R-:W-:Y:S01]  /*67a00*/  ISETP.LT.AND P6, PT, R2, UR4, !P0 ;  /* 0x0000000402007c0c */ /* 0x000fe2000c7c1270 */
[----:B------:R-:W-:Y:S01]  /*67a10*/  ULDC UR4, c[0x0][0x22c] ;  /* 0x00008b0000047ab9 */ /* 0x000fe20000000800 */
[----:B------:R-:W-:Y:S01]  /*67a20*/  ISETP.LT.AND P0, PT, R3, UR6, !P0 ;  /* 0x0000000603007c0c */ /* 0x000fe2000c701270 */
[----:B------:R-:W-:Y:S01]  /*67a30*/  ULDC UR6, c[0x0][0x228] ;  /* 0x00008a0000067ab9 */ /* 0x000fe20000000800 */
[C---:B0-----:R-:W-:Y:S01]  /*67a40*/  PRMT R6, R206.reuse, 0x7772, RZ ;  /* 0x00007772ce067816 */ /* 0x041fe200000000ff */
[----:B------:R-:W4:Y:S01]  /*67a50*/  LDL.LU.64 R250, [R1+0xf8] ;  /* 0x0000f80001fa7983 */ /* 0x000f220000300a00 */
[----:B------:R-:W-:-:S03]  /*67a60*/  PRMT R206, R206, 0x7773, RZ ;  /* 0x00007773cece7816 */ /* 0x000fc600000000ff */
[----:B------:R0:W-:Y:S01]  /*67a70*/  @P5 STG.E.U8 desc[UR58][R184.64], R6 ;  /* 0x00000006b8005986 */ /* 0x0001e2000c10113a */
[----:B------:R-:W-:Y:S01]  /*67a80*/  ISETP.GE.AND P5, PT, R7, UR4, PT ;  /* 0x0000000407007c0c */ /* 0x000fe2000bfa6270 */
[----:B------:R-:W-:Y:S01]  /*67a90*/  ULDC UR4, c[0x0][0x228] ;  /* 0x00008a0000047ab9 */ /* 0x000fe20000000800 */
[C---:B------:R-:W-:Y:S01]  /*67aa0*/  PRMT R7, R207.reuse, 0x7770, RZ ;  /* 0x00007770cf077816 */ /* 0x040fe200000000ff */
[----:B------:R-:W-:Y:S01]  /*67ab0*/  @P3 STG.E.U8 desc[UR58][R182.64], R206 ;  /* 0x000000ceb6003986 */ /* 0x000fe2000c10113a */
[----:B0-----:R-:W-:-:S03]  /*67ac0*/  PRMT R6, R207, 0x7771, RZ ;  /* 0x00007771cf067816 */ /* 0x001fc600000000ff */
[----:B---3--:R-:W-:Y:S04]  /*67ad0*/  @P6 STG.E.U8 desc[UR58][R236.64], R7 ;  /* 0x00000007ec006986 */ /* 0x008fe8000c10113a */
[----:B------:R0:W-:Y:S04]  /*67ae0*/  @P0 STG.E.U8 desc[UR58][R208.64], R6 ;  /* 0x00000006d0000986 */ /* 0x0001e8000c10113a */
[----:B0-----:R-:W3:Y:S01]  /*67af0*/  LDL.LU.64 R208, [R1+0x1400] ;  /* 0x0014000001d07983 */ /* 0x001ee20000300a00 */
[----:B------:R-:W-:Y:S02]  /*67b00*/  ISETP.LT.AND P3, PT, R2, UR4, !P2 ;  /* 0x0000000402007c0c */ /* 0x000fe4000d761270 */
[----:B------:R-:W-:Y:S01]  /*67b10*/  PRMT R7, R207, 0x7772, RZ ;  /* 0x00007772cf077816 */ /* 0x000fe200000000ff */
[----:B------:R-:W3:Y:S01]  /*67b20*/  LDL.LU.64 R236, [R1+0xf0] ;  /* 0x0000f00001ec7983 */ /* 0x000ee20000300a00 */
[----:B------:R-:W-:Y:S01]  /*67b30*/  VIADD R6, R0, 0x1c9 ;  /* 0x000001c900067836 */ /* 0x000fe20000000000 */
[----:B------:R-:W-:-:S02]  /*67b40*/  ULDC UR4, c[0x0][0x22c] ;  /* 0x00008b0000047ab9 */ /* 0x000fc40000000800 */
[----:B------:R-:W3:Y:S04]  /*67b50*/  LDL.LU.64 R184, [R1+0xe8] ;  /* 0x0000e80001b87983 */ /* 0x000ee80000300a00 */
[----:B------:R-:W3:Y:S04]  /*67b60*/  LDL.LU.64 R182, [R1+0xe0] ;  /* 0x0000e00001b67983 */ /* 0x000ee80000300a00 */
        /* <DEDUP_REMOVED lines=15> */
[----:B----4-:R0:W-:Y:S02]  /*67c60*/  @P2 STG.E.U8 desc[UR58][R178.64], R207 ;  /* 0x000000cfb2002986 */ /* 0x0101e4000c10113a */
[----:B0-----:R-:W-:-:S05]  /*67c70*/  VIADD R178, R0, 0x1cb ;  /* 0x000001cb00b27836 */ /* 0x001fca0000000000 */
[----:B------:R-:W-:Y:S01]  /*67c80*/  ISETP.GE.AND P2, PT, R178, UR4, PT ;  /* 0x00000004b2007c0c */ /* 0x000fe2000bf46270 */
[----:B------:R-:W-:Y:S01]  /*67c90*/  ULDC UR4, c[0x0][0x228] ;  /* 0x00008a0000047ab9 */ /* 0x000fe20000000800 */
[C---:B---3--:R-:W-:Y:S02]  /*67ca0*/  PRMT R6, R208.reuse, 0x7770, RZ ;  /* 0x00007770d0067816 */ /* 0x048fe400000000ff */
[----:B------:R-:W-:-:S03]  /*67cb0*/  PRMT R179, R208, 0x7771, RZ ;  /* 0x00007771d0b37816 */ /* 0x000fc600000000ff */
[----:B------:R0:W-:Y:S01]  /*67cc0*/  @P6 STG.E.U8 desc[UR58][R250.64], R6 ;  /* 0x00000006fa006986 */ /* 0x0001e2000c10113a */
[C---:B------:R-:W-:Y:S01]  /*67cd0*/  ISETP.LT.AND P6, PT, R2.reuse, UR6, !P0 ;  /* 0x0000000602007c0c */ /* 0x040fe2000c7c1270 */
[----:B------:R-:W-:Y:S02]  /*67ce0*/  ULDC UR6, c[0x0][0x228] ;  /* 0x00008a0000067ab9 */ /* 0x000fe40000000800 */
[C---:B------:R-:W-:Y:S01]  /*67cf0*/  ISETP.LT.AND P0, PT, R3.reuse, UR6, !P0 ;  /* 0x0000000603007c0c */ /* 0x040fe2000c701270 */
[----:B------:R1:W-:Y:S01]  /*67d00*/  @P5 STG.E.U8 desc[UR58][R236.64], R179 ;  /* 0x000000b3ec005986 */ /* 0x0003e2000c10113a */
[----:B------:R-:W-:Y:S01]  /*67d10*/  ULDC UR6, c[0x0][0x228] ;  /* 0x00008a0000067ab9 */ /* 0x000fe20000000800 */
[----:B------:R-:W-:Y:S01]  /*67d20*/  ISETP.LT.AND P5, PT, R2, UR4, !P3 ;  /* 0x0000000402007c0c */ /* 0x000fe2000dfa1270 */
[----:B------:R-:W-:Y:S01]  /*67d30*/  ULDC UR4, c[0x0][0x22c] ;  /* 0x00008b0000047ab9 */ /* 0x000fe20000000800 */
[C---:B------:R-:W-:Y:S02]  /*67d40*/  PRMT R178, R208.reuse, 0x7772, RZ ;  /* 0x00007772d0b27816 */ /* 0x040fe400000000ff */
[----:B------:R-:W-:Y:S01]  /*67d50*/  ISETP.LT.AND P3, PT, R3, UR6, !P3 ;  /* 0x0000000603007c0c */ /* 0x000fe2000df61270 */
[----:B0-----:R-:W3:Y:S01]  /*67d60*/  LDL.LU.64 R250, [R1+0xc8] ;  /* 0x0000c80001fa7983 */ /* 0x001ee20000300a00 */
[----:B------:R-:W-:Y:S01]  /*67d70*/  PRMT R208, R208, 0x7773, RZ ;  /* 0x00007773d0d07816 */ /* 0x000fe200000000ff */
[----:B------:R-:W-:Y:S01]  /*67d80*/  VIADD R6, R0, 0x1cd ;  /* 0x000001cd00067836 */ /* 0x000fe20000000000 */
[----:B------:R-:W-:Y:S01]  /*67d90*/  ULDC UR6, c[0x0][0x228] ;  /* 0x00008a0000067ab9 */ /* 0x000fe20000000800 */
[----:B------:R-:W-:Y:S01]  /*67da0*/  @P6 STG.E.U8 desc[UR58][R184.64], R178 ;  /* 0x000000b2b8006986 */ /* 0x000fe2000c10113a */
[----:B------:R-:W-:Y:S01]  /*67db0*/  ISETP.GE.AND P6, PT, R7, UR4, PT ;  /* 0x0000000407007c0c */ /* 0x000fe2000bfc6270 */
[----:B------:R-:W-:Y:S01]  /*67dc0*/  ULDC UR4, c[0x0][0x228] ;  /* 0x00008a0000047ab9 */ /* 0x000fe20000000800 */
[----:B------:R-:W-:-:S02]  /*67dd0*/  PRMT R7, R209, 0x7770, RZ ;  /* 0x00007770d1077816 */ /* 0x000fc400000000ff */
[C---:B-1----:R-:W-:Y:S01]  /*67de0*/  PRMT R179, R209.reuse, 0x7771, RZ ;  /* 0x00007771d1b37816 */ /* 0x042fe200000000ff */
[----:B------:R-:W-:Y:S04]  /*67df0*/  @P0 STG.E.U8 desc[UR58][R182.64], R208 ;  /* 0x000000d0b6000986 */ /* 0x000fe8000c10113a */
[----:B------:R-:W4:Y:S04]  /*67e00*/  LDL.LU.64 R236, [R1+0xc0] ;  /* 0x0000c00001ec7983 */ /* 0x000f280000300a00 */
[----:B--2---:R-:W-:Y:S04]  /*67e10*/  @P5 STG.E.U8 desc[UR58][R180.64], R7 ;  /* 0x00000007b4005986 */ /* 0x004fe8000c10113a */
[----:B------:R0:W-:Y:S04]  /*67e20*/  @P3 STG.E.U8 desc[UR58][R210.64], R179 ;  /* 0x000000b3d2003986 */ /* 0x0001e8000c10113a */
[----:B0-----:R-:W2:Y:S01]  /*67e30*/  LDL.LU.64 R210, [R1+0x13f8] ;  /* 0x0013f80001d27983 */ /* 0x001ea20000300a00 */
[----:B------:R-:W-:Y:S01]  /*67e40*/  ISETP.LT.AND P0, PT, R2, UR4, !P2 ;  /* 0x0000000402007c0c */ /* 0x000fe2000d701270 */
[----:B------:R-:W-:Y:S01]  /*67e50*/  ULDC UR4, c[0x0][0x22c] ;  /* 0x00008b0000047ab9 */ /* 0x000fe20000000800 */
[----:B------:R-:W-:-:S02]  /*67e60*/  PRMT R178, R209, 0x7772, RZ ;  /* 0x00007772d1b27816 */ /* 0x000fc400000000ff */
[----:B------:R-:W-:Y:S01]  /*67e70*/  ISETP.GE.AND P3, PT, R6, UR4, PT ;  /* 0x0000000406007c0c */ /* 0x000fe2000bf66270 */
[----:B------:R-:W-:Y:S01]  /*67e80*/  VIADD R6, R0, 0x1ce ;  /* 0x000001ce00067836 */ /* 0x000fe20000000000 */
[----:B------:R-:W-:Y:S01]  /*67e90*/  ISETP.LT.AND P2, PT, R3, UR6, !P2 ;  /* 0x0000000603007c0c */ /* 0x000fe2000d741270 */
[----:B------:R-:W-:Y:S01]  /*67ea0*/  ULDC UR4, c[0x0][0x22c] ;  /* 0x00008b0000047ab9 */ /* 0x000fe20000000800 */
[----:B------:R-:W-:Y:S01]  /*67eb0*/  ISETP.LT.AND P5, PT, R2, UR8, !P6 ;  /* 0x0000000802007c0c */ /* 0x000fe2000f7a1270 */
[----:B------:R-:W-:Y:S01]  /*67ec0*/  ULDC UR6, c[0x0][0x228] ;  /* 0x00008a0000067ab9 */ /* 0x000fe20000000800 */
[----:B------:R-:W-:Y:S01]  /*67ed0*/  PRMT R209, R209, 0x7773, RZ ;  /* 0x00007773d1d17816 */ /* 0x000fe200000000ff */
[----:B------:R-:W-:Y:S02]  /*67ee0*/  ULDC UR8, c[0x0][0x228] ;  /* 0x00008a0000087ab9 */ /* 0x000fe40000000800 */
[----:B---3--:R0:W-:Y:S01]  /*67ef0*/  @P0 STG.E.U8 desc[UR58][R250.64], R178 ;  /* 0x000000b2fa000986 */ /* 0x0081e2000c10113a */
[----:B------:R-:W-:Y:S01]  /*67f00*/  ISETP.GE.AND P0, PT, R6, UR4, PT ;  /* 0x0000000406007c0c */ /* 0x000fe2000bf06270 */
[----:B------:R-:W-:-:S02]  /*67f10*/  ULDC UR4, c[0x0][0x228] ;  /* 0x00008a0000047ab9 */ /* 0x000fc40000000800 */
[----:B------:R-:W-:Y:S01]  /*67f20*/  ISETP.LT.AND P6, PT, R3, UR4, !P6 ;  /* 0x0000000403007c0c */ /* 0x000fe2000f7c1270 */
[----:B------:R-:W-:Y:S01]  /*67f30*/  VIADD R6, R0, 0x1cf ;  /* 0x000001cf00067836 */ /* 0x000fe20000000000 */
[----:B------:R-:W-:Y:S01]  /*67f40*/  ULDC UR4, c[0x0][0x22c] ;  /* 0x00008b0000047ab9 */ /* 0x000fe20000000800 */
[----:B----4-:R-:W-:Y:S03]  /*67f50*/  @P2 STG.E.U8 desc[UR58][R236.64], R209 ;  /* 0x000000d1ec002986 */ /* 0x010fe6000c10113a */
[----:B------:R-:W-:Y:S01]  /*67f60*/  ISETP.GE.AND P2, PT, R6, UR4, PT ;  /* 0x0000000406007c0c */ /* 0x000fe2000bf46270 */
[----:B------:R-:W-:Y:S01]  /*67f70*/  ULDC UR4, c[0x0][0x228] ;  /* 0x00008a0000047ab9 */ /* 0x000fe20000000800 */
[----:B------:R-:W-:Y:S01]  /*67f80*/  VIADD R6, R0, 0x1d0 ;  /* 0x000001d000067836 */ /* 0x000fe20000000000 */
[C---:B--2---:R-:W-:Y:S02]  /*67f90*/  PRMT R7, R210.reuse, 0x7770, RZ ;  /* 0x00007770d2077816 */ /* 0x044fe400000000ff */
[----:B0-----:R-:W-:-:S03]  /*67fa0*/  PRMT R178, R210, 0x7771, RZ ;  /* 0x00007771d2b27816 */ /* 0x001fc600000000ff */
[----:B------:R0:W-:Y:S01]  /*67fb0*/  @P5 STG.E.U8 desc[UR58][R224.64], R7 ;  /* 0x00000007e0005986 */ /* 0x0001e2000c10113a */
[C---:B------:R-:W-:Y:S01]  /*67fc0*/  ISETP.LT.AND P5, PT, R2.reuse, UR6, !P3 ;  /* 0x0000000602007c0c */ /* 0x040fe2000dfa1270 */
[----:B------:R-:W-:Y:S02]  /*67fd0*/  ULDC UR6, c[0x0][0x228] ;  /* 0x00008a0000067ab9 */ /* 0x000fe40000000800 */
[----:B------:R1:W-:Y:S01]  /*67fe0*/  @P6 STG.E.U8 desc[UR58][R226.64], R178 ;  /* 0x000000b2e2006986 */ /* 0x0003e2000c10113a */
[C---:B------:R-:W-:Y:S01]  /*67ff0*/  ISETP.LT.AND P3, PT, R3.reuse, UR6, !P3 ;  /* 0x0000000603007c0c */ /* 0x040fe2000df61270 */
[----:B------:R-:W-:Y:S01]  /*68000*/  ULDC UR6, c[0x0][0x228] ;  /* 0x00008a0000067ab9 */ /* 0x000fe20000000800 */
[----:B------:R-:W-:Y:S02]  /*68010*/  ISETP.LT.AND P6, PT, R2, UR4, !P0 ;  /* 0x0000000402007c0c */ /* 0x000fe4000c7c1270 */
[----:B------:R-:W-:Y:S02]  /*68020*/  ISETP.LT.AND P0, PT, R3, UR6, !P0 ;  /* 0x0000000603007c0c */ /* 0x000fe4000c701270 */
[----:B------:R-:W-:Y:S01]  /*68030*/  PRMT R179, R211, 0x7771, RZ ;  /* 0x00007771d3b37816 */ /* 0x000fe200000000ff */
[----:B------:R-:W-:Y:S01]  /*68040*/  ULDC UR4, c[0x0][0x22c] ;  /* 0x00008b0000047ab9 */ /* 0x000fe20000000800 */
[----:B------:R-:W-:Y:S01]  /*68050*/  ULDC UR6, c[0x0][0x228] ;  /* 0x00008a0000067ab9 */ /* 0x000fe20000000800 */
[----:B0-----:R-:W-:-:S02]  /*68060*/  PRMT R7, R210, 0x7772, RZ ;  /* 0x00007772d2077816 */ /* 0x001fc400000000ff */
[----:B------:R-:W-:Y:S01]  /*68070*/  PRMT R210, R210, 0x7773, RZ ;  /* 0x00007773d2d27816 */ /* 0x000fe200000000ff */
[----:B------:R-:W2:Y:S01]  /*68080*/  LDL.LU.64 R224, [R1+0x13f0] ;  /* 0x0013f00001e07983 */ /* 0x000ea20000300a00 */
[----:B-1----:R-:W-:-:S03]  /*68090*/  PRMT R178, R211, 0x7770, RZ ;  /* 0x00007770d3b27816 */ /* 0x002fc600000000ff */
[----:B------:R-:W3:Y:S04]  /*680a0*/  LDL.LU.64 R226, [R1+0x13e8] ;  /* 0x0013e80001e27983 */ /* 0x000ee80000300a00 */
[----:B------:R0:W-:Y:S04]  /*680b0*/  @P5 STG.E.U8 desc[UR58][R220.64], R7 ;  /* 0x00000007dc005986 */ /* 0x0001e8000c10113a */
[----:B------:R1:W-:Y:S04]  /*680c0*/  @P3 STG.E.U8 desc[UR58][R222.64], R210 ;  /* 0x000000d2de003986 */ /* 0x0003e8000c10113a */
[----:B------:R4:W-:Y:S04]  /*680d0*/  @P6 STG.E.U8 desc[UR58][R216.64], R178 ;  /* 0x000000b2d8006986 */ /* 0x0009e8000c10113a */
[----:B------:R4:W-:Y:S04]  /*680e0*/  @P0 STG.E.U8 desc[UR58][R212.64], R179 ;  /* 0x000000b3d4000986 */ /* 0x0009e8000c10113a */
[----:B0-----:R-:W2:Y:S04]  /*680f0*/  LDL.LU.64 R220, [R1+0x13e0] ;  /* 0x0013e00001dc7983 */ /* 0x001ea80000300a00 */
[----:B-1----:R-:W3:Y:S04]  /*68100*/  LDL.LU.64 R222, [R1+0x13d8] ;  /* 0x0013d80001de7983 */ /* 0x002ee80000300a00 */
[----:B----4-:R-:W4:Y:S04]  /*68110*/  LDL.LU.64 R216, [R1+0x13d0] ;  /* 0x0013d00001d87983 */ /* 0x010f280000300a00 */
[----:B------:R-:W2:Y:S01]  /*68120*/  LDL.LU.64 R212, [R1+0x13c8] ;  /* 0x0013c80001d47983 */ /* 0x000ea20000300a00 */
[----:B------:R-:W-:Y:S01]  /*68130*/  ISETP.GE.AND P5, PT, R6, UR4, PT ;  /* 0x0000000406007c0c */ /* 0x000fe2000bfa6270 */
[----:B------:R-:W-:-:S02]  /*68140*/  ULDC UR4, c[0x0][0x228] ;  /* 0x00008a0000047ab9 */ /* 0x000fc40000000800 */
[----:B------:R-:W-:Y:S02]  /*68150*/  ISETP.LT.AND P3, PT, R2, UR4, !P2 ;  /* 0x0000000402007c0c */ /* 0x000fe4000d761270 */
[----:B------:R-:W-:Y:S02]  /*68160*/  ISETP.LT.AND P2, PT, R3, UR6, !P2 ;  /* 0x0000000603007c0c */ /* 0x000fe4000d741270 */
[C---:B------:R-:W-:Y:S02]  /*68170*/  PRMT R7, R211.reuse, 0x7772, RZ ;  /* 0x00007772d3077816 */ /* 0x040fe400000000ff */
[----:B------:R-:W-:Y:S01]  /*68180*/  PRMT R211, R211, 0x7773, RZ ;  /* 0x00007773d3d37816 */ /* 0x000fe200000000ff */
[----:B------:R-:W-:Y:S01]  /*68190*/  VIADD R6, R0, 0x1d1 ;  /* 0x000001d100067836 */ /* 0x000fe20000000000 */
[----:B------:R-:W-:Y:S01]  /*681a0*/  ULDC UR4, c[0x0][0x22c] ;  /* 0x00008b0000047ab9 */ /* 0x000fe20000000800 */
[----:B------:R-:W-:Y:S01]  /*681b0*/  ISETP.LT.AND P6, PT, R2, UR8, !P5 ;  /* 0x0000000802007c0c */ /* 0x000fe2000efc1270 */
[----:B------:R-:W-:Y:S01]  /*681c0*/  ULDC UR6, c[0x0][0x228] ;  /* 0x00008a0000067ab9 */ /* 0x000fe20000000800 */
[----:B------:R-:W-:-:S02]  /*681d0*/  ULDC UR8, c[0x0][0x228] ;  /* 0x00008a0000087ab9 */ /* 0x000fc40000000800 */
[----:B------:R0:W-:Y:S04]  /*681e0*/  @P3 STG.E.U8 desc[UR58][R218.64], R7 ;  /* 0x00000007da003986 */ /* 0x0001e8000c10113a */
[----:B------:R1:W-:Y:S04]  /*681f0*/  @P2 STG.E.U8 desc[UR58][R214.64], R211 ;  /* 0x000000d3d6002986 */ /* 0x0003e8000c10113a */
[----:B0-----:R-:W3:Y:S04]  /*68200*/  LDL.LU.64 R218, [R1+0x13c0] ;  /* 0x0013c00001da7983 */ /* 0x001ee80000300a00 */
[----:B-1----:R-:W4:Y:S04]  /*68210*/  LDL.LU.64 R214, [R1+0x13b8] ;  /* 0x0013b80001d67983 */ /* 0x002f280000300a00 */
[----:B------:R-:W3:Y:S04]  /*68220*/  LDL.LU R250, [R1+0x60] ;  /* 0x0000600001fa7983 */ /* 0x000ee80000300800 */
[----:B------:R-:W3:Y:S04]  /*68230*/  LDL.LU R236, [R1+0x64] ;  /* 0x0000640001ec7983 */ /* 0x000ee80000300800 */
[----:B------:R-:W3:Y:S04]  /*68240*/  LDL.LU R237, [R1+0x68] ;  /* 0x0000680001ed7983 */ /* 0x000ee80000300800 */
[----:B------:R-:W3:Y:S01]  /*68250*/  LDL.LU R251, [R1+0x6c] ;  /* 0x00006c0001fb7983 */ /* 0x000ee20000300800 */
[----:B------:R-:W-:Y:S01]  /*68260*/  ISETP.GE.AND P0, PT, R6, UR4, PT ;  /* 0x0000000406007c0c */ /* 0x000fe2000bf06270 */
[----:B------:R-:W-:Y:S01]  /*68270*/  VIADD R6, R0, 0x1d2 ;  /* 0x000001d200067836 */ /* 0x000fe20000000000 */
[----:B------:R-:W-:-:S04]  /*68280*/  ULDC UR4, c[0x0][0x22c] ;  /* 0x00008b0000047ab9 */ /* 0x000fc80000000800 */
[----:B------:R-:W-:Y:S01]  /*68290*/  ISETP.GE.AND P3, PT, R6, UR4, PT ;  /* 0x0000000406007c0c */ /* 0x000fe2000bf66270 */
[----:B------:R-:W-:Y:S02]  /*682a0*/  ULDC UR4, c[0x0][0x228] ;  /* 0x00008a0000047ab9 */ /* 0x000fe40000000800 */
[----:B------:R-:W-:Y:S01]  /*682b0*/  ISETP.LT.AND P5, PT, R3, UR4, !P5 ;  /* 0x0000000403007c0c */ /* 0x000fe2000efa1270 */
[----:B------:R-:W-:Y:S01]  /*682c0*/  VIADD R6, R0, 0x1d3 ;  /* 0x000001d300067836 */ /* 0x000fe20000000000 */
[----:B------:R-:W-:-:S04]  /*682d0*/  ULDC UR4, c[0x0][0x22c] ;  /* 0x00008b0000047ab9 */ /* 0x000fc80000000800 */
[----:B------:R-:W-:Y:S01]  /*682e0*/  ISETP.GE.AND P2, PT, R6, UR4, PT ;  /* 0x0000000406007c0c */ /* 0x000fe2000bf46270 */
[----:B------:R-:W-:Y:S01]  /*682f0*/  ULDC UR4, c[0x0][0x228] ;  /* 0x00008a0000047ab9 */ /* 0x000fe20000000800 */
[----:B------:R-:W-:Y:S01]  /*68300*/  VIADD R6, R0, 0x1d4 ;  /* 0x000001d400067836 */ /* 0x000fe20000000000 */
[----:B--2---:R-:W-:-:S05]  /*68310*/  PRMT R179, R212, 0x7770, RZ ;  /* 0x00007770d4b37816 */ /* 0x004fca00000000ff */
[----:B------:R0:W-:Y:S01]  /*68320*/  @P6 STG.E.U8 desc[UR58][R248.64], R179 ;  /* 0x000000b3f8006986 */ /* 0x0001e2000c10113a */
[----:B------:R-:W-:Y:S01]  /*68330*/  ISETP.LT.AND P6, PT, R2, UR6, !P0 ;  /* 0x0000000602007c0c */ /* 0x000fe2000c7c1270 */
[----:B------:R-:W-:Y:S01]  /*68340*/  ULDC UR6, c[0x0][0x228] ;  /* 0x00008a0000067ab9 */ /* 0x000fe20000000800 */
[C---:B------:R-:W-:Y:S02]  /*68350*/  PRMT R7, R212.reuse, 0x7771, RZ ;  /* 0x00007771d4077816 */ /* 0x040fe400000000ff */
[----:B------:R-:W-:Y:S01]  /*68360*/  ISETP.LT.AND P0, PT, R3, UR6, !P0 ;  /* 0x0000000603007c0c */ /* 0x000fe2000c701270 */
[----:B------:R-:W-:Y:S01]  /*68370*/  ULDC UR6, c[0x0][0x228] ;  /* 0x00008a0000067ab9 */ /* 0x000fe20000000800 */
[----:B------:R-:W-:Y:S01]  /*68380*/  PRMT R181, R212, 0x7773, RZ ;  /* 0x00007773d4b57816 */ /* 0x000fe200000000ff */
[----:B------:R1:W-:Y:S01]  /*68390*/  @P5 STG.E.U8 desc[UR58][R246.64], R7 ;  /* 0x00000007f6005986 */ /* 0x0003e2000c10113a */
[----:B------:R-:W-:Y:S02]  /*683a0*/  ISETP.LT.AND P5, PT, R2, UR4, !P3 ;  /* 0x0000000402007c0c */ /* 0x000fe4000dfa1270 */
[----:B0-----:R-:W-:-:S02]  /*683b0*/  PRMT R179, R212, 0x7772, RZ ;  /* 0x00007772d4b37816 */ /* 0x001fc400000000ff */
[----:B------:R-:W-:Y:S01]  /*683c0*/  ISETP.LT.AND P3, PT, R3, UR6, !P3 ;  /* 0x0000000603007c0c */ /* 0x000fe2000df61270 */
[----:B------:R-:W-:Y:S01]  /*683d0*/  ULDC UR4, c[0x0][0x22c] ;  /* 0x00008b0000047ab9 */ /* 0x000fe20000000800 */
[C---:B------:R-:W-:Y:S01]  /*683e0*/  PRMT R183, R213.reuse, 0x7771, RZ ;  /* 0x00007771d5b77816 */ /* 0x040fe200000000ff */
[----:B------:R-:W-:Y:S01]  /*683f0*/  ULDC UR6, c[0x0][0x228] ;  /* 0x00008a0000067ab9 */ /* 0x000fe20000000800 */
[----:B------:R0:W-:Y:S01]  /*68400*/  @P6 STG.E.U8 desc[UR58][R244.64], R179 ;  /* 0x000000b3f4006986 */ /* 0x0001e2000c10113a */
[----:B------:R-:W-:Y:S01]  /*68410*/  ISETP.GE.AND P6, PT, R6, UR4, PT ;  /* 0x0000000406007c0c */ /* 0x000fe2000bfc6270 */
[----:B------:R-:W-:Y:S02]  /*68420*/  ULDC UR4, c[0x0][0x228] ;  /* 0x00008a0000047ab9 */ /* 0x000fe40000000800 */
[----:B------:R4:W-:Y:S01]  /*68430*/  @P0 STG.E.U8 desc[UR58][R242.64], R181 ;  /* 0x000000b5f2000986 */ /* 0x0009e2000c10113a */
[----:B------:R-:W-:Y:S02]  /*68440*/  ISETP.LT.AND P0, PT, R2, UR4, !P2 ;  /* 0x0000000402007c0c */ /* 0x000fe4000d701270 */
[----:B-1----:R-:W-:Y:S01]  /*68450*/  PRMT R7, R213, 0x7770, RZ ;  /* 0x00007770d5077816 */ /* 0x002fe200000000ff */
[----:B------:R-:W-:Y:S01]  /*68460*/  VIADD R6, R0, 0x1d5 ;  /* 0x000001d500067836 */ /* 0x000fe20000000000 */
[----:B------:R-:W-:Y:S01]  /*68470*/  ULDC UR4, c[0x0][0x22c] ;  /* 0x00008b0000047ab9 */ /* 0x000fe20000000800 */
[----:B------:R-:W-:Y:S01]  /*68480*/  ISETP.LT.AND P2, PT, R3, UR6, !P2 ;  /* 0x0000000603007c0c */ /* 0x000fe2000d741270 */
[----:B------:R-:W-:Y:S01]  /*68490*/  ULDC UR6, c[0x0][0x228] ;  /* 0x00008a0000067ab9 */ /* 0x000fe20000000800 */
[----:B------:R1:W-:Y:S04]  /*684a0*/  @P5 STG.E.U8 desc[UR58][R240.64], R7 ;  /* 0x00000007f0005986 */ /* 0x0003e8000c10113a */
[----:B------:R-:W-:Y:S01]  /*684b0*/  @P3 STG.E.U8 desc[UR58][R238.64], R183 ;  /* 0x000000b7ee003986 */ /* 0x000fe2000c10113a */
[----:B------:R-:W-:-:S02]  /*684c0*/  ISETP.LT.AND P5, PT, R2, UR8, !P6 ;  /* 0x0000000802007c0c */ /* 0x000fc4000f7a1270 */
[C---:B0-----:R-:W-:Y:S02]  /*684d0*/  PRMT R179, R213.reuse, 0x7772, RZ ;  /* 0x00007772d5b37816 */ /* 0x041fe400000000ff */
[----:B------:R-:W-:Y:S01]  /*684e0*/  ISETP.GE.AND P3, PT, R6, UR4, PT ;  /* 0x0000000406007c0c */ /* 0x000fe2000bf66270 */
[----:B------:R-:W-:Y:S01]  /*684f0*/  VIADD R6, R0, 0x1d6 ;  /* 0x000001d600067836 */ /* 0x000fe20000000000 */
[----:B------:R-:W-:Y:S01]  /*68500*/  ULDC UR4, c[0x0][0x22c] ;  /* 0x00008b0000047ab9 */ /* 0x000fe20000000800 */
[----:B------:R-:W-:Y:S01]  /*68510*/  PRMT R213, R213, 0x7773, RZ ;  /* 0x00007773d5d57816 */ /* 0x000fe200000000ff */
[----:B------:R0:W-:Y:S01]  /*68520*/  @P0 STG.E.U8 desc[UR58][R234.64], R179 ;  /* 0x000000b3ea000986 */ /* 0x0001e2000c10113a */
[----:B----4-:R-:W-:Y:S02]  /*68530*/  PRMT R181, R214, 0x7773, RZ ;  /* 0x00007773d6b57816 */ /* 0x010fe400000000ff */
[----:B------:R-:W-:Y:S01]  /*68540*/  ISETP.GE.AND P0, PT, R6, UR4, PT ;  /* 0x0000000406007c0c */ /* 0x000fe2000bf06270 */
[----:B------:R-:W-:Y:S01]  /*68550*/  ULDC UR4, c[0x0][0x228] ;  /* 0x00008a0000047ab9 */ /* 0x000fe20000000800 */
[----:B-1----:R-:W-:-:S02]  /*68560*/  PRMT R7, R214, 0x7770, RZ ;  /* 0x00007770d6077816 */ /* 0x002fc400000000ff */
[C---:B------:R-:W-:Y:S01]  /*68570*/  ISETP.LT.AND P6, PT, R3.reuse, UR4, !P6 ;  /* 0x0000000403007c0c */ /* 0x040fe2000f7c1270 */
[----:B------:R-:W-:Y:S04]  /*68580*/  @P2 STG.E.U8 desc[UR58][R232.64], R213 ;  /* 0x000000d5e8002986 */ /* 0x000fe8000c10113a */
[----:B------:R1:W-:Y:S01]  /*68590*/  @P5 STG.E.U8 desc[UR58][R230.64], R7 ;  /* 0x00000007e6005986 */ /* 0x0003e2000c10113a */
[----:B------:R-:W-:Y:S01]  /*685a0*/  ISETP.LT.AND P5, PT, R2, UR6, !P3 ;  /* 0x0000000602007c0c */ /* 0x000fe2000dfa1270 */
[----:B------:R-:W-:Y:S01]  /*685b0*/  ULDC UR6, c[0x0][0x228] ;  /* 0x00008a0000067ab9 */ /* 0x000fe20000000800 */
[----:B------:R-:W-:Y:S01]  /*685c0*/  VIADD R6, R0, 0x1d7 ;  /* 0x000001d700067836 */ /* 0x000fe20000000000 */
[----:B------:R-:W-:Y:S02]  /*685d0*/  ISETP.LT.AND P3, PT, R3, UR6, !P3 ;  /* 0x0000000603007c0c */ /* 0x000fe4000df61270 */
[----:B0-----:R-:W-:Y:S01]  /*685e0*/  PRMT R179, R214, 0x7771, RZ ;  /* 0x00007771d6b37816 */ /* 0x001fe200000000ff */
[----:B------:R-:W-:Y:S01]  /*685f0*/  ULDC UR4, c[0x0][0x22c] ;  /* 0x00008b0000047ab9 */ /* 0x000fe20000000800 */
[----:B------:R-:W-:Y:S01]  /*68600*/  ULDC UR6, c[0x0][0x228] ;  /* 0x00008a0000067ab9 */ /* 0x000fe20000000800 */
[----:B------:R-:W-:Y:S01]  /*68610*/  ISETP.GE.AND P2, PT, R6, UR4, PT ;  /* 0x0000000406007c0c */ /* 0x000fe2000bf46270 */
[----:B------:R-:W-:Y:S01]  /*68620*/  ULDC UR4, c[0x0][0x228] ;  /* 0x00008a0000047ab9 */ /* 0x000fe20000000800 */
[----:B------:R-:W-:Y:S01]  /*68630*/  VIADD R6, R0, 0x1d8 ;  /* 0x000001d800067836 */ /* 0x000fe20000000000 */
[----:B------:R0:W-:Y:S01]  /*68640*/  @P6 STG.E.U8 desc[UR58][R228.64], R179 ;  /* 0x000000b3e4006986 */ /* 0x0001e2000c10113a */
[----:B-1----:R-:W-:-:S02]  /*68650*/  PRMT R7, R214, 0x7772, RZ ;  /* 0x00007772d6077816 */ /* 0x002fc400000000ff */
[----:B------:R-:W-:Y:S02]  /*68660*/  ISETP.LT.AND P6, PT, R2, UR4, !P0 ;  /* 0x0000000402007c0c */ /* 0x000fe4000c7c1270 */
[----:B------:R-:W-:Y:S01]  /*68670*/  ISETP.LT.AND P0, PT, R3, UR6, !P0 ;  /* 0x0000000603007c0c */ /* 0x000fe2000c701270 */
[----:B------:R-:W-:Y:S01]  /*68680*/  ULDC UR4, c[0x0][0x22c] ;  /* 0x00008b0000047ab9 */ /* 0x000fe20000000800 */
[C---:B------:R-:W-:Y:S01]  /*68690*/  PRMT R183, R215.reuse, 0x7771, RZ ;  /* 0x00007771d7b77816 */ /* 0x040fe200000000ff */
[----:B------:R1:W-:Y:S01]  /*686a0*/  @P5 STG.E.U8 desc[UR58][R176.64], R7 ;  /* 0x00000007b0005986 */ /* 0x0003e2000c10113a */
[----:B------:R-:W-:Y:S01]  /*686b0*/  ISETP.GE.AND P5, PT, R6, UR4, PT ;  /* 0x0000000406007c0c */ /* 0x000fe2000bfa6270 */
[----:B------:R-:W-:Y:S02]  /*686c0*/  ULDC UR4, c[0x0][0x228] ;  /* 0x00008a0000047ab9 */ /* 0x000fe40000000800 */
[----:B------:R-:W-:Y:S01]  /*686d0*/  @P3 STG.E.U8 desc[UR58][R174.64], R181 ;  /* 0x000000b5ae003986 */ /* 0x000fe2000c10113a */
[----:B------:R-:W-:Y:S01]  /*686e0*/  ISETP.LT.AND P3, PT, R2, UR4, !P2 ;  /* 0x0000000402007c0c */ /* 0x000fe2000d761270 */
[----:B------:R-:W-:Y:S01]  /*686f0*/  ULDC UR8, c[0x0][0x228] ;  /* 0x00008a0000087ab9 */ /* 0x000fe20000000800 */
[----:B0-----:R-:W-:Y:S01]  /*68700*/  PRMT R179, R215, 0x7770, RZ ;  /* 0x00007770d7b37816 */ /* 0x001fe200000000ff */
[----:B------:R-:W-:Y:S01]  /*68710*/  VIADD R6, R0, 0x1d9 ;  /* 0x000001d900067836 */ /* 0x000fe20000000000 */
[----:B------:R-:W-:Y:S01]  /*68720*/  ULDC UR6, c[0x0][0x228] ;  /* 0x00008a0000067ab9 */ /* 0x000fe20000000800 */
[----:B------:R-:W-:Y:S01]  /*68730*/  ULDC UR4, c[0x0][0x22c] ;  /* 0x00008b0000047ab9 */ /* 0x000fe20000000800 */
[----:B------:R-:W-:Y:S01]  /*68740*/  ISETP.LT.AND P2, PT, R3, UR6, !P2 ;  /* 0x0000000603007c0c */ /* 0x000fe2000d741270 */
[----:B------:R-:W-:Y:S04]  /*68750*/  @P6 STG.E.U8 desc[UR58][R172.64], R179 ;  /* 0x000000b3ac006986 */ /* 0x000fe8000c10113a */
[----:B------:R0:W-:Y:S01]  /*68760*/  @P0 STG.E.U8 desc[UR58][R170.64], R183 ;  /* 0x000000b7aa000986 */ /* 0x0001e2000c10113a */
[----:B------:R-:W-:-:S02]  /*68770*/  ISETP.LT.AND P6, PT, R2, UR8, !P5 ;  /* 0x0000000802007c0c */ /* 0x000fc4000efc1270 */
[C---:B-1----:R-:W-:Y:S02]  /*68780*/  PRMT R7, R215.reuse, 0x7772, RZ ;  /* 0x00007772d7077816 */ /* 0x042fe400000000ff */
[----:B------:R-:W-:Y:S01]  /*68790*/  ISETP.GE.AND P0, PT, R6, UR4, PT ;  /* 0x0000000406007c0c */ /* 0x000fe2000bf06270 */
[----:B------:R-:W-:Y:S01]  /*687a0*/  VIADD R6, R0, 0x1da ;  /* 0x000001da00067836 */ /* 0x000fe20000000000 */
[----:B------:R-:W-:Y:S01]  /*687b0*/  ULDC UR4, c[0x0][0x22c] ;  /* 0x00008b0000047ab9 */ /* 0x000fe20000000800 */
[----:B------:R-:W-:Y:S01]  /*687c0*/  PRMT R215, R215, 0x7773, RZ ;  /* 0x00007773d7d77816 */ /* 0x000fe200000000ff */
[----:B------:R1:W-:Y:S01]  /*687d0*/  @P3 STG.E.U8 desc[UR58][R168.64], R7 ;  /* 0x00000007a8003986 */ /* 0x0003e2000c10113a */
[----:B------:R-:W-:Y:S01]  /*687e0*/  ULDC UR6, c[0x0][0x228] ;  /* 0x00008a0000067ab9 */ /* 0x000fe20000000800 */
[----:B------:R-:W-:Y:S01]  /*687f0*/  ISETP.GE.AND P3, PT, R6, UR4, PT ;  /* 0x0000000406007c0c */ /* 0x000fe2000bf66270 */
[----:B------:R-:W-:Y:S01]  /*68800*/  ULDC UR4, c[0x0][0x228] ;  /* 0x00008a0000047ab9 */ /* 0x000fe20000000800 */
[----:B------:R-:W-:Y:S01]  /*68810*/  ULDC UR8, c[0x0][0x228] ;  /* 0x00008a0000087ab9 */ /* 0x000fe20000000800 */
[----:B0-----:R-:W-:-:S02]  /*68820*/  PRMT R171, R216, 0x7770, RZ ;  /* 0x00007770d8ab7816 */ /* 0x001fc400000000ff */
[C---:B------:R-:W-:Y:S01]  /*68830*/  ISETP.LT.AND P5, PT, R3.reuse, UR4, !P5 ;  /* 0x0000000403007c0c */ /* 0x040fe2000efa1270 */
[----:B------:R-:W-:Y:S04]  /*68840*/  @P2 STG.E.U8 desc[UR58][R166.64], R215 ;  /* 0x000000d7a6002986 */ /* 0x000fe8000c10113a */
[----:B------:R0:W-:Y:S01]  /*68850*/  @P6 STG.E.U8 desc[UR58][R164.64], R171 ;  /* 0x000000aba4006986 */ /* 0x0001e2000c10113a */
[----:B------:R-:W-:Y:S01]  /*68860*/  ISETP.LT.AND P6, PT, R2, UR6, !P0 ;  /* 0x0000000602007c0c */ /* 0x000fe2000c7c1270 */
[----:B------:R-:W-:Y:S01]  /*68870*/  ULDC UR6, c[0x0][0x228] ;  /* 0x00008a0000067ab9 */ /* 0x000fe20000000800 */
[----:B------:R-:W-:Y:S01]  /*68880*/  VIADD R6, R0, 0x1db ;  /* 0x000001db00067836 */ /* 0x000fe20000000000 */
[----:B------:R-:W-:Y:S02]  /*68890*/  ISETP.LT.AND P0, PT, R3, UR6, !P0 ;  /* 0x0000000603007c0c */ /* 0x000fe4000c701270 */
[----:B-1----:R-:W-:Y:S01]  /*688a0*/  PRMT R7, R216, 0x7771, RZ ;  /* 0x00007771d8077816 */ /* 0x002fe200000000ff */
[----:B------:R-:W-:Y:S01]  /*688b0*/  ULDC UR4, c[0x0][0x22c] ;  /* 0x00008b0000047ab9 */ /* 0x000fe20000000800 */
[----:B------:R-:W-:Y:S01]  /*688c0*/  ULDC UR6, c[0x0][0x228] ;  /* 0x00008a0000067ab9 */ /* 0x000fe20000000800 */
[----:B------:R-:W-:Y:S01]  /*688d0*/  ISETP.GE.AND P2, PT, R6, UR4, PT ;  /* 0x0000000406007c0c */ /* 0x000fe2000bf46270 */
[----:B------:R-:W-:Y:S01]  /*688e0*/  ULDC UR4, c[0x0][0x228] ;  /* 0x00008a0000047ab9 */ /* 0x000fe20000000800 */
[----:B------:R-:W-:Y:S01]  /*688f0*/  VIADD R6, R0, 0x1dc ;  /* 0x000001dc00067836 */ /* 0x000fe20000000000 */
[----:B------:R1:W-:Y:S01]  /*68900*/  @P5 STG.E.U8 desc[UR58][R140.64], R7 ;  /* 0x000000078c005986 */ /* 0x0003e2000c10113a */
[----:B0-----:R-:W-:-:S02]  /*68910*/  PRMT R165, R216, 0x7772, RZ ;  /* 0x00007772d8a57816 */ /* 0x001fc400000000ff */
[----:B------:R-:W-:Y:S02]  /*68920*/  ISETP.LT.AND P5, PT, R2, UR4, !P3 ;  /* 0x0000000402007c0c */ /* 0x000fe4000dfa1270 */
[----:B------:R-:W-:Y:S02]  /*68930*/  ISETP.LT.AND P3, PT, R3, UR6, !P3 ;  /* 0x0000000603007c0c */ /* 0x000fe4000df61270 */
[----:B------:R-:W-:Y:S01]  /*68940*/  PRMT R167, R216, 0x7773, RZ ;  /* 0x00007773d8a77816 */ /* 0x000fe200000000ff */
[----:B------:R-:W-:Y:S01]  /*68950*/  ULDC UR4, c[0x0][0x22c] ;  /* 0x00008b0000047ab9 */ /* 0x000fe20000000800 */
[----:B------:R-:W-:Y:S01]  /*68960*/  @P6 STG.E.U8 desc[UR58][R138.64], R165 ;  /* 0x000000a58a006986 */ /* 0x000fe2000c10113a */
[----:B------:R-:W-:Y:S01]  /*68970*/  ISETP.GE.AND P6, PT, R6, UR4, PT ;  /* 0x0000000406007c0c */ /* 0x000fe2000bfc6270 */
[----:B------:R-:W-:Y:S02]  /*68980*/  ULDC UR4, c[0x0][0x228] ;  /* 0x00008a0000047ab9 */ /* 0x000fe40000000800 */
[----:B------:R0:W-:Y:S01]  /*68990*/  @P0 STG.E.U8 desc[UR58][R136.64], R167 ;  /* 0x000000a788000986 */ /* 0x0001e2000c10113a */
[----:B------:R-:W-:-:S02]  /*689a0*/  ISETP.LT.AND P0, PT, R2, UR4, !P2 ;  /* 0x0000000402007c0c */ /* 0x000fc4000d701270 */
[C---:B-1----:R-:W-:Y:S02]  /*689b0*/  PRMT R7, R217.reuse, 0x7770, RZ ;  /* 0x00007770d9077816 */ /* 0x042fe400000000ff */
[----:B------:R-:W-:Y:S01]  /*689c0*/  PRMT R141, R217, 0x7771, RZ ;  /* 0x00007771d98d7816 */ /* 0x000fe200000000ff */
[----:B------:R-:W-:Y:S01]  /*689d0*/  VIADD R6, R0, 0x1dd ;  /* 0x000001dd00067836 */ /* 0x000fe20000000000 */
[----:B------:R-:W-:Y:S01]  /*689e0*/  ULDC UR6, c[0x0][0x228] ;  /* 0x00008a0000067ab9 */ /* 0x000fe20000000800 */
[----:B------:R-:W-:Y:S01]  /*689f0*/  ULDC UR4, c[0x0][0x22c] ;  /* 0x00008b0000047ab9 */ /* 0x000fe20000000800 */
[----:B------:R3:W-:Y:S01]  /*68a00*/  @P5 STG.E.U8 desc[UR58][R132.64], R7 ;  /* 0x0000000784005986 */ /* 0x0007e2000c10113a */
[----:B------:R-:W-:-:S03]  /*68a10*/  ISETP.LT.AND P2, PT, R3, UR6, !P2 ;  /* 0x0000000603007c0c */ /* 0x000fc6000d741270 */
[----:B------:R-:W-:Y:S01]  /*68a20*/  @P3 STG.E.U8 desc[UR58][R134.64], R141 ;  /* 0x0000008d86003986 */ /* 0x000fe2000c10113a */
[----:B------:R-:W-:Y:S02]  /*68a30*/  ISETP.LT.AND P5, PT, R2, UR8, !P6 ;  /* 0x0000000802007c0c */ /* 0x000fe4000f7a1270 */
[C---:B0-----:R-:W-:Y:S02]  /*68a40*/  PRMT R137, R217.reuse, 0x7772, RZ ;  /* 0x00007772d9897816 */ /* 0x041fe400000000ff */
        /* <DEDUP_REMOVED lines=8> */
[----:B---3--:R-:W-:-:S02]  /*68ad0*/  PRMT R7, R218, 0x7770, RZ ;  /* 0x00007770da077816 */ /* 0x008fc400000000ff */
        /* <DEDUP_REMOVED lines=16> */
[----:B------:R-:W-:Y:S02]  /*68be0*/  ISETP.LT.AND P0, PT, R3, UR6, !P0 ;  /* 0x0000000603007c0c */ /* 0x000fe4000c701270 */
[----:B------:R-:W-:Y:S01]  /*68bf0*/  PRMT R127, R218, 0x7773, RZ ;  /* 0x00007773da7f7816 */ /* 0x000fe200000000ff */
[----:B------:R-:W-:Y:S01]  /*68c00*/  ULDC UR4, c[0x0][0x22c] ;  /* 0x00008b0000047ab9 */ /* 0x000fe20000000800 */
[----:B------:R1:W-:Y:S01]  /*68c10*/  @P5 STG.E.U8 desc[UR58][R122.64], R7 ;  /* 0x000000077a005986 */ /* 0x0003e2000c10113a */
[----:B------:R-:W-:Y:S01]  /*68c20*/  ISETP.GE.AND P5, PT, R6, UR4, PT ;  /* 0x0000000406007c0c */ /* 0x000fe2000bfa6270 */
[----:B------:R-:W-:Y:S02]  /*68c30*/  ULDC UR4, c[0x0][0x228] ;  /* 0x00008a0000047ab9 */ /* 0x000fe40000000800 */
[----:B------:R-:W-:Y:S01]  /*68c40*/  @P3 STG.E.U8 desc[UR58][R120.64], R127 ;  /* 0x0000007f78003986 */ /* 0x000fe2000c10113a */
[----:B------:R-:W-:-:S02]  /*68c50*/  ISETP.LT.AND P3, PT, R2, UR4, !P2 ;  /* 0x0000000402007c0c */ /* 0x000fc4000d761270 */
[C---:B------:R-:W-:Y:S02]  /*68c60*/  PRMT R129, R219.reuse, 0x7771, RZ ;  /* 0x00007771db817816 */ /* 0x040fe400000000ff */
[----:B0-----:R-:W-:Y:S01]  /*68c70*/  PRMT R125, R219, 0x7770, RZ ;  /* 0x00007770db7d7816 */ /* 0x001fe200000000ff */
[----:B------:R-:W-:Y:S01]  /*68c80*/  VIADD R6, R0, 0x1e1 ;  /* 0x000001e100067836 */ /* 0x000fe20000000000 */
[----:B------:R-:W-:Y:S01]  /*68c90*/  ULDC UR6, c[0x0][0x228] ;  /* 0x00008a0000067ab9 */ /* 0x000fe20000000800 */
[----:B------:R-:W-:Y:S01]  /*68ca0*/  ULDC UR8, c[0x0][0x228] ;  /* 0x00008a0000087ab9 */ /* 0x000fe20000000800 */
[----:B------:R-:W-:Y:S01]  /*68cb0*/  ULDC UR4, c[0x0][0x22c] ;  /* 0x00008b0000047ab9 */ /* 0x000fe20000000800 */
[----:B------:R0:W-:Y:S01]  /*68cc0*/  @P6 STG.E.U8 desc[UR58][R116.64], R125 ;  /* 0x0000007d74006986 */ /* 0x0001e2000c10113a */
[----:B------:R-:W-:-:S03]  /*68cd0*/  ISETP.LT.AND P2, PT, R3, UR6, !P2 ;  /* 0x0000000603007c0c */ /* 0x000fc6000d741270 */
[----:B------:R-:W-:Y:S01]  /*68ce0*/  @P0 STG.E.U8 desc[UR58][R118.64], R129 ;  /* 0x0000008176000986 */ /* 0x000fe2000c10113a */
[----:B------:R-:W-:Y:S02]  /*68cf0*/  ISETP.LT.AND P6, PT, R2, UR8, !P5 ;  /* 0x0000000802007c0c */ /* 0x000fe4000efc1270 */
        /* <DEDUP_REMOVED lines=9> */
[----:B0-----:R-:W-:-:S02]  /*68d90*/  PRMT R117, R220, 0x7770, RZ ;  /* 0x00007770dc757816 */ /* 0x001fc400000000ff */
[C---:B------:R-:W-:Y:S01]  /*68da0*/  ISETP.LT.AND P5, PT, R3.reuse, UR4, !P5 ;  /* 0x0000000403007c0c */ /* 0x040fe2000efa1270 */
[----:B------:R0:W-:Y:S04]  /*68db0*/  @P2 STG.E.U8 desc[UR58][R110.64], R219 ;  /* 0x000000db6e002986 */ /* 0x0001e8000c10113a */
        /* <DEDUP_REMOVED lines=11> */
[----:B0-----:R-:W-:Y:S01]  /*68e70*/  PRMT R111, R220, 0x7772, RZ ;  /* 0x00007772dc6f7816 */ /* 0x001fe200000000ff */
[----:B------:R0:W-:Y:S01]  /*68e80*/  @P5 STG.E.U8 desc[UR58][R108.64], R7 ;  /* 0x000000076c005986 */ /* 0x0001e2000c10113a */
[----:B------:R-:W-:-:S02]  /*68e90*/  ISETP.LT.AND P5, PT, R2, UR4, !P3 ;  /* 0x0000000402007c0c */ /* 0x000fc4000dfa1270 */
[----:B------:R-:W-:Y:S02]  /*68ea0*/  ISETP.LT.AND P3, PT, R3, UR6, !P3 ;  /* 0x0000000603007c0c */ /* 0x000fe4000df61270 */
[----:B--2---:R-:W-:Y:S01]  /*68eb0*/  PRMT R113, R220, 0x7773, RZ ;  /* 0x00007773dc717816 */ /* 0x004fe200000000ff */
[----:B------:R-:W-:Y:S01]  /*68ec0*/  ULDC UR4, c[0x0][0x22c] ;  /* 0x00008b0000047ab9 */ /* 0x000fe20000000800 */
[----:B------:R-:W-:Y:S01]  /*68ed0*/  @P6 STG.E.U8 desc[UR58][R106.64], R111 ;  /* 0x0000006f6a006986 */ /* 0x000fe2000c10113a */
[----:B------:R-:W-:Y:S01]  /*68ee0*/  ISETP.GE.AND P6, PT, R6, UR4, PT ;  /* 0x0000000406007c0c */ /* 0x000fe2000bfc6270 */
[----:B------:R-:W-:Y:S02]  /*68ef0*/  ULDC UR4, c[0x0][0x228] ;  /* 0x00008a0000047ab9 */ /* 0x000fe40000000800 */
[----:B------:R1:W-:Y:S01]  /*68f00*/  @P0 STG.E.U8 desc[UR58][R104.64], R113 ;  /* 0x0000007168000986 */ /* 0x0003e2000c10113a */
[----:B------:R-:W-:Y:S01]  /*68f10*/  ISETP.LT.AND P0, PT, R2, UR4, !P2 ;  /* 0x0000000402007c0c */ /* 0x000fe2000d701270 */
[----:B------:R-:W-:Y:S01]  /*68f20*/  VIADD R6, R0, 0x1e5 ;  /* 0x000001e500067836 */ /* 0x000fe20000000000 */
[----:B------:R-:W-:Y:S01]  /*68f30*/  ULDC UR6, c[0x0][0x228] ;  /* 0x00008a0000067ab9 */ /* 0x000fe20000000800 */
[----:B0-----:R-:W-:-:S02]  /*68f40*/  PRMT R7, R221, 0x7770, RZ ;  /* 0x00007770dd077816 */ /* 0x001fc400000000ff */
[----:B------:R-:W-:Y:S01]  /*68f50*/  PRMT R109, R221, 0x7771, RZ ;  /* 0x00007771dd6d7816 */ /* 0x000fe200000000ff */
[----:B------:R-:W-:Y:S01]  /*68f60*/  ULDC UR8, c[0x0][0x228] ;  /* 0x00008a0000087ab9 */ /* 0x000fe20000000800 */
[----:B------:R-:W-:Y:S01]  /*68f70*/  ULDC UR4, c[0x0][0x22c] ;  /* 0x00008b0000047ab9 */ /* 0x000fe20000000800 */
[----:B------:R-:W-:Y:S01]  /*68f80*/  ISETP.LT.AND P2, PT, R3, UR6, !P2 ;  /* 0x0000000603007c0c */ /* 0x000fe2000d741270 */
[----:B------:R0:W-:Y:S04]  /*68f90*/  @P5 STG.E.U8 desc[UR58][R100.64], R7 ;  /* 0x0000000764005986 */ /* 0x0001e8000c10113a */
[----:B------:R-:W-:Y:S01]  /*68fa0*/  @P3 STG.E.U8 desc[UR58][R102.64], R109 ;  /* 0x0000006d66003986 */ /* 0x000fe2000c10113a */
[----:B------:R-:W-:Y:S02]  /*68fb0*/  ISETP.LT.AND P5, PT, R2, UR8, !P6 ;  /* 0x0000000802007c0c */ /* 0x000fe4000f7a1270 */
[----:B-1----:R-:W-:-:S02]  /*68fc0*/  PRMT R105, R221, 0x7772, RZ ;  /* 0x00007772dd697816 */ /* 0x002fc400000000ff */
        /* <DEDUP_REMOVED lines=8> */
[----:B0-----:R-:W-:Y:S02]  /*69050*/  PRMT R7, R222, 0x7770, RZ ;  /* 0x00007770de077816 */ /* 0x001fe400000000ff */
[C---:B------:R-:W-:Y:S01]  /*69060*/  ISETP.LT.AND P6, PT, R3.reuse, UR4, !P6 ;  /* 0x0000000403007c0c */ /* 0x040fe2000f7c1270 */
[----:B------:R-:W-:Y:S04]  /*69070*/  @P2 STG.E.U8 desc[UR58][R94.64], R221 ;  /* 0x000000dd5e002986 */ /* 0x000fe8000c10113a */
[----:B------:R0:W-:Y:S01]  /*69080*/  @P5 STG.E.U8 desc[UR58][R96.64], R7 ;  /* 0x0000000760005986 */ /* 0x0001e2000c10113a */
[----:B------:R-:W-:Y:S01]  /*69090*/  ISETP.LT.AND P5, PT, R2, UR6, !P3 ;  /* 0x0000000602007c0c */ /* 0x000fe2000dfa1270 */
[----:B------:R-:W-:Y:S01]  /*690a0*/  ULDC UR6, c[0x0][0x228] ;  /* 0x00008a0000067ab9 */ /* 0x000fe20000000800 */
[----:B------:R-:W-:Y:S01]  /*690b0*/  VIADD R6, R0, 0x1e7 ;  /* 0x000001e700067836 */ /* 0x000fe20000000000 */
[----:B------:R-:W-:-:S02]  /*690c0*/  ISETP.LT.AND P3, PT, R3, UR6, !P3 ;  /* 0x0000000603007c0c */ /* 0x000fc4000df61270 */
[----:B-1----:R-:W-:Y:S01]  /*690d0*/  PRMT R99, R222, 0x7771, RZ ;  /* 0x00007771de637816 */ /* 0x002fe200000000ff */
[----:B------:R-:W-:Y:S01]  /*690e0*/  ULDC UR4, c[0x0][0x22c] ;  /* 0x00008b0000047ab9 */ /* 0x000fe20000000800 */
[----:B------:R-:W-:Y:S01]  /*690f0*/  ULDC UR6, c[0x0][0x228] ;  /* 0x00008a0000067ab9 */ /* 0x000fe20000000800 */
[----:B------:R-:W-:Y:S01]  /*69100*/  ISETP.GE.AND P2, PT, R6, UR4, PT ;  /* 0x0000000406007c0c */ /* 0x000fe2000bf46270 */
[----:B------:R-:W-:Y:S01]  /*69110*/  ULDC UR4, c[0x0][0x228] ;  /* 0x00008a0000047ab9 */ /* 0x000fe20000000800 */
[----:B------:R-:W-:Y:S01]  /*69120*/  VIADD R6, R0, 0x1e8 ;  /* 0x000001e800067836 */ /* 0x000fe20000000000 */
[----:B------:R1:W-:Y:S01]  /*69130*/  @P6 STG.E.U8 desc[UR58][R92.64], R99 ;  /* 0x000000635c006986 */ /* 0x0003e2000c10113a */
[----:B0-----:R-:W-:Y:S02]  /*69140*/  PRMT R7, R222, 0x7772, RZ ;  /* 0x00007772de077816 */ /* 0x001fe400000000ff */
[----:B------:R-:W-:Y:S02]  /*69150*/  ISETP.LT.AND P6, PT, R2, UR4, !P0 ;  /* 0x0000000402007c0c */ /* 0x000fe4000c7c1270 */
[----:B------:R-:W-:-:S02]  /*69160*/  ISETP.LT.AND P0, PT, R3, UR6, !P0 ;  /* 0x0000000603007c0c */ /* 0x000fc4000c701270 */
[----:B------:R-:W-:Y:S01]  /*69170*/  PRMT R95, R222, 0x7773, RZ ;  /* 0x00007773de5f7816 */ /* 0x000fe200000000ff */
[----:B------:R-:W-:Y:S01]  /*69180*/  ULDC UR4, c[0x0][0x22c] ;  /* 0x00008b0000047ab9 */ /* 0x000fe20000000800 */
[----:B------:R0:W-:Y:S01]  /*69190*/  @P5 STG.E.U8 desc[UR58][R90.64], R7 ;  /* 0x000000075a005986 */ /* 0x0001e2000c10113a */
[----:B------:R-:W-:Y:S01]  /*691a0*/  ISETP.GE.AND P5, PT, R6, UR4, PT ;  /* 0x0000000406007c0c */ /* 0x000fe2000bfa6270 */
[----:B------:R-:W-:Y:S02]  /*691b0*/  ULDC UR4, c[0x0][0x228] ;  /* 0x00008a0000047ab9 */ /* 0x000fe40000000800 */
[----:B------:R-:W-:Y:S01]  /*691c0*/  @P3 STG.E.U8 desc[UR58][R88.64], R95 ;  /* 0x0000005f58003986 */ /* 0x000fe2000c10113a */
[----:B------:R-:W-:Y:S02]  /*691d0*/  ISETP.LT.AND P3, PT, R2, UR4, !P2 ;  /* 0x0000000402007c0c */ /* 0x000fe4000d761270 */
[C---:B------:R-:W-:Y:S02]  /*691e0*/  PRMT R97, R223.reuse, 0x7771, RZ ;  /* 0x00007771df617816 */ /* 0x040fe400000000ff */
[----:B-1----:R-:W-:Y:S01]  /*691f0*/  PRMT R93, R223, 0x7770, RZ ;  /* 0x00007770df5d7816 */ /* 0x002fe200000000ff */
        /* <DEDUP_REMOVED lines=17> */
[----:B-1----:R-:W-:-:S02]  /*69310*/  PRMT R85, R250, 0x7770, RZ ;  /* 0x00007770fa557816 */ /* 0x002fc400000000ff */
[C---:B------:R-:W-:Y:S01]  /*69320*/  ISETP.LT.AND P5, PT, R3.reuse, UR4, !P5 ;  /* 0x0000000403007c0c */ /* 0x040fe2000efa1270 */
[----:B------:R1:W-:Y:S04]  /*69330*/  @P2 STG.E.U8 desc[UR58][R78.64], R223 ;  /* 0x000000df4e002986 */ /* 0x0003e8000c10113a */
        /* <DEDUP_REMOVED lines=11> */
[----:B-1----:R-:W-:Y:S01]  /*693f0*/  PRMT R79, R250, 0x7772, RZ ;  /* 0x00007772fa4f7816 */ /* 0x002fe200000000ff */
[----:B------:R0:W-:Y:S01]  /*69400*/  @P5 STG.E.U8 desc[UR58][R76.64], R7 ;  /* 0x000000074c005986 */ /* 0x0001e2000c10113a */
[----:B------:R-:W-:-:S02]  /*69410*/  ISETP.LT.AND P5, PT, R2, UR4, !P3 ;  /* 0x0000000402007c0c */ /* 0x000fc4000dfa1270 */
[----:B------:R-:W-:Y:S02]  /*69420*/  ISETP.LT.AND P3, PT, R3, UR6, !P3 ;  /* 0x0000000603007c0c */ /* 0x000fe4000df61270 */
[----:B--2---:R-:W-:Y:S01]  /*69430*/  PRMT R81, R250, 0x7773, RZ ;  /* 0x00007773fa517816 */ /* 0x004fe200000000ff */
[----:B------:R-:W-:Y:S01]  /*69440*/  ULDC UR4, c[0x0][0x22c] ;  /* 0x00008b0000047ab9 */ /* 0x000fe20000000800 */
[----:B------:R1:W-:Y:S01]  /*69450*/  @P6 STG.E.U8 desc[UR58][R72.64], R79 ;  /* 0x0000004f48006986 */ /* 0x0003e2000c10113a */
[----:B------:R-:W-:Y:S01]  /*69460*/  ISETP.GE.AND P6, PT, R6, UR4, PT ;  /* 0x0000000406007c0c */ /* 0x000fe2000bfc6270 */
[----:B------:R-:W-:Y:S02]  /*69470*/  ULDC UR4, c[0x0][0x228] ;  /* 0x00008a0000047ab9 */ /* 0x000fe40000000800 */
[----:B------:R-:W-:Y:S01]  /*69480*/  @P0 STG.E.U8 desc[UR58][R74.64], R81 ;  /* 0x000000514a000986 */ /* 0x000fe2000c10113a */
[----:B------:R-:W-:Y:S01]  /*69490*/  ISETP.LT.AND P0, PT, R2, UR4, !P2 ;  /* 0x0000000402007c0c */ /* 0x000fe2000d701270 */
[----:B------:R-:W-:Y:S01]  /*694a0*/  VIADD R6, R0, 0x1f5 ;  /* 0x000001f500067836 */ /* 0x000fe20000000000 */
[----:B------:R-:W-:Y:S01]  /*694b0*/  ULDC UR4, c[0x0][0x228] ;  /* 0x00008a0000047ab9 */ /* 0x000fe20000000800 */
[----:B0-----:R-:W-:-:S02]  /*694c0*/  PRMT R7, R236, 0x7770, RZ ;  /* 0x00007770ec077816 */ /* 0x001fc400000000ff */
[C---:B------:R-:W-:Y:S02]  /*694d0*/  PRMT R77, R236.reuse, 0x7771, RZ ;  /* 0x00007771ec4d7816 */ /* 0x040fe400000000ff */
[----:B------:R-:W-:Y:S01]  /*694e0*/  ISETP.LT.AND P2, PT, R3, UR4, !P2 ;  /* 0x0000000403007c0c */ /* 0x000fe2000d741270 */
[----:B------:R-:W-:Y:S01]  /*694f0*/  ULDC UR6, c[0x0][0x228] ;  /* 0x00008a0000067ab9 */ /* 0x000fe20000000800 */
[----:B------:R-:W-:Y:S01]  /*69500*/  ULDC UR4, c[0x0][0x22c] ;  /* 0x00008b0000047ab9 */ /* 0x000fe20000000800 */
[----:B------:R0:W-:Y:S04]  /*69510*/  @P5 STG.E.U8 desc[UR58][R68.64], R7 ;  /* 0x0000000744005986 */ /* 0x0001e8000c10113a */
[----:B------:R-:W-:Y:S01]  /*69520*/  @P3 STG.E.U8 desc[UR58][R70.64], R77 ;  /* 0x0000004d46003986 */ /* 0x000fe2000c10113a */
[----:B-1----:R-:W-:-:S02]  /*69530*/  PRMT R73, R236, 0x7772, RZ ;  /* 0x00007772ec497816 */ /* 0x002fc400000000ff */
[----:B------:R-:W-:Y:S01]  /*69540*/  ISETP.GE.AND P3, PT, R6, UR5, PT ;  /* 0x0000000506007c0c */ /* 0x000fe2000bf66270 */
[----:B------:R-:W-:Y:S01]  /*69550*/  VIADD R6, R0, 0x1ed ;  /* 0x000001ed00067836 */ /* 0x000fe20000000000 */
[----:B------:R-:W-:Y:S01]  /*69560*/  ISETP.LT.AND P5, PT, R2, UR6, !P6 ;  /* 0x0000000602007c0c */ /* 0x000fe2000f7a1270 */
[----:B------:R-:W-:Y:S01]  /*69570*/  ULDC UR5, c[0x0][0x228] ;  /* 0x00008a0000057ab9 */ /* 0x000fe20000000800 */
[----:B------:R1:W-:Y:S01]  /*69580*/  @P0 STG.E.U8 desc[UR58][R66.64], R73 ;  /* 0x0000004942000986 */ /* 0x0003e2000c10113a */
[----:B------:R-:W-:Y:S01]  /*69590*/  ULDC UR6, c[0x0][0x228] ;  /* 0x00008a0000067ab9 */ /* 0x000fe20000000800 */
[----:B------:R-:W-:Y:S01]  /*695a0*/  ISETP.GE.AND P0, PT, R6, UR4, PT ;  /* 0x0000000406007c0c */ /* 0x000fe2000bf06270 */
[----:B------:R-:W-:Y:S01]  /*695b0*/  ULDC UR4, c[0x0][0x228] ;  /* 0x00008a0000047ab9 */ /* 0x000fe20000000800 */
[----:B0-----:R-:W-:Y:S02]  /*695c0*/  PRMT R7, R236, 0x7773, RZ ;  /* 0x00007773ec077816 */ /* 0x001fe400000000ff */
[----:B------:R-:W-:Y:S01]  /*695d0*/  ISETP.LT.AND P6, PT, R3, UR4, !P6 ;  /* 0x0000000403007c0c */ /* 0x000fe2000f7c1270 */
[----:B------:R-:W-:Y:S01]  /*695e0*/  ULDC UR4, c[0x0][0x228] ;  /* 0x00008a0000047ab9 */ /* 0x000fe20000000800 */
[----:B------:R-:W-:Y:S01]  /*695f0*/  PRMT R69, R237, 0x7770, RZ ;  /* 0x00007770ed457816 */ /* 0x000fe200000000ff */
[----:B------:R0:W-:Y:S01]  /*69600*/  @P2 STG.E.U8 desc[UR58][R62.64], R7 ;  /* 0x000000073e002986 */ /* 0x0001e2000c10113a */
[----:B------:R-:W-:Y:S01]  /*69610*/  ISETP.LT.AND P2, PT, R2, UR4, !P0 ;  /* 0x0000000402007c0c */ /* 0x000fe2000c741270 */
[----:B------:R-:W-:Y:S01]  /*69620*/  VIADD R6, R0, 0x1ee ;  /* 0x000001ee00067836 */ /* 0x000fe20000000000 */
[----:B------:R-:W-:-:S02]  /*69630*/  ISETP.LT.AND P0, PT, R3, UR5, !P0 ;  /* 0x0000000503007c0c */ /* 0x000fc4000c701270 */
[C---:B-1----:R-:W-:Y:S01]  /*69640*/  PRMT R67, R237.reuse, 0x7771, RZ ;  /* 0x00007771ed437816 */ /* 0x042fe200000000ff */
[----:B------:R-:W-:Y:S01]  /*69650*/  ULDC UR4, c[0x0][0x22c] ;  /* 0x00008b0000047ab9 */ /* 0x000fe20000000800 */
[----:B------:R-:W-:Y:S01]  /*69660*/  @P5 STG.E.U8 desc[UR58][R64.64], R69 ;  /* 0x0000004540005986 */ /* 0x000fe2000c10113a */
[----:B------:R-:W-:Y:S01]  /*69670*/  ISETP.GE.AND P5, PT, R6, UR4, PT ;  /* 0x0000000406007c0c */ /* 0x000fe2000bfa6270 */
[----:B------:R-:W-:Y:S01]  /*69680*/  VIADD R6, R0, 0x1ef ;  /* 0x000001ef00067836 */ /* 0x000fe20000000000 */
[----:B------:R-:W-:Y:S01]  /*69690*/  ULDC UR5, c[0x0][0x228] ;  /* 0x00008a0000057ab9 */ /* 0x000fe20000000800 */
[----:B------:R1:W-:Y:S01]  /*696a0*/  @P6 STG.E.U8 desc[UR58][R60.64], R67 ;  /* 0x000000433c006986 */ /* 0x0003e2000c10113a */
[C---:B0-----:R-:W-:Y:S02]  /*696b0*/  PRMT R7, R237.reuse, 0x7772, RZ ;  /* 0x00007772ed077816 */ /* 0x041fe400000000ff */
[----:B------:R-:W-:Y:S01]  /*696c0*/  ISETP.LT.AND P6, PT, R2, UR5, !P5 ;  /* 0x0000000502007c0c */ /* 0x000fe2000efc1270 */
[----:B------:R-:W-:Y:S01]  /*696d0*/  ULDC UR4, c[0x0][0x22c] ;  /* 0x00008b0000047ab9 */ /* 0x000fe20000000800 */
[----:B------:R-:W-:Y:S01]  /*696e0*/  PRMT R63, R237, 0x7773, RZ ;  /* 0x00007773ed3f7816 */ /* 0x000fe200000000ff */
[----:B------:R-:W-:Y:S01]  /*696f0*/  ULDC UR5, c[0x0][0x228] ;  /* 0x00008a0000057ab9 */ /* 0x000fe20000000800 */
[----:B------:R0:W-:Y:S01]  /*69700*/  @P2 STG.E.U8 desc[UR58][R56.64], R7 ;  /* 0x0000000738002986 */ /* 0x0001e2000c10113a */
[----:B------:R-:W-:Y:S01]  /*69710*/  ISETP.GE.AND P2, PT, R6, UR4, PT ;  /* 0x0000000406007c0c */ /* 0x000fe2000bf46270 */
[----:B------:R-:W-:-:S02]  /*69720*/  ULDC UR4, c[0x0][0x228] ;  /* 0x00008a0000047ab9 */ /* 0x000fc40000000800 */
[----:B------:R2:W-:Y:S01]  /*69730*/  @P0 STG.E.U8 desc[UR58][R58.64], R63 ;  /* 0x0000003f3a000986 */ /* 0x0005e2000c10113a */
[----:B------:R-:W-:Y:S02]  /*69740*/  ISETP.LT.AND P5, PT, R3, UR4, !P5 ;  /* 0x0000000403007c0c */ /* 0x000fe4000efa1270 */
[----:B------:R-:W-:Y:S02]  /*69750*/  ISETP.LT.AND P0, PT, R2, UR5, !P2 ;  /* 0x0000000502007c0c */ /* 0x000fe4000d701270 */
[----:B-1----:R-:W-:Y:S01]  /*69760*/  PRMT R61, R251, 0x7770, RZ ;  /* 0x00007770fb3d7816 */ /* 0x002fe200000000ff */
[----:B------:R-:W-:Y:S01]  /*69770*/  VIADD R6, R0, 0x1f0 ;  /* 0x000001f000067836 */ /* 0x000fe20000000000 */
[----:B------:R-:W-:Y:S01]  /*69780*/  ULDC UR4, c[0x0][0x22c] ;  /* 0x00008b0000047ab9 */ /* 0x000fe20000000800 */
[----:B------:R-:W-:Y:S02]  /*69790*/  ULDC UR5, c[0x0][0x228] ;  /* 0x00008a0000057ab9 */ /* 0x000fe40000000800 */
[----:B------:R-:W-:Y:S01]  /*697a0*/  @P6 STG.E.U8 desc[UR58][R54.64], R61 ;  /* 0x0000003d36006986 */ /* 0x000fe2000c10113a */
[----:B------:R-:W-:-:S02]  /*697b0*/  ISETP.GE.AND P6, PT, R6, UR4, PT ;  /* 0x0000000406007c0c */ /* 0x000fc4000bfc6270 */
[C---:B0-----:R-:W-:Y:S01]  /*697c0*/  PRMT R7, R251.reuse, 0x7771, RZ ;  /* 0x00007771fb077816 */ /* 0x041fe200000000ff */
[----:B------:R-:W-:Y:S01]  /*697d0*/  ULDC UR4, c[0x0][0x228] ;  /* 0x00008a0000047ab9 */ /* 0x000fe20000000800 */
[----:B------:R-:W-:Y:S02]  /*697e0*/  PRMT R57, R251, 0x7772, RZ ;  /* 0x00007772fb397816 */ /* 0x000fe400000000ff */
[----:B------:R-:W-:Y:S01]  /*697f0*/  ISETP.LT.AND P2, PT, R3, UR4, !P2 ;  /* 0x0000000403007c0c */ /* 0x000fe2000d741270 */
[----:B------:R-:W-:Y:S01]  /*69800*/  ULDC UR4, c[0x0][0x228] ;  /* 0x00008a0000047ab9 */ /* 0x000fe20000000800 */
[----:B------:R0:W-:Y:S04]  /*69810*/  @P5 STG.E.U8 desc[UR58][R48.64], R7 ;  /* 0x0000000730005986 */ /* 0x0001e8000c10113a */
[----:B------:R-:W-:Y:S01]  /*69820*/  @P0 STG.E.U8 desc[UR58][R52.64], R57 ;  /* 0x0000003934000986 */ /* 0x000fe2000c10113a */
[----:B------:R-:W-:Y:S01]  /*69830*/  ISETP.LT.AND P0, PT, R2, UR4, !P6 ;  /* 0x0000000402007c0c */ /* 0x000fe2000f701270 */
[----:B------:R-:W-:Y:S01]  /*69840*/  VIADD R6, R0, 0x1f1 ;  /* 0x000001f100067836 */ /* 0x000fe20000000000 */
[----:B--2---:R-:W-:Y:S01]  /*69850*/  PRMT R59, R251, 0x7773, RZ ;  /* 0x00007773fb3b7816 */ /* 0x004fe200000000ff */
[----:B------:R-:W-:Y:S01]  /*69860*/  ULDC UR4, c[0x0][0x22c] ;  /* 0x00008b0000047ab9 */ /* 0x000fe20000000800 */
[----:B------:R-:W-:Y:S01]  /*69870*/  ISETP.LT.AND P6, PT, R3, UR5, !P6 ;  /* 0x0000000503007c0c */ /* 0x000fe2000f7c1270 */
[----:B------:R-:W-:Y:S01]  /*69880*/  ULDC UR5, c[0x0][0x228] ;  /* 0x00008a0000057ab9 */ /* 0x000fe20000000800 */
[----:B------:R-:W-:Y:S01]  /*69890*/  ISETP.GE.AND P5, PT, R6, UR4, PT ;  /* 0x0000000406007c0c */ /* 0x000fe2000bfa6270 */
[----:B------:R-:W-:Y:S01]  /*698a0*/  VIADD R6, R0, 0x1f2 ;  /* 0x000001f200067836 */ /* 0x000fe20000000000 */
[----:B------:R-:W-:Y:S01]  /*698b0*/  ULDC UR4, c[0x0][0x22c] ;  /* 0x00008b0000047ab9 */ /* 0x000fe20000000800 */
[----:B------:R1:W-:Y:S01]  /*698c0*/  @P2 STG.E.U8 desc[UR58][R50.64], R59 ;  /* 0x0000003b32002986 */ /* 0x0003e2000c10113a */
[----:B0-----:R-:W-:-:S02]  /*698d0*/  PRMT R7, R224, 0x7770, RZ ;  /* 0x00007770e0077816 */ /* 0x001fc400000000ff */
[----:B------:R-:W-:Y:S02]  /*698e0*/  ISETP.LT.AND P2, PT, R2, UR5, !P5 ;  /* 0x0000000502007c0c */ /* 0x000fe4000ef41270 */
[----:B------:R-:W-:Y:S01]  /*698f0*/  PRMT R49, R224, 0x7771, RZ ;  /* 0x00007771e0317816 */ /* 0x000fe200000000ff */
[----:B------:R-:W-:Y:S01]  /*69900*/  ULDC UR5, c[0x0][0x228] ;  /* 0x00008a0000057ab9 */ /* 0x000fe20000000800 */
[----:B------:R0:W-:Y:S01]  /*69910*/  @P0 STG.E.U8 desc[UR58][R44.64], R7 ;  /* 0x000000072c000986 */ /* 0x0001e2000c10113a */
[----:B------:R-:W-:Y:S01]  /*69920*/  ISETP.GE.AND P0, PT, R6, UR4, PT ;  /* 0x0000000406007c0c */ /* 0x000fe2000bf06270 */
[----:B------:R-:W-:Y:S02]  /*69930*/  ULDC UR4, c[0x0][0x228] ;  /* 0x00008a0000047ab9 */ /* 0x000fe40000000800 */
[----:B------:R-:W-:Y:S01]  /*69940*/  ISETP.LT.AND P5, PT, R3, UR4, !P5 ;  /* 0x0000000403007c0c */ /* 0x000fe2000efa1270 */
[----:B------:R2:W-:Y:S01]  /*69950*/  @P6 STG.E.U8 desc[UR58][R46.64], R49 ;  /* 0x000000312e006986 */ /* 0x0005e2000c10113a */
[----:B-1----:R-:W-:Y:S01]  /*69960*/  PRMT R51, R224, 0x7772, RZ ;  /* 0x00007772e0337816 */ /* 0x002fe200000000ff */
[----:B------:R-:W-:Y:S01]  /*69970*/  VIADD R6, R0, 0x1f3 ;  /* 0x000001f300067836 */ /* 0x000fe20000000000 */
[----:B------:R-:W-:Y:S01]  /*69980*/  ISETP.LT.AND P6, PT, R2, UR5, !P0 ;  /* 0x0000000502007c0c */ /* 0x000fe2000c7c1270 */
[----:B------:R-:W-:Y:S01]  /*69990*/  ULDC UR4, c[0x0][0x22c] ;  /* 0x00008b0000047ab9 */ /* 0x000fe20000000800 */
[----:B------:R-:W-:Y:S01]  /*699a0*/  ULDC UR5, c[0x0][0x228] ;  /* 0x00008a0000057ab9 */ /* 0x000fe20000000800 */
[----:B------:R1:W-:Y:S01]  /*699b0*/  @P2 STG.E.U8 desc[UR58][R42.64], R51 ;  /* 0x000000332a002986 */ /* 0x0003e2000c10113a */
[----:B------:R-:W-:Y:S01]  /*699c0*/  ISETP.GE.AND P2, PT, R6, UR4, PT ;  /* 0x0000000406007c0c */ /* 0x000fe2000bf46270 */
[----:B------:R-:W-:Y:S01]  /*699d0*/  ULDC UR4, c[0x0][0x228] ;  /* 0x00008a0000047ab9 */ /* 0x000fe20000000800 */
[----:B0-----:R-:W-:-:S02]  /*699e0*/  PRMT R45, R224, 0x7773, RZ ;  /* 0x00007773e02d7816 */ /* 0x001fc400000000ff */
[----:B------:R-:W-:Y:S01]  /*699f0*/  ISETP.LT.AND P0, PT, R3, UR4, !P0 ;  /* 0x0000000403007c0c */ /* 0x000fe2000c701270 */
[----:B------:R-:W-:Y:S01]  /*69a00*/  ULDC UR4, c[0x0][0x228] ;  /* 0x00008a0000047ab9 */ /* 0x000fe20000000800 */
[----:B--2---:R-:W-:Y:S01]  /*69a10*/  PRMT R47, R225, 0x7770, RZ ;  /* 0x00007770e12f7816 */ /* 0x004fe200000000ff */
[----:B------:R-:W-:Y:S01]  /*69a20*/  @P5 STG.E.U8 desc[UR58][R38.64], R45 ;  /* 0x0000002d26005986 */ /* 0x000fe2000c10113a */
[C---:B------:R-:W-:Y:S01]  /*69a30*/  ISETP.LT.AND P5, PT, R2.reuse, UR5, !P2 ;  /* 0x0000000502007c0c */ /* 0x040fe2000d7a1270 */
[----:B------:R-:W-:Y:S02]  /*69a40*/  ULDC UR5, c[0x0][0x228] ;  /* 0x00008a0000057ab9 */ /* 0x000fe40000000800 */
[----:B------:R-:W-:Y:S01]  /*69a50*/  @P6 STG.E.U8 desc[UR58][R40.64], R47 ;  /* 0x0000002f28006986 */ /* 0x000fe2000c10113a */
[----:B------:R-:W-:Y:S02]  /*69a60*/  ISETP.LT.AND P2, PT, R3, UR4, !P2 ;  /* 0x0000000403007c0c */ /* 0x000fe4000d741270 */
[----:B------:R-:W-:-:S02]  /*69a70*/  ISETP.LT.AND P6, PT, R2, UR5, !P1 ;  /* 0x0000000502007c0c */ /* 0x000fc4000cfc1270 */
[C---:B-1----:R-:W-:Y:S01]  /*69a80*/  PRMT R43, R225.reuse, 0x7771, RZ ;  /* 0x00007771e12b7816 */ /* 0x042fe200000000ff */
[----:B------:R-:W-:Y:S01]  /*69a90*/  VIADD R7, R0, 0x1f6 ;  /* 0x000001f600077836 */ /* 0x000fe20000000000 */
[C---:B------:R-:W-:Y:S02]  /*69aa0*/  PRMT R49, R225.reuse, 0x7772, RZ ;  /* 0x00007772e1317816 */ /* 0x040fe400000000ff */
[----:B------:R-:W-:Y:S01]  /*69ab0*/  PRMT R225, R225, 0x7773, RZ ;  /* 0x00007773e1e17816 */ /* 0x000fe200000000ff */
[----:B------:R-:W-:Y:S01]  /*69ac0*/  ULDC UR4, c[0x0][0x228] ;  /* 0x00008a0000047ab9 */ /* 0x000fe20000000800 */
[----:B------:R-:W-:Y:S01]  /*69ad0*/  @P0 STG.E.U8 desc[UR58][R36.64], R43 ;  /* 0x0000002b24000986 */ /* 0x000fe2000c10113a */
[----:B------:R-:W-:Y:S02]  /*69ae0*/  ISETP.GE.AND P0, PT, R7, UR13, PT ;  /* 0x0000000d07007c0c */ /* 0x000fe4000bf06270 */
[----:B------:R-:W-:Y:S01]  /*69af0*/  PRMT R7, R226, 0x7770, RZ ;  /* 0x00007770e2077816 */ /* 0x000fe200000000ff */
[----:B------:R-:W0:Y:S04]  /*69b00*/  LDS.128 R36, [R252] ;  /* 0x00000000fc247984 */ /* 0x000e280000000c00 */
[----:B------:R1:W-:Y:S01]  /*69b10*/  @P5 STG.E.U8 desc[UR58][R34.64], R49 ;  /* 0x0000003122005986 */ /* 0x0003e2000c10113a */
[----:B------:R-:W-:-:S03]  /*69b20*/  ISETP.LT.AND P1, PT, R3, UR4, !P1 ;  /* 0x0000000403007c0c */ /* 0x000fc6000cf21270 */
[----:B------:R2:W-:Y:S01]  /*69b30*/  @P2 STG.E.U8 desc[UR58][R30.64], R225 ;  /* 0x000000e11e002986 */ /* 0x0005e2000c10113a */
[----:B------:R-:W-:-:S03]  /*69b40*/  ULDC UR4, c[0x0][0x228] ;  /* 0x00008a0000047ab9 */ /* 0x000fc60000000800 */
[----:B------:R3:W-:Y:S01]  /*69b50*/  @P6 STG.E.U8 desc[UR58][R32.64], R7 ;  /* 0x0000000720006986 */ /* 0x0007e2000c10113a */
[----:B------:R-:W-:Y:S01]  /*69b60*/  ULDC UR5, c[0x0][0x228] ;  /* 0x00008a0000057ab9 */ /* 0x000fe20000000800 */
[----:B------:R-:W-:Y:S02]  /*69b70*/  ISETP.LT.AND P6, PT, R2, UR4, !P3 ;  /* 0x0000000402007c0c */ /* 0x000fe4000dfc1270 */
[----:B------:R-:W-:Y:S01]  /*69b80*/  ISETP.LT.AND P3, PT, R3, UR5, !P3 ;  /* 0x0000000503007c0c */ /* 0x000fe2000df61270 */
[----:B------:R-:W-:Y:S01]  /*69b90*/  VIADD R6, R0, 0x1f7 ;  /* 0x000001f700067836 */ /* 0x000fe20000000000 */
[----:B------:R-:W-:Y:S01]  /*69ba0*/  ULDC UR4, c[0x0][0x228] ;  /* 0x00008a0000047ab9 */ /* 0x000fe20000000800 */
[----:B------:R-:W-:Y:S01]  /*69bb0*/  ULDC UR5, c[0x0][0x228] ;  /* 0x00008a0000057ab9 */ /* 0x000fe20000000800 */
[C---:B-1----:R-:W-:Y:S02]  /*69bc0*/  PRMT R35, R226.reuse, 0x7771, RZ ;  /* 0x00007771e2237816 */ /* 0x042fe400000000ff */
[----:B--2---:R-:W-:-:S02]  /*69bd0*/  PRMT R31, R226, 0x7772, RZ ;  /* 0x00007772e21f7816 */ /* 0x004fc400000000ff */
[----:B---3--:R-:W-:Y:S02]  /*69be0*/  PRMT R33, R226, 0x7773, RZ ;  /* 0x00007773e2217816 */ /* 0x008fe400000000ff */
[----:B------:R-:W-:Y:S01]  /*69bf0*/  ISETP.GE.AND P5, PT, R6, UR7, PT ;  /* 0x0000000706007c0c */ /* 0x000fe2000bfa6270 */
[----:B------:R1:W-:Y:S01]  /*69c00*/  @P1 STG.E.U8 desc[UR58][R12.64], R35 ;  /* 0x000000230c001986 */ /* 0x0003e2000c10113a */
[----:B------:R-:W-:-:S03]  /*69c10*/  ISETP.LT.AND P1, PT, R2, UR4, !P0 ;  /* 0x0000000402007c0c */ /* 0x000fc6000c721270 */
[----:B------:R-:W-:Y:S01]  /*69c20*/  @P6 STG.E.U8 desc[UR58][R28.64], R31 ;  /* 0x0000001f1c006986 */ /* 0x000fe2000c10113a */
[----:B------:R-:W-:-:S03]  /*69c30*/  ULDC UR4, c[0x0][0x228] ;  /* 0x00008a0000047ab9 */ /* 0x000fc60000000800 */
[----:B------:R2:W-:Y:S01]  /*69c40*/  @P3 STG.E.U8 desc[UR58][R16.64], R33 ;  /* 0x0000002110003986 */ /* 0x0005e2000c10113a */
[----:B------:R-:W-:Y:S02]  /*69c50*/  ISETP.LT.AND P3, PT, R2, UR4, !P5 ;  /* 0x0000000402007c0c */ /* 0x000fe4000ef61270 */
[C---:B------:R-:W-:Y:S01]  /*69c60*/  ISETP.LT.AND P0, PT, R3.reuse, UR5, !P0 ;  /* 0x0000000503007c0c */ /* 0x040fe2000c701270 */
[----:B------:R-:W-:Y:S01]  /*69c70*/  ULDC UR4, c[0x0][0x228] ;  /* 0x00008a0000047ab9 */ /* 0x000fe20000000800 */
[----:B------:R-:W-:Y:S01]  /*69c80*/  VIADD R6, R0, 0x1f8 ;  /* 0x000001f800067836 */ /* 0x000fe20000000000 */
[----:B------:R-:W-:Y:S01]  /*69c90*/  ISETP.LT.AND P5, PT, R3, UR4, !P5 ;  /* 0x0000000403007c0c */ /* 0x000fe2000efa1270 */
[----:B------:R-:W-:Y:S01]  /*69ca0*/  ULDC UR5, c[0x0][0x228] ;  /* 0x00008a0000057ab9 */ /* 0x000fe20000000800 */
[----:B------:R-:W-:Y:S01]  /*69cb0*/  ULDC UR4, c[0x0][0x228] ;  /* 0x00008a0000047ab9 */ /* 0x000fe20000000800 */
[C---:B-1----:R-:W-:Y:S02]  /*69cc0*/  PRMT R13, R227.reuse, 0x7770, RZ ;  /* 0x00007770e30d7816 */ /* 0x042fe400000000ff */
[----:B------:R-:W-:Y:S01]  /*69cd0*/  ISETP.GE.AND P2, PT, R6, UR21, PT ;  /* 0x0000001506007c0c */ /* 0x000fe2000bf46270 */
[----:B------:R-:W-:Y:S01]  /*69ce0*/  VIADD R6, R0, 0x1f9 ;  /* 0x000001f900067836 */ /* 0x000fe20000000000 */
[----:B------:R-:W-:-:S02]  /*69cf0*/  PRMT R35, R227, 0x7771, RZ ;  /* 0x00007771e3237816 */ /* 0x000fc400000000ff */
[C---:B--2---:R-:W-:Y:S02]  /*69d00*/  PRMT R17, R227.reuse, 0x7772, RZ ;  /* 0x00007772e3117816 */ /* 0x044fe400000000ff */
[----:B------:R-:W-:Y:S01]  /*69d10*/  PRMT R227, R227, 0x7773, RZ ;  /* 0x00007773e3e37816 */ /* 0x000fe200000000ff */
[----:B------:R1:W-:Y:S01]  /*69d20*/  @P1 STG.E.U8 desc[UR58][R24.64], R13 ;  /* 0x0000000d18001986 */ /* 0x0003e2000c10113a */
[----:B------:R-:W-:Y:S02]  /*69d30*/  ISETP.GE.AND P6, PT, R6, UR17, PT ;  /* 0x0000001106007c0c */ /* 0x000fe4000bfc6270 */
[----:B------:R-:W-:Y:S01]  /*69d40*/  ISETP.LT.AND P1, PT, R2, UR5, !P2 ;  /* 0x0000000502007c0c */ /* 0x000fe2000d721270 */
[----:B------:R-:W-:Y:S01]  /*69d50*/  @P0 STG.E.U8 desc[UR58][R26.64], R35 ;  /* 0x000000231a000986 */ /* 0x000fe2000c10113a */
[----:B------:R-:W-:-:S03]  /*69d60*/  VIADD R7, R0, 0x1fa ;  /* 0x000001fa00077836 */ /* 0x000fc60000000000 */
[----:B------:R2:W-:Y:S01]  /*69d70*/  @P3 STG.E.U8 desc[UR58][R22.64], R17 ;  /* 0x0000001116003986 */ /* 0x0005e2000c10113a */
[----:B------:R-:W-:Y:S01]  /*69d80*/  ULDC UR5, c[0x0][0x228] ;  /* 0x00008a0000057ab9 */ /* 0x000fe20000000800 */
[----:B------:R-:W-:Y:S02]  /*69d90*/  ISETP.LT.AND P2, PT, R3, UR4, !P2 ;  /* 0x0000000403007c0c */ /* 0x000fe4000d741270 */
[----:B------:R3:W-:Y:S01]  /*69da0*/  @P5 STG.E.U8 desc[UR58][R18.64], R227 ;  /* 0x000000e312005986 */ /* 0x0007e2000c10113a */
[----:B------:R-:W-:Y:S01]  /*69db0*/  ISETP.LT.AND P5, PT, R2, UR5, !P6 ;  /* 0x0000000502007c0c */ /* 0x000fe2000f7a1270 */
[----:B------:R-:W-:Y:S01]  /*69dc0*/  ULDC UR4, c[0x0][0x228] ;  /* 0x00008a0000047ab9 */ /* 0x000fe20000000800 */
[----:B------:R-:W-:Y:S01]  /*69dd0*/  VIADD R6, R0, 0x1fb ;  /* 0x000001fb00067836 */ /* 0x000fe20000000000 */
[----:B------:R-:W-:Y:S02]  /*69de0*/  ISETP.GE.AND P0, PT, R7, UR15, PT ;  /* 0x0000000f07007c0c */ /* 0x000fe4000bf06270 */
[----:B0-----:R-:W-:-:S02]  /*69df0*/  PRMT R7, R36, 0x7770, RZ ;  /* 0x0000777024077816 */ /* 0x001fc400000000ff */
[----:B------:R-:W-:Y:S02]  /*69e00*/  ISETP.LT.AND P6, PT, R3, UR4, !P6 ;  /* 0x0000000403007c0c */ /* 0x000fe4000f7c1270 */
[----:B-1----:R-:W-:Y:S02]  /*69e10*/  PRMT R13, R36, 0x7771, RZ ;  /* 0x00007771240d7816 */ /* 0x002fe400000000ff */
[----:B------:R-:W-:Y:S01]  /*69e20*/  ISETP.GE.AND P3, PT, R6, UR29, PT ;  /* 0x0000001d06007c0c */ /* 0x000fe2000bf66270 */
[----:B------:R-:W-:Y:S01]  /*69e30*/  ULDC UR5, c[0x0][0x228] ;  /* 0x00008a0000057ab9 */ /* 0x000fe20000000800 */
[----:B--2---:R-:W-:Y:S01]  /*69e40*/  PRMT R17, R36, 0x7772, RZ ;  /* 0x0000777224117816 */ /* 0x004fe200000000ff */
[----:B------:R0:W-:Y:S01]  /*69e50*/  @P1 STG.E.U8 desc[UR58][R20.64], R7 ;  /* 0x0000000714001986 */ /* 0x0001e2000c10113a */
[----:B------:R-:W-:Y:S01]  /*69e60*/  VIADD R6, R0, 0x1fc ;  /* 0x000001fc00067836 */ /* 0x000fe20000000000 */
[----:B------:R-:W-:Y:S01]  /*69e70*/  ULDC UR4, c[0x0][0x228] ;  /* 0x00008a0000047ab9 */ /* 0x000fe20000000800 */
[----:B------:R-:W-:-:S02]  /*69e80*/  ISETP.LT.AND P1, PT, R2, UR5, !P0 ;  /* 0x0000000502007c0c */ /* 0x000fc4000c721270 */
[C---:B------:R-:W-:Y:S01]  /*69e90*/  ISETP.LT.AND P0, PT, R3.reuse, UR4, !P0 ;  /* 0x0000000403007c0c */ /* 0x040fe2000c701270 */
[----:B------:R1:W-:Y:S01]  /*69ea0*/  @P2 STG.E.U8 desc[UR58][R14.64], R13 ;  /* 0x0000000d0e002986 */ /* 0x0003e2000c10113a */
[----:B---3--:R-:W-:Y:S01]  /*69eb0*/  PRMT R19, R36, 0x7773, RZ ;  /* 0x0000777324137816 */ /* 0x008fe200000000ff */
[----:B------:R-:W-:Y:S02]  /*69ec0*/  ULDC UR4, c[0x0][0x228] ;  /* 0x00008a0000047ab9 */ /* 0x000fe40000000800 */
[----:B------:R-:W-:Y:S01]  /*69ed0*/  @P5 STG.E.U8 desc[UR58][R160.64], R17 ;  /* 0x00000011a0005986 */ /* 0x000fe2000c10113a */
[----:B------:R-:W-:Y:S02]  /*69ee0*/  ISETP.GE.AND P2, PT, R6, UR25, PT ;  /* 0x0000001906007c0c */ /* 0x000fe4000bf46270 */
[----:B------:R-:W-:Y:S01]  /*69ef0*/  ISETP.LT.AND P5, PT, R2, UR4, !P3 ;  /* 0x0000000402007c0c */ /* 0x000fe2000dfa1270 */
[----:B------:R-:W-:Y:S01]  /*69f00*/  ULDC UR4, c[0x0][0x228] ;  /* 0x00008a0000047ab9 */ /* 0x000fe20000000800 */
[----:B------:R-:W-:Y:S01]  /*69f10*/  ULDC UR5, c[0x0][0x228] ;  /* 0x00008a0000057ab9 */ /* 0x000fe20000000800 */
[----:B------:R-:W-:Y:S01]  /*69f20*/  @P6 STG.E.U8 desc[UR58][R156.64], R19 ;  /* 0x000000139c006986 */ /* 0x000fe2000c10113a */
[----:B------:R-:W-:-:S02]  /*69f30*/  ISETP.LT.AND P3, PT, R3, UR4, !P3 ;  /* 0x0000000403007c0c */ /* 0x000fc4000df61270 */
[C---:B0-----:R-:W-:Y:S02]  /*69f40*/  PRMT R7, R37.reuse, 0x7770, RZ ;  /* 0x0000777025077816 */ /* 0x041fe400000000ff */
[----:B------:R-:W-:Y:S01]  /*69f50*/  ISETP.LT.AND P6, PT, R2, UR5, !P2 ;  /* 0x0000000502007c0c */ /* 0x000fe2000d7c1270 */
[----:B------:R-:W-:Y:S01]  /*69f60*/  VIADD R6, R0, 0x1fd ;  /* 0x000001fd00067836 */ /* 0x000fe20000000000 */
[C---:B-1----:R-:W-:Y:S02]  /*69f70*/  PRMT R13, R37.reuse, 0x7771, RZ ;  /* 0x00007771250d7816 */ /* 0x042fe400000000ff */
[----:B------:R-:W-:Y:S01]  /*69f80*/  PRMT R15, R38, 0x7770, RZ ;  /* 0x00007770260f7816 */ /* 0x000fe200000000ff */
[----:B------:R0:W-:Y:S01]  /*69f90*/  @P1 STG.E.U8 desc[UR58][R158.64], R7 ;  /* 0x000000079e001986 */ /* 0x0001e2000c10113a */
[----:B------:R-:W-:Y:S01]  /*69fa0*/  VIADD R0, R0, 0x1fe ;  /* 0x000001fe00007836 */ /* 0x000fe20000000000 */
[----:B------:R-:W-:Y:S02]  /*69fb0*/  ISETP.GE.AND P1, PT, R6, UR23, PT ;  /* 0x0000001706007c0c */ /* 0x000fe4000bf26270 */
[----:B------:R1:W-:Y:S01]  /*69fc0*/  @P0 STG.E.U8 desc[UR58][R152.64], R13 ;  /* 0x0000000d98000986 */ /* 0x0003e2000c10113a */
[----:B------:R-:W-:Y:S01]  /*69fd0*/  ULDC UR4, c[0x0][0x228] ;  /* 0x00008a0000047ab9 */ /* 0x000fe20000000800 */
[----:B------:R-:W-:Y:S01]  /*69fe0*/  ULDC UR5, c[0x0][0x228] ;  /* 0x00008a0000057ab9 */ /* 0x000fe20000000800 */
[----:B------:R-:W-:Y:S01]  /*69ff0*/  ISETP.GE.AND P0, PT, R0, UR9, PT ;  /* 0x0000000900007c0c */ /* 0x000fe2000bf06270 */
[----:B------:R-:W-:Y:S01]  /*6a000*/  ULDC UR7, c[0x0][0x228] ;  /* 0x00008a0000077ab9 */ /* 0x000fe20000000800 */
[----:B0-----:R-:W-:-:S02]  /*6a010*/  PRMT R7, R37, 0x7772, RZ ;  /* 0x0000777225077816 */ /* 0x001fc400000000ff */
[----:B------:R-:W-:Y:S02]  /*6a020*/  PRMT R37, R37, 0x7773, RZ ;  /* 0x0000777325257816 */ /* 0x000fe400000000ff */
[C---:B------:R-:W-:Y:S01]  /*6a030*/  ISETP.LT.AND P2, PT, R3.reuse, UR4, !P2 ;  /* 0x0000000403007c0c */ /* 0x040fe2000d741270 */
[----:B------:R-:W-:Y:S01]  /*6a040*/  ULDC UR4, c[0x0][0x228] ;  /* 0x00008a0000047ab9 */ /* 0x000fe20000000800 */
[----:B------:R0:W-:Y:S04]  /*6a050*/  @P5 STG.E.U8 desc[UR58][R148.64], R7 ;  /* 0x0000000794005986 */ /* 0x0001e8000c10113a */
[----:B------:R-:W-:Y:S04]  /*6a060*/  @P3 STG.E.U8 desc[UR58][R154.64], R37 ;  /* 0x000000259a003986 */ /* 0x000fe8000c10113a */
[----:B------:R2:W-:Y:S01]  /*6a070*/  @P6 STG.E.U8 desc[UR58][R150.64], R15 ;  /* 0x0000000f96006986 */ /* 0x0005e2000c10113a */
[----:B------:R-:W-:Y:S01]  /*6a080*/  ISETP.LT.AND P6, PT, R2, UR5, !P1 ;  /* 0x0000000502007c0c */ /* 0x000fe2000cfc1270 */
[----:B------:R-:W-:Y:S01]  /*6a090*/  ULDC UR5, c[0x0][0x228] ;  /* 0x00008a0000057ab9 */ /* 0x000fe20000000800 */
[----:B------:R-:W-:-:S02]  /*6a0a0*/  ISETP.LT.AND P1, PT, R3, UR4, !P1 ;  /* 0x0000000403007c0c */ /* 0x000fc4000cf21270 */
[C---:B------:R-:W-:Y:S02]  /*6a0b0*/  ISETP.LT.AND P5, PT, R2.reuse, UR6, !P0 ;  /* 0x0000000602007c0c */ /* 0x040fe4000c7a1270 */
[C---:B------:R-:W-:Y:S02]  /*6a0c0*/  ISETP.LT.AND P0, PT, R3.reuse, UR5, !P0 ;  /* 0x0000000503007c0c */ /* 0x040fe4000c701270 */
[----:B------:R-:W-:Y:S02]  /*6a0d0*/  ISETP.LT.AND P3, PT, R2, UR7, !P4 ;  /* 0x0000000702007c0c */ /* 0x000fe4000e761270 */
[----:B------:R-:W-:Y:S02]  /*6a0e0*/  ISETP.LT.AND P4, PT, R3, UR7, !P4 ;  /* 0x0000000703007c0c */ /* 0x000fe4000e781270 */
[C---:B------:R-:W-:Y:S02]  /*6a0f0*/  PRMT R3, R38.reuse, 0x7771, RZ ;  /* 0x0000777126037816 */ /* 0x040fe400000000ff */
[----:B-1----:R-:W-:-:S02]  /*6a100*/  PRMT R13, R38, 0x7773, RZ ;  /* 0x00007773260d7816 */ /* 0x002fc400000000ff */
[----:B0-----:R-:W-:Y:S02]  /*6a110*/  PRMT R7, R38, 0x7772, RZ ;  /* 0x0000777226077816 */ /* 0x001fe400000000ff */
[C---:B------:R-:W-:Y:S02]  /*6a120*/  PRMT R17, R39.reuse, 0x7771, RZ ;  /* 0x0000777127117816 */ /* 0x040fe400000000ff */
[C---:B--2---:R-:W-:Y:S02]  /*6a130*/  PRMT R15, R39.reuse, 0x7770, RZ ;  /* 0x00007770270f7816 */ /* 0x044fe400000000ff */
[C---:B------:R-:W-:Y:S01]  /*6a140*/  PRMT R19, R39.reuse, 0x7772, RZ ;  /* 0x0000777227137816 */ /* 0x040fe200000000ff */
[----:B------:R0:W-:Y:S04]  /*6a150*/  @P2 STG.E.U8 desc[UR58][R142.64], R3 ;  /* 0x000000038e002986 */ /* 0x0001e8000c10113a */
[----:B------:R0:W-:Y:S04]  /*6a160*/  @P6 STG.E.U8 desc[UR58][R146.64], R7 ;  /* 0x0000000792006986 */ /* 0x0001e8000c10113a */
[----:B------:R0:W-:Y:S04]  /*6a170*/  @P1 STG.E.U8 desc[UR58][R144.64], R13 ;  /* 0x0000000d90001986 */ /* 0x0001e8000c10113a */
[----:B------:R0:W-:Y:S04]  /*6a180*/  @P5 STG.E.U8 desc[UR58][R162.64], R15 ;  /* 0x0000000fa2005986 */ /* 0x0001e8000c10113a */
[----:B------:R0:W-:Y:S04]  /*6a190*/  @P0 STG.E.U8 desc[UR58][R4.64], R17 ;  /* 0x0000001104000986 */ /* 0x0001e8000c10113a */
[----:B------:R0:W-:Y:S01]  /*6a1a0*/  @P3 STG.E.U8 desc[UR58][R10.64], R19 ;  /* 0x000000130a003986 */ /* 0x0001e2000c10113a */
[----:B------:R-:W-:Y:S01]  /*6a1b0*/  PRMT R39, R39, 0x7773, RZ ;  /* 0x0000777327277816 */ /* 0x000fe200000000ff */
[----:B------:R-:W-:Y:S06]  /*6a1c0*/  @!P4 EXIT ;  /* 0x000000000000c94d */ /* 0x000fec0003800000 */
[----:B------:R-:W-:Y:S01]  /*6a1d0*/  STG.E.U8 desc[UR58][R8.64], R39 ;  /* 0x0000002708007986 */ /* 0x000fe2000c10113a */
[----:B------:R-:W-:Y:S05]  /*6a1e0*/  EXIT ;  /* 0x000000000000794d */ /* 0x000fea0003800000 */
.L_x_2:
[----:B------:R-:W-:-:S00]  /*6a1f0*/  BRA `(.L_x_2) ;  /* 0xfffffffc00fc7947 */ /* 0x000fc0000383ffff */
[----:B------:R-:W-:-:S00]  /*6a200*/  NOP ;  /* 0x0000000000007918 */ /* 0x000fc00000000000 */
[----:B------:R-:W-:-:S00]  /*6a210*/  NOP ;  /* 0x0000000000007918 */ /* 0x000fc00000000000 */
[----:B------:R-:W-:-:S00]  /*6a220*/  NOP ;  /* 0x0000000000007918 */ /* 0x000fc00000000000 */
[----:B------:R-:W-:-:S00]  /*6a230*/  NOP ;  /* 0x0000000000007918 */ /* 0x000fc00000000000 */
[----:B------:R-:W-:-:S00]  /*6a240*/  NOP ;  /* 0x0000000000007918 */ /* 0x000fc00000000000 */
[----:B------:R-:W-:-:S00]  /*6a250*/  NOP ;  /* 0x0000000000007918 */ /* 0x000fc00000000000 */
[----:B------:R-:W-:-:S00]  /*6a260*/  NOP ;  /* 0x0000000000007918 */ /* 0x000fc00000000000 */
[----:B------:R-:W-:-:S00]  /*6a270*/  NOP ;  /* 0x0000000000007918 */ /* 0x000fc00000000000 */
.L_x_3:


//--------------------- .nv.shared.matmul_kernel  --------------------------
	.section	.nv.shared.matmul_kernel,"aw",@nobits
	.sectionflags	@""
	.align	16
	.zero		1024


//--------------------- .nv.shared.reserved.0     --------------------------
	.section	.nv.shared.reserved.0,"aw",@nobits
	.weak		__nv_reservedSMEM_offset_0_alias
	.size		__nv_reservedSMEM_offset_0_alias, 0, 0
	.other		__nv_reservedSMEM_offset_0_alias,@"STO_CUDA_RESERVED_SHARED STV_DEFAULT"
__nv_reservedSMEM_offset_0_alias:
	.zero		0


//--------------------- .nv.constant0.matmul_kernel --------------------------
	.section	.nv.constant0.matmul_kernel,"a",@progbits
	.sectionflags	@""
	.align	4
.nv.constant0.matmul_kernel:
	.zero		608


//--------------------- SYMBOLS --------------------------

	.type		.nv.reservedSmem.offset0,@object
	.size		.nv.reservedSmem.offset0,0x4
